// auto-generated by cutlass_sweep.gemm — config: {"arch": "sm_90", "cluster_m": 1, "cluster_n": 1, "dtype": "e5m2", "dtype_b": "e4m3", "layout": "tn", "stages": 0, "tile_k": 128, "tile_m": 256, "tile_n": 256}
#include "cutlass/cutlass.h"
#include "cutlass/gemm/collective/collective_builder.hpp"
#include "cutlass/gemm/device/gemm_universal_adapter.h"
#include "cutlass/gemm/kernel/gemm_universal.hpp"
#include "cutlass/epilogue/collective/collective_builder.hpp"

using ElemA = cutlass::float_e5m2_t;
using ElemB = cutlass::float_e4m3_t;
using ElemCD = cutlass::float_e5m2_t;
using Acc  = float;
using TileShape    = cute::Shape<cute::_256, cute::_256, cute::_128>;
using ClusterShape = cute::Shape<cute::_1, cute::_1, cute::_1>;

using CollectiveEpilogue = typename cutlass::epilogue::collective::CollectiveBuilder<
    cutlass::arch::Sm90, cutlass::arch::OpClassTensorOp,
    TileShape, ClusterShape,
    cutlass::epilogue::collective::EpilogueTileAuto,
    Acc, Acc,
    ElemCD, cutlass::layout::RowMajor, 128 / cutlass::sizeof_bits<ElemCD>::value,
    ElemCD, cutlass::layout::RowMajor, 128 / cutlass::sizeof_bits<ElemCD>::value,
    cutlass::epilogue::collective::EpilogueScheduleAuto
  >::CollectiveOp;

using CollectiveMainloop = typename cutlass::gemm::collective::CollectiveBuilder<
    cutlass::arch::Sm90, cutlass::arch::OpClassTensorOp,
    ElemA, cutlass::layout::ColumnMajor, 128 / cutlass::sizeof_bits<ElemA>::value,
    ElemB, cutlass::layout::RowMajor, 128 / cutlass::sizeof_bits<ElemB>::value,
    Acc,
    TileShape, ClusterShape,
    cutlass::gemm::collective::StageCountAutoCarveout<static_cast<int>(sizeof(typename CollectiveEpilogue::SharedStorage))>,
    cutlass::gemm::collective::KernelScheduleAuto
  >::CollectiveOp;

using GemmKernel = cutlass::gemm::kernel::GemmUniversal<
    cute::Shape<int,int,int,int>,
    CollectiveMainloop,
    CollectiveEpilogue
>;
using Gemm = cutlass::gemm::device::GemmUniversalAdapter<GemmKernel>;

// Force the device kernel symbol into the cubin without needing a host main.
auto* _anchor = &cutlass::device_kernel<GemmKernel>;


// ===== COMPILED SASS (sm_90a) =====

	.target	sm_90a

	.elftype	@"ET_EXEC"


//--------------------- .note.nv.tkinfo           --------------------------
	.section	.note.nv.tkinfo,"",@"SHT_NOTE"
	.sectionflags	@"SHF_NOTE_NV_TKINFO"
	.tkinfo
        /*0018*/ 	.word	0x00000002
        /*0030*/ 	.string	""
        /*0030*/ 	.string	"ptxas"
        /*0030*/ 	.string	"Cuda compilation tools, release 13.0, V13.0.88"
        /*0030*/ 	.string	"Build cuda_13.0.r13.0/compiler.36424714_0"
        /*0030*/ 	.string	"-arch sm_90a -m 64 "



//--------------------- .note.nv.cuinfo           --------------------------
	.section	.note.nv.cuinfo,"",@"SHT_NOTE"
	.sectionflags	@"SHF_NOTE_NV_CUINFO"
        /*0018*/ 	.short	0x0002
        /*001a*/ 	.short	0x005a
        /*001c*/ 	.short	0x0082
	.zero		2


//--------------------- .nv.info                  --------------------------
	.section	.nv.info,"",@"SHT_CUDA_INFO"
	.align	4


	//----- nvinfo : EIATTR_REGCOUNT
	.align		4
        /*0000*/ 	.byte	0x04, 0x2f
        /*0002*/ 	.short	(.L_17 - .L_16)
	.align		4
.L_16:
        /*0004*/ 	.word	index@(_ZN7cutlass13device_kernelINS_4gemm6kernel13GemmUniversalIN4cute5tupleIJiiiiEEENS1_10collective13CollectiveMmaINS1_39MainloopSm90TmaGmmaRmemAWarpSpecializedILi3ENS5_IJNS4_1CILi1EEESB_SB_EEENS1_35KernelTmaWarpSpecializedCooperativeEEENS5_IJNSA_ILi256EEESF_NSA_ILi128EEEEEENS_12float_e5m2_tENS5_IJSB_llEEENS_12float_e4m3_tESJ_NS4_8TiledMMAINS4_8MMA_AtomIJNS4_4SM904GMMA31MMA_64x256x32_F32E5M2E4M3_RS_TNILNSO_7ScaleInE1ELSQ_1EEEEEENS4_6LayoutINS5_IJNSA_ILi2EEESB_SB_EEENS5_IJSB_NSA_ILi0EEESW_EEEEENS5_IJNS4_10UnderscoreESZ_SZ_EEEEENS4_13SM90_TMA_LOADENS4_14ComposedLayoutINS4_7SwizzleILi3ELi4ELi3EEENS4_18smem_ptr_flag_bitsILi8EEENST_INS5_IJSG_NSA_ILi8EEEEEENS5_IJSB_SG_EEEEEEENS4_9Copy_AtomIJNS4_39AutoVectorizingCopyWithAssumedAlignmentILi128EEESI_EEENS4_8identityES12_S1C_vS1H_EENS_8epilogue10collective6detail29Sm90TmaWarpSpecializedAdapterINS1K_15DefaultEpilogueISI_NS5_IJlSB_lEEES1O_NS1J_6thread17LinearCombinationISI_Li1EffLNS1P_9ScaleType4KindE0ELNS_15FloatRoundStyleE2ESI_EENS1_15EpilogueDefaultEEEEEvvEEEEvNT_6ParamsE)
        /*0008*/ 	.word	0x000000a8


	//----- nvinfo : EIATTR_FRAME_SIZE
	.align		4
.L_17:
        /*000c*/ 	.byte	0x04, 0x11
        /*000e*/ 	.short	(.L_19 - .L_18)
	.align		4
.L_18:
        /*0010*/ 	.word	index@(_ZN7cutlass13device_kernelINS_4gemm6kernel13GemmUniversalIN4cute5tupleIJiiiiEEENS1_10collective13CollectiveMmaINS1_39MainloopSm90TmaGmmaRmemAWarpSpecializedILi3ENS5_IJNS4_1CILi1EEESB_SB_EEENS1_35KernelTmaWarpSpecializedCooperativeEEENS5_IJNSA_ILi256EEESF_NSA_ILi128EEEEEENS_12float_e5m2_tENS5_IJSB_llEEENS_12float_e4m3_tESJ_NS4_8TiledMMAINS4_8MMA_AtomIJNS4_4SM904GMMA31MMA_64x256x32_F32E5M2E4M3_RS_TNILNSO_7ScaleInE1ELSQ_1EEEEEENS4_6LayoutINS5_IJNSA_ILi2EEESB_SB_EEENS5_IJSB_NSA_ILi0EEESW_EEEEENS5_IJNS4_10UnderscoreESZ_SZ_EEEEENS4_13SM90_TMA_LOADENS4_14ComposedLayoutINS4_7SwizzleILi3ELi4ELi3EEENS4_18smem_ptr_flag_bitsILi8EEENST_INS5_IJSG_NSA_ILi8EEEEEENS5_IJSB_SG_EEEEEEENS4_9Copy_AtomIJNS4_39AutoVectorizingCopyWithAssumedAlignmentILi128EEESI_EEENS4_8identityES12_S1C_vS1H_EENS_8epilogue10collective6detail29Sm90TmaWarpSpecializedAdapterINS1K_15DefaultEpilogueISI_NS5_IJlSB_lEEES1O_NS1J_6thread17LinearCombinationISI_Li1EffLNS1P_9ScaleType4KindE0ELNS_15FloatRoundStyleE2ESI_EENS1_15EpilogueDefaultEEEEEvvEEEEvNT_6ParamsE)
        /*0014*/ 	.word	0x00000828


	//----- nvinfo : EIATTR_MIN_STACK_SIZE
	.align		4
.L_19:
        /*0018*/ 	.byte	0x04, 0x12
        /*001a*/ 	.short	(.L_21 - .L_20)
	.align		4
.L_20:
        /*001c*/ 	.word	index@(_ZN7cutlass13device_kernelINS_4gemm6kernel13GemmUniversalIN4cute5tupleIJiiiiEEENS1_10collective13CollectiveMmaINS1_39MainloopSm90TmaGmmaRmemAWarpSpecializedILi3ENS5_IJNS4_1CILi1EEESB_SB_EEENS1_35KernelTmaWarpSpecializedCooperativeEEENS5_IJNSA_ILi256EEESF_NSA_ILi128EEEEEENS_12float_e5m2_tENS5_IJSB_llEEENS_12float_e4m3_tESJ_NS4_8TiledMMAINS4_8MMA_AtomIJNS4_4SM904GMMA31MMA_64x256x32_F32E5M2E4M3_RS_TNILNSO_7ScaleInE1ELSQ_1EEEEEENS4_6LayoutINS5_IJNSA_ILi2EEESB_SB_EEENS5_IJSB_NSA_ILi0EEESW_EEEEENS5_IJNS4_10UnderscoreESZ_SZ_EEEEENS4_13SM90_TMA_LOADENS4_14ComposedLayoutINS4_7SwizzleILi3ELi4ELi3EEENS4_18smem_ptr_flag_bitsILi8EEENST_INS5_IJSG_NSA_ILi8EEEEEENS5_IJSB_SG_EEEEEEENS4_9Copy_AtomIJNS4_39AutoVectorizingCopyWithAssumedAlignmentILi128EEESI_EEENS4_8identityES12_S1C_vS1H_EENS_8epilogue10collective6detail29Sm90TmaWarpSpecializedAdapterINS1K_15DefaultEpilogueISI_NS5_IJlSB_lEEES1O_NS1J_6thread17LinearCombinationISI_Li1EffLNS1P_9ScaleType4KindE0ELNS_15FloatRoundStyleE2ESI_EENS1_15EpilogueDefaultEEEEEvvEEEEvNT_6ParamsE)
        /*0020*/ 	.word	0x00000828
.L_21:


//--------------------- .nv.compat                --------------------------
	.section	.nv.compat,"",@"SHT_CUDA_COMPAT_INFO"
	.align	4
        /*0000*/ 	.byte	0x02, 0x09, 0x01, 0x00, 0x02, 0x02, 0x04, 0x00, 0x02, 0x05, 0x05, 0x00, 0x03, 0x07, 0x01, 0x01
        /*0010*/ 	.byte	0x02, 0x03, 0x01, 0x00, 0x02, 0x06, 0x01, 0x00, 0x04, 0x0b, 0x08, 0x00, 0x00, 0x00, 0x00, 0x00
        /*0020*/ 	.byte	0x00, 0x00, 0x00, 0x00


//--------------------- .nv.info._ZN7cutlass13device_kernelINS_4gemm6kernel13GemmUniversalIN4cute5tupleIJiiiiEEENS1_10collective13CollectiveMmaINS1_39MainloopSm90TmaGmmaRmemAWarpSpecializedILi3ENS5_IJNS4_1CILi1EEESB_SB_EEENS1_35KernelTmaWarpSpecializedCooperativeEEENS5_IJNSA_ILi256EEESF_NSA_ILi128EEEEEENS_12float_e5m2_tENS5_IJSB_llEEENS_12float_e4m3_tESJ_NS4_8TiledMMAINS4_8MMA_AtomIJNS4_4SM904GMMA31MMA_64x256x32_F32E5M2E4M3_RS_TNILNSO_7ScaleInE1ELSQ_1EEEEEENS4_6LayoutINS5_IJNSA_ILi2EEESB_SB_EEENS5_IJSB_NSA_ILi0EEESW_EEEEENS5_IJNS4_10UnderscoreESZ_SZ_EEEEENS4_13SM90_TMA_LOADENS4_14ComposedLayoutINS4_7SwizzleILi3ELi4ELi3EEENS4_18smem_ptr_flag_bitsILi8EEENST_INS5_IJSG_NSA_ILi8EEEEEENS5_IJSB_SG_EEEEEEENS4_9Copy_AtomIJNS4_39AutoVectorizingCopyWithAssumedAlignmentILi128EEESI_EEENS4_8identityES12_S1C_vS1H_EENS_8epilogue10collective6detail29Sm90TmaWarpSpecializedAdapterINS1K_15DefaultEpilogueISI_NS5_IJlSB_lEEES1O_NS1J_6thread17LinearCombinationISI_Li1EffLNS1P_9ScaleType4KindE0ELNS_15FloatRoundStyleE2ESI_EENS1_15EpilogueDefaultEEEEEvvEEEEvNT_6ParamsE --------------------------
	.section	.nv.info._ZN7cutlass13device_kernelINS_4gemm6kernel13GemmUniversalIN4cute5tupleIJiiiiEEENS1_10collective13CollectiveMmaINS1_39MainloopSm90TmaGmmaRmemAWarpSpecializedILi3ENS5_IJNS4_1CILi1EEESB_SB_EEENS1_35KernelTmaWarpSpecializedCooperativeEEENS5_IJNSA_ILi256EEESF_NSA_ILi128EEEEEENS_12float_e5m2_tENS5_IJSB_llEEENS_12float_e4m3_tESJ_NS4_8TiledMMAINS4_8MMA_AtomIJNS4_4SM904GMMA31MMA_64x256x32_F32E5M2E4M3_RS_TNILNSO_7ScaleInE1ELSQ_1EEEEEENS4_6LayoutINS5_IJNSA_ILi2EEESB_SB_EEENS5_IJSB_NSA_ILi0EEESW_EEEEENS5_IJNS4_10UnderscoreESZ_SZ_EEEEENS4_13SM90_TMA_LOADENS4_14ComposedLayoutINS4_7SwizzleILi3ELi4ELi3EEENS4_18smem_ptr_flag_bitsILi8EEENST_INS5_IJSG_NSA_ILi8EEEEEENS5_IJSB_SG_EEEEEEENS4_9Copy_AtomIJNS4_39AutoVectorizingCopyWithAssumedAlignmentILi128EEESI_EEENS4_8identityES12_S1C_vS1H_EENS_8epilogue10collective6detail29Sm90TmaWarpSpecializedAdapterINS1K_15DefaultEpilogueISI_NS5_IJlSB_lEEES1O_NS1J_6thread17LinearCombinationISI_Li1EffLNS1P_9ScaleType4KindE0ELNS_15FloatRoundStyleE2ESI_EENS1_15EpilogueDefaultEEEEEvvEEEEvNT_6ParamsE,"",@"SHT_CUDA_INFO"
	.sectionflags	@""
	.align	4


	//----- nvinfo : EIATTR_CUDA_API_VERSION
	.align		4
        /*0000*/ 	.byte	0x04, 0x37
        /*0002*/ 	.short	(.L_23 - .L_22)
.L_22:
        /*0004*/ 	.word	0x00000082


	//----- nvinfo : EIATTR_KPARAM_INFO
	.align		4
.L_23:
        /*0008*/ 	.byte	0x04, 0x17
        /*000a*/ 	.short	(.L_25 - .L_24)
.L_24:
        /*000c*/ 	.word	0x00000000
        /*0010*/ 	.short	0x0000
        /*0012*/ 	.short	0x0070
        /*0014*/ 	.byte	0x00, 0xf0, 0x01, 0x10


	//----- nvinfo : EIATTR_SPARSE_MMA_MASK
	.align		4
.L_25:
        /*0018*/ 	.byte	0x03, 0x50
        /*001a*/ 	.short	0x0000


	//----- nvinfo : EIATTR_MAXREG_COUNT
	.align		4
        /*001c*/ 	.byte	0x03, 0x1b
        /*001e*/ 	.short	0x00a8


	//----- nvinfo : EIATTR_NUM_BARRIERS
	.align		4
        /*0020*/ 	.byte	0x02, 0x4c
        /*0022*/ 	.byte	0x03
	.zero		1


	//----- nvinfo : EIATTR_EXTERNS
	.align		4
        /*0024*/ 	.byte	0x04, 0x0f
        /*0026*/ 	.short	(.L_27 - .L_26)


	//   ....[0]....
	.align		4
.L_26:
        /*0028*/ 	.word	index@(__assertfail)


	//----- nvinfo : EIATTR_ANNOTATIONS
	.align		4
.L_27:
        /*002c*/ 	.byte	0x04, 0x55
        /*002e*/ 	.short	(.L_29 - .L_28)


	//   ....[0]....
.L_28:
        /*0030*/ 	.word	0x00000001
        /*0034*/ 	.byte	0x70, 0x06, 0x00, 0x00, 0x01, 0x00, 0x00, 0x00, 0x90, 0x06, 0x00, 0x00, 0x01, 0x00, 0x00, 0x00
        /* <DEDUP_REMOVED lines=1471> */
        /*5c34*/ 	.byte	0x40, 0x8e, 0x02, 0x00, 0x01, 0x00, 0x00, 0x00, 0xd0, 0x8e, 0x02, 0x00


	//----- nvinfo : EIATTR_MERCURY_ISA_VERSION
	.align		4
.L_29:
        /*5c40*/ 	.byte	0x03, 0x5f
        /*5c42*/ 	.short	0x0101


	//----- nvinfo : EIATTR_INT_WARP_WIDE_INSTR_OFFSETS
	.align		4
        /*5c44*/ 	.byte	0x04, 0x31
        /*5c46*/ 	.short	(.L_31 - .L_30)


	//   ....[0]....
.L_30:
        /*5c48*/ 	.word	0x000004e0


	//   ....[1]....
        /*5c4c*/ 	.word	0x000004f0


	//   ....[2]....
        /*5c50*/ 	.word	0x00000580


	//----- nvinfo : EIATTR_COOP_GROUP_MASK_REGIDS
	.align		4
.L_31:
        /*5c54*/ 	.byte	0x04, 0x29
        /*5c56*/ 	.short	(.L_33 - .L_32)


	//   ....[0]....
.L_32:
        /*5c58*/ 	.word	0xffffffff


	//   ....[1]....
        /*5c5c*/ 	.word	0xffffffff


	//   ....[2]....
        /*5c60*/ 	.word	0xffffffff


	//   ....[3]....
        /*5c64*/ 	.word	0xffffffff


	//   ....[4]....
        /*5c68*/ 	.word	0xffffffff


	//   ....[5]....
        /*5c6c*/ 	.word	0xffffffff


	//   ....[6]....
        /*5c70*/ 	.word	0xffffffff


	//   ....[7]....
        /*5c74*/ 	.word	0xffffffff


	//   ....[8]....
        /*5c78*/ 	.word	0x0500000f


	//   ....[9]....
        /*5c7c*/ 	.word	0x0500000f


	//   ....[10]....
        /*5c80*/ 	.word	0x0500000f


	//----- nvinfo : EIATTR_COOP_GROUP_INSTR_OFFSETS
	.align		4
.L_33:
        /*5c84*/ 	.byte	0x04, 0x28
        /*5c86*/ 	.short	(.L_35 - .L_34)


	//   ....[0]....
.L_34:
        /*5c88*/ 	.word	0x00000070


	//   ....[1]....
        /*5c8c*/ 	.word	0x00000080


	//   ....[2]....
        /*5c90*/ 	.word	0x000001a0


	//   ....[3]....
        /*5c94*/ 	.word	0x00000390


	//   ....[4]....
        /*5c98*/ 	.word	0x000011b0


	//   ....[5]....
        /*5c9c*/ 	.word	0x000022a0


	//   ....[6]....
        /*5ca0*/ 	.word	0x00008160


	//   ....[7]....
        /*5ca4*/ 	.word	0x0000d6b0


	//   ....[8]....
        /*5ca8*/ 	.word	0x00029080


	//   ....[9]....
        /*5cac*/ 	.word	0x00029130


	//   ....[10]....
        /*5cb0*/ 	.word	0x00029250


	//----- nvinfo : EIATTR_REG_RECONFIG
	.align		4
.L_35:
        /*5cb4*/ 	.byte	0x01, 0x54
	.zero		2


	//----- nvinfo : EIATTR_SYSCALL_OFFSETS
	.align		4
        /*5cb8*/ 	.byte	0x04, 0x46
        /*5cba*/ 	.short	(.L_37 - .L_36)


	//   ....[0]....
.L_36:
        /*5cbc*/ 	.word	0x000012c0


	//   ....[1]....
        /*5cc0*/ 	.word	0x00001400


	//   ....[2]....
        /*5cc4*/ 	.word	0x000014f0


	//   ....[3]....
        /*5cc8*/ 	.word	0x00027fd0


	//   ....[4]....
        /*5ccc*/ 	.word	0x00028100


	//----- nvinfo : EIATTR_MBARRIER_INSTR_OFFSETS
	.align		4
.L_37:
        /*5cd0*/ 	.byte	0x04, 0x39
        /*5cd2*/ 	.short	(.L_39 - .L_38)


	//   ....[0]....
.L_38:
        /*5cd4*/ 	.word	0x00000320
        /*5cd8*/ 	.word	0x000000ff
        /*5cdc*/ 	.word	0x00000000
        /*5ce0*/ 	.short	0x0100
        /*5ce2*/ 	.byte	0x08
	.zero		1


	//   ....[1]....
        /*5ce4*/ 	.word	0x00000330
        /*5ce8*/ 	.word	0x000000ff
        /*5cec*/ 	.word	0x00000018
        /*5cf0*/ 	.short	0x0100
        /*5cf2*/ 	.byte	0x08
	.zero		1


	//   ....[2]....
        /*5cf4*/ 	.word	0x00000340
        /*5cf8*/ 	.word	0x000000ff
        /*5cfc*/ 	.word	0x00000008
        /*5d00*/ 	.short	0x0100
        /*5d02*/ 	.byte	0x08
	.zero		1


	//   ....[3]....
        /*5d04*/ 	.word	0x00000350
        /*5d08*/ 	.word	0x000000ff
        /*5d0c*/ 	.word	0x00000020
        /*5d10*/ 	.short	0x0100
        /*5d12*/ 	.byte	0x08
	.zero		1


	//   ....[4]....
        /*5d14*/ 	.word	0x00000360
        /*5d18*/ 	.word	0x000000ff
        /*5d1c*/ 	.word	0x00000010
        /*5d20*/ 	.short	0x0100
        /*5d22*/ 	.byte	0x08
	.zero		1


	//   ....[5]....
        /*5d24*/ 	.word	0x00000370
        /*5d28*/ 	.word	0x000000ff
        /*5d2c*/ 	.word	0x00000028
        /*5d30*/ 	.short	0x0100
        /*5d32*/ 	.byte	0x08
	.zero		1


	//   ....[6]....
        /*5d34*/ 	.word	0x00000600
        /*5d38*/ 	.word	0x000000ff
        /*5d3c*/ 	.word	0x00000040
        /*5d40*/ 	.short	0x0100
        /*5d42*/ 	.byte	0x10
	.zero		1


	//   ....[7]....
        /*5d44*/ 	.word	0x000006a0
        /*5d48*/ 	.word	0x000000ff
        /*5d4c*/ 	.word	0x00000048
        /*5d50*/ 	.short	0x0100
        /*5d52*/ 	.byte	0x10
	.zero		1


	//   ....[8]....
        /*5d54*/ 	.word	0x000015d0
        /*5d58*/ 	.word	0x00000003
        /*5d5c*/ 	.word	0x00000000
        /*5d60*/ 	.short	0x010a
        /*5d62*/ 	.byte	0x3f
	.zero		1


	//   ....[9]....
        /*5d64*/ 	.word	0x00001610
        /*5d68*/ 	.word	0x00000003
        /*5d6c*/ 	.word	0x00000000
        /*5d70*/ 	.short	0x010a
        /*5d72*/ 	.byte	0x3f
	.zero		1


	//   ....[10]....
        /*5d74*/ 	.word	0x00001740
        /*5d78*/ 	.word	0x00000006
        /*5d7c*/ 	.word	0x00000000
        /*5d80*/ 	.short	0x010a
        /*5d82*/ 	.byte	0x3f
	.zero		1


	//   ....[11]....
        /*5d84*/ 	.word	0x00007730
        /*5d88*/ 	.word	0x000000ff
        /*5d8c*/ 	.word	0x00000000
        /*5d90*/ 	.short	0x010a
        /*5d92*/ 	.byte	0x04
	.zero		1


	//   ....[12]....
        /*5d94*/ 	.word	0x000085a0
        /*5d98*/ 	.word	0x00000012
        /*5d9c*/ 	.word	0x00000000
        /*5da0*/ 	.short	0x010a
        /*5da2*/ 	.byte	0x3f
	.zero		1


	//   ....[13]....
        /*5da4*/ 	.word	0x0000b480
        /*5da8*/ 	.word	0x000000ff
        /*5dac*/ 	.word	0x00000000
        /*5db0*/ 	.short	0x0101
        /*5db2*/ 	.byte	0x07
	.zero		1


	//   ....[14]....
        /*5db4*/ 	.word	0x0000cd30
        /*5db8*/ 	.word	0x00000012
        /*5dbc*/ 	.word	0x00000000
        /*5dc0*/ 	.short	0x010a
        /*5dc2*/ 	.byte	0x3f
	.zero		1


	//   ....[15]....
        /*5dc4*/ 	.word	0x00011a70
        /*5dc8*/ 	.word	0x000000ff
        /*5dcc*/ 	.word	0x00000000
        /*5dd0*/ 	.short	0x0101
        /*5dd2*/ 	.byte	0x04
	.zero		1


	//   ....[16]....
        /*5dd4*/ 	.word	0x00014580
        /*5dd8*/ 	.word	0x000000ff
        /*5ddc*/ 	.word	0x00000000
        /*5de0*/ 	.short	0x0101
        /*5de2*/ 	.byte	0x06
	.zero		1


	//   ....[17]....
        /*5de4*/ 	.word	0x00028200
        /*5de8*/ 	.word	0x00000005
        /*5dec*/ 	.word	0x00000018
        /*5df0*/ 	.short	0x010a
        /*5df2*/ 	.byte	0x3f
	.zero		1


	//   ....[18]....
        /*5df4*/ 	.word	0x00028640
        /*5df8*/ 	.word	0x00000003
        /*5dfc*/ 	.word	0x00000048
        /*5e00*/ 	.short	0x0101
        /*5e02*/ 	.byte	0x3f
	.zero		1


	//   ....[19]....
        /*5e04*/ 	.word	0x00028eb0
        /*5e08*/ 	.word	0x00000003
        /*5e0c*/ 	.word	0x00000000
        /*5e10*/ 	.short	0x010a
        /*5e12*/ 	.byte	0x3f
	.zero		1


	//   ....[20]....
        /*5e14*/ 	.word	0x00028f50
        /*5e18*/ 	.word	0x00000003
        /*5e1c*/ 	.word	0x00000000
        /*5e20*/ 	.short	0x010a
        /*5e22*/ 	.byte	0x3f
	.zero		1


	//   ....[21]....
        /*5e24*/ 	.word	0x00028fe0
        /*5e28*/ 	.word	0x00000003
        /*5e2c*/ 	.word	0x00000000
        /*5e30*/ 	.short	0x010a
        /*5e32*/ 	.byte	0x3f
	.zero		1


	//   ....[22]....
        /*5e34*/ 	.word	0x000290b0
        /*5e38*/ 	.word	0x00000003
        /*5e3c*/ 	.word	0x00000000
        /*5e40*/ 	.short	0x010a
        /*5e42*/ 	.byte	0x3f
	.zero		1


	//   ....[23]....
        /*5e44*/ 	.word	0x00029180
        /*5e48*/ 	.word	0x00000006
        /*5e4c*/ 	.word	0x00000000
        /*5e50*/ 	.short	0x010a
        /*5e52*/ 	.byte	0x3f
	.zero		1


	//   ....[24]....
        /*5e54*/ 	.word	0x000291d0
        /*5e58*/ 	.word	0x00000012
        /*5e5c*/ 	.word	0x00000000
        /*5e60*/ 	.short	0x010a
        /*5e62*/ 	.byte	0x3f
	.zero		1


	//   ....[25]....
        /*5e64*/ 	.word	0x00029310
        /*5e68*/ 	.word	0x00000005
        /*5e6c*/ 	.word	0x00000018
        /*5e70*/ 	.short	0x010a
        /*5e72*/ 	.byte	0x3f
	.zero		1


	//   ....[26]....
        /*5e74*/ 	.word	0x000293e0
        /*5e78*/ 	.word	0x00000003
        /*5e7c*/ 	.word	0x00000000
        /*5e80*/ 	.short	0x010a
        /*5e82*/ 	.byte	0x3f
	.zero		1


	//   ....[27]....
        /*5e84*/ 	.word	0x00029430
        /*5e88*/ 	.word	0x00000003
        /*5e8c*/ 	.word	0x00000000
        /*5e90*/ 	.short	0x010a
        /*5e92*/ 	.byte	0x3f
	.zero		1


	//----- nvinfo : EIATTR_NUM_MBARRIERS
	.align		4
.L_39:
        /*5e94*/ 	.byte	0x03, 0x38
        /*5e96*/ 	.short	0x0008


	//----- nvinfo : EIATTR_EXIT_INSTR_OFFSETS
	.align		4
        /*5e98*/ 	.byte	0x04, 0x1c
        /*5e9a*/ 	.short	(.L_41 - .L_40)


	//   ....[0]....
.L_40:
        /*5e9c*/ 	.word	0x00000700


	//   ....[1]....
        /*5ea0*/ 	.word	0x00001070


	//   ....[2]....
        /*5ea4*/ 	.word	0x00027460


	//   ....[3]....
        /*5ea8*/ 	.word	0x00027bb0


	//   ....[4]....
        /*5eac*/ 	.word	0x00029030


	//----- nvinfo : EIATTR_MAX_THREADS
	.align		4
.L_41:
        /*5eb0*/ 	.byte	0x04, 0x05
        /*5eb2*/ 	.short	(.L_43 - .L_42)
.L_42:
        /*5eb4*/ 	.word	0x00000180
        /*5eb8*/ 	.word	0x00000001
        /*5ebc*/ 	.word	0x00000001


	//----- nvinfo : EIATTR_CRS_STACK_SIZE
	.align		4
.L_43:
        /*5ec0*/ 	.byte	0x04, 0x1e
        /*5ec2*/ 	.short	(.L_45 - .L_44)
.L_44:
        /*5ec4*/ 	.word	0x00000000


	//----- nvinfo : EIATTR_CBANK_PARAM_SIZE
	.align		4
.L_45:
        /*5ec8*/ 	.byte	0x03, 0x19
        /*5eca*/ 	.short	0x0470


	//----- nvinfo : EIATTR_PARAM_CBANK
	.align		4
        /*5ecc*/ 	.byte	0x04, 0x0a
        /*5ece*/ 	.short	(.L_47 - .L_46)
	.align		4
.L_46:
        /*5ed0*/ 	.word	index@(.nv.constant0._ZN7cutlass13device_kernelINS_4gemm6kernel13GemmUniversalIN4cute5tupleIJiiiiEEENS1_10collective13CollectiveMmaINS1_39MainloopSm90TmaGmmaRmemAWarpSpecializedILi3ENS5_IJNS4_1CILi1EEESB_SB_EEENS1_35KernelTmaWarpSpecializedCooperativeEEENS5_IJNSA_ILi256EEESF_NSA_ILi128EEEEEENS_12float_e5m2_tENS5_IJSB_llEEENS_12float_e4m3_tESJ_NS4_8TiledMMAINS4_8MMA_AtomIJNS4_4SM904GMMA31MMA_64x256x32_F32E5M2E4M3_RS_TNILNSO_7ScaleInE1ELSQ_1EEEEEENS4_6LayoutINS5_IJNSA_ILi2EEESB_SB_EEENS5_IJSB_NSA_ILi0EEESW_EEEEENS5_IJNS4_10UnderscoreESZ_SZ_EEEEENS4_13SM90_TMA_LOADENS4_14ComposedLayoutINS4_7SwizzleILi3ELi4ELi3EEENS4_18smem_ptr_flag_bitsILi8EEENST_INS5_IJSG_NSA_ILi8EEEEEENS5_IJSB_SG_EEEEEEENS4_9Copy_AtomIJNS4_39AutoVectorizingCopyWithAssumedAlignmentILi128EEESI_EEENS4_8identityES12_S1C_vS1H_EENS_8epilogue10collective6detail29Sm90TmaWarpSpecializedAdapterINS1K_15DefaultEpilogueISI_NS5_IJlSB_lEEES1O_NS1J_6thread17LinearCombinationISI_Li1EffLNS1P_9ScaleType4KindE0ELNS_15FloatRoundStyleE2ESI_EENS1_15EpilogueDefaultEEEEEvvEEEEvNT_6ParamsE)
        /*5ed4*/ 	.short	0x0210
        /*5ed6*/ 	.short	0x0470


	//----- nvinfo : EIATTR_SW_WAR
	.align		4
.L_47:
        /*5ed8*/ 	.byte	0x04, 0x36
        /*5eda*/ 	.short	(.L_49 - .L_48)
.L_48:
        /*5edc*/ 	.word	0x00000008
.L_49:


//--------------------- .nv.callgraph             --------------------------
	.section	.nv.callgraph,"",@"SHT_CUDA_CALLGRAPH"
	.align	4
	.sectionentsize	8
	.align		4
        /*0000*/ 	.word	0x00000000
	.align		4
        /*0004*/ 	.word	0xffffffff
	.align		4
        /*0008*/ 	.word	index@(_ZN7cutlass13device_kernelINS_4gemm6kernel13GemmUniversalIN4cute5tupleIJiiiiEEENS1_10collective13CollectiveMmaINS1_39MainloopSm90TmaGmmaRmemAWarpSpecializedILi3ENS5_IJNS4_1CILi1EEESB_SB_EEENS1_35KernelTmaWarpSpecializedCooperativeEEENS5_IJNSA_ILi256EEESF_NSA_ILi128EEEEEENS_12float_e5m2_tENS5_IJSB_llEEENS_12float_e4m3_tESJ_NS4_8TiledMMAINS4_8MMA_AtomIJNS4_4SM904GMMA31MMA_64x256x32_F32E5M2E4M3_RS_TNILNSO_7ScaleInE1ELSQ_1EEEEEENS4_6LayoutINS5_IJNSA_ILi2EEESB_SB_EEENS5_IJSB_NSA_ILi0EEESW_EEEEENS5_IJNS4_10UnderscoreESZ_SZ_EEEEENS4_13SM90_TMA_LOADENS4_14ComposedLayoutINS4_7SwizzleILi3ELi4ELi3EEENS4_18smem_ptr_flag_bitsILi8EEENST_INS5_IJSG_NSA_ILi8EEEEEENS5_IJSB_SG_EEEEEEENS4_9Copy_AtomIJNS4_39AutoVectorizingCopyWithAssumedAlignmentILi128EEESI_EEENS4_8identityES12_S1C_vS1H_EENS_8epilogue10collective6detail29Sm90TmaWarpSpecializedAdapterINS1K_15DefaultEpilogueISI_NS5_IJlSB_lEEES1O_NS1J_6thread17LinearCombinationISI_Li1EffLNS1P_9ScaleType4KindE0ELNS_15FloatRoundStyleE2ESI_EENS1_15EpilogueDefaultEEEEEvvEEEEvNT_6ParamsE)
	.align		4
        /*000c*/ 	.word	index@(__assertfail)
	.align		4
        /*0010*/ 	.word	0x00000000
	.align		4
        /*0014*/ 	.word	0xfffffffe
	.align		4
        /*0018*/ 	.word	0x00000000
	.align		4
        /*001c*/ 	.word	0xfffffffd
	.align		4
        /*0020*/ 	.word	0x00000000
	.align		4
        /*0024*/ 	.word	0xfffffffc


//--------------------- .nv.constant4             --------------------------
	.section	.nv.constant4,"a",@progbits
	.align	8
	.align		8
.nv.constant4:
        /*0000*/ 	.dword	__assertfail
	.align		8
        /*0008*/ 	.dword	__unnamed_1
	.align		8
        /*0010*/ 	.dword	__unnamed_2
	.align		8
        /*0018*/ 	.dword	__unnamed_3
	.align		8
        /*0020*/ 	.dword	_ZN40_INTERNAL_5b004e73_4_k_cu_c98f03eb_342474cuda3std3__45__cpo5beginE
	.align		8
        /*0028*/ 	.dword	_ZN40_INTERNAL_5b004e73_4_k_cu_c98f03eb_342474cuda3std3__45__cpo3endE
	.align		8
        /*0030*/ 	.dword	_ZN40_INTERNAL_5b004e73_4_k_cu_c98f03eb_342474cuda3std3__45__cpo6cbeginE
	.align		8
        /*0038*/ 	.dword	_ZN40_INTERNAL_5b004e73_4_k_cu_c98f03eb_342474cuda3std3__45__cpo4cendE
	.align		8
        /*0040*/ 	.dword	_ZN40_INTERNAL_5b004e73_4_k_cu_c98f03eb_342474cuda3std3__442_GLOBAL__N__5b004e73_4_k_cu_c98f03eb_342476ignoreE
	.align		8
        /*0048*/ 	.dword	_ZN40_INTERNAL_5b004e73_4_k_cu_c98f03eb_342474cuda3std3__419piecewise_constructE
	.align		8
        /*0050*/ 	.dword	_ZN40_INTERNAL_5b004e73_4_k_cu_c98f03eb_342474cuda3std3__48in_placeE
	.align		8
        /*0058*/ 	.dword	_ZN40_INTERNAL_5b004e73_4_k_cu_c98f03eb_342474cuda3std6ranges3__45__cpo4swapE
	.align		8
        /*0060*/ 	.dword	_ZN40_INTERNAL_5b004e73_4_k_cu_c98f03eb_342474cuda3std6ranges3__45__cpo9iter_moveE
	.align		8
        /*0068*/ 	.dword	_ZN40_INTERNAL_5b004e73_4_k_cu_c98f03eb_342474cute7productE
	.align		8
        /*0070*/ 	.dword	_ZN40_INTERNAL_5b004e73_4_k_cu_c98f03eb_342474cute1_E
	.align		8
        /*0078*/ 	.dword	$str$24
	.align		8
        /*0080*/ 	.dword	$str$25


//--------------------- .text._ZN7cutlass13device_kernelINS_4gemm6kernel13GemmUniversalIN4cute5tupleIJiiiiEEENS1_10collective13CollectiveMmaINS1_39MainloopSm90TmaGmmaRmemAWarpSpecializedILi3ENS5_IJNS4_1CILi1EEESB_SB_EEENS1_35KernelTmaWarpSpecializedCooperativeEEENS5_IJNSA_ILi256EEESF_NSA_ILi128EEEEEENS_12float_e5m2_tENS5_IJSB_llEEENS_12float_e4m3_tESJ_NS4_8TiledMMAINS4_8MMA_AtomIJNS4_4SM904GMMA31MMA_64x256x32_F32E5M2E4M3_RS_TNILNSO_7ScaleInE1ELSQ_1EEEEEENS4_6LayoutINS5_IJNSA_ILi2EEESB_SB_EEENS5_IJSB_NSA_ILi0EEESW_EEEEENS5_IJNS4_10UnderscoreESZ_SZ_EEEEENS4_13SM90_TMA_LOADENS4_14ComposedLayoutINS4_7SwizzleILi3ELi4ELi3EEENS4_18smem_ptr_flag_bitsILi8EEENST_INS5_IJSG_NSA_ILi8EEEEEENS5_IJSB_SG_EEEEEEENS4_9Copy_AtomIJNS4_39AutoVectorizingCopyWithAssumedAlignmentILi128EEESI_EEENS4_8identityES12_S1C_vS1H_EENS_8epilogue10collective6detail29Sm90TmaWarpSpecializedAdapterINS1K_15DefaultEpilogueISI_NS5_IJlSB_lEEES1O_NS1J_6thread17LinearCombinationISI_Li1EffLNS1P_9ScaleType4KindE0ELNS_15FloatRoundStyleE2ESI_EENS1_15EpilogueDefaultEEEEEvvEEEEvNT_6ParamsE --------------------------
	.section	.text._ZN7cutlass13device_kernelINS_4gemm6kernel13GemmUniversalIN4cute5tupleIJiiiiEEENS1_10collective13CollectiveMmaINS1_39MainloopSm90TmaGmmaRmemAWarpSpecializedILi3ENS5_IJNS4_1CILi1EEESB_SB_EEENS1_35KernelTmaWarpSpecializedCooperativeEEENS5_IJNSA_ILi256EEESF_NSA_ILi128EEEEEENS_12float_e5m2_tENS5_IJSB_llEEENS_12float_e4m3_tESJ_NS4_8TiledMMAINS4_8MMA_AtomIJNS4_4SM904GMMA31MMA_64x256x32_F32E5M2E4M3_RS_TNILNSO_7ScaleInE1ELSQ_1EEEEEENS4_6LayoutINS5_IJNSA_ILi2EEESB_SB_EEENS5_IJSB_NSA_ILi0EEESW_EEEEENS5_IJNS4_10UnderscoreESZ_SZ_EEEEENS4_13SM90_TMA_LOADENS4_14ComposedLayoutINS4_7SwizzleILi3ELi4ELi3EEENS4_18smem_ptr_flag_bitsILi8EEENST_INS5_IJSG_NSA_ILi8EEEEEENS5_IJSB_SG_EEEEEEENS4_9Copy_AtomIJNS4_39AutoVectorizingCopyWithAssumedAlignmentILi128EEESI_EEENS4_8identityES12_S1C_vS1H_EENS_8epilogue10collective6detail29Sm90TmaWarpSpecializedAdapterINS1K_15DefaultEpilogueISI_NS5_IJlSB_lEEES1O_NS1J_6thread17LinearCombinationISI_Li1EffLNS1P_9ScaleType4KindE0ELNS_15FloatRoundStyleE2ESI_EENS1_15EpilogueDefaultEEEEEvvEEEEvNT_6ParamsE,"ax",@progbits
	.align	128
.text._ZN7cutlass13device_kernelINS_4gemm6kernel13GemmUniversalIN4cute5tupleIJiiiiEEENS1_10collective13CollectiveMmaINS1_39MainloopSm90TmaGmmaRmemAWarpSpecializedILi3ENS5_IJNS4_1CILi1EEESB_SB_EEENS1_35KernelTmaWarpSpecializedCooperativeEEENS5_IJNSA_ILi256EEESF_NSA_ILi128EEEEEENS_12float_e5m2_tENS5_IJSB_llEEENS_12float_e4m3_tESJ_NS4_8TiledMMAINS4_8MMA_AtomIJNS4_4SM904GMMA31MMA_64x256x32_F32E5M2E4M3_RS_TNILNSO_7ScaleInE1ELSQ_1EEEEEENS4_6LayoutINS5_IJNSA_ILi2EEESB_SB_EEENS5_IJSB_NSA_ILi0EEESW_EEEEENS5_IJNS4_10UnderscoreESZ_SZ_EEEEENS4_13SM90_TMA_LOADENS4_14ComposedLayoutINS4_7SwizzleILi3ELi4ELi3EEENS4_18smem_ptr_flag_bitsILi8EEENST_INS5_IJSG_NSA_ILi8EEEEEENS5_IJSB_SG_EEEEEEENS4_9Copy_AtomIJNS4_39AutoVectorizingCopyWithAssumedAlignmentILi128EEESI_EEENS4_8identityES12_S1C_vS1H_EENS_8epilogue10collective6detail29Sm90TmaWarpSpecializedAdapterINS1K_15DefaultEpilogueISI_NS5_IJlSB_lEEES1O_NS1J_6thread17LinearCombinationISI_Li1EffLNS1P_9ScaleType4KindE0ELNS_15FloatRoundStyleE2ESI_EENS1_15EpilogueDefaultEEEEEvvEEEEvNT_6ParamsE:
        .type           _ZN7cutlass13device_kernelINS_4gemm6kernel13GemmUniversalIN4cute5tupleIJiiiiEEENS1_10collective13CollectiveMmaINS1_39MainloopSm90TmaGmmaRmemAWarpSpecializedILi3ENS5_IJNS4_1CILi1EEESB_SB_EEENS1_35KernelTmaWarpSpecializedCooperativeEEENS5_IJNSA_ILi256EEESF_NSA_ILi128EEEEEENS_12float_e5m2_tENS5_IJSB_llEEENS_12float_e4m3_tESJ_NS4_8TiledMMAINS4_8MMA_AtomIJNS4_4SM904GMMA31MMA_64x256x32_F32E5M2E4M3_RS_TNILNSO_7ScaleInE1ELSQ_1EEEEEENS4_6LayoutINS5_IJNSA_ILi2EEESB_SB_EEENS5_IJSB_NSA_ILi0EEESW_EEEEENS5_IJNS4_10UnderscoreESZ_SZ_EEEEENS4_13SM90_TMA_LOADENS4_14ComposedLayoutINS4_7SwizzleILi3ELi4ELi3EEENS4_18smem_ptr_flag_bitsILi8EEENST_INS5_IJSG_NSA_ILi8EEEEEENS5_IJSB_SG_EEEEEEENS4_9Copy_AtomIJNS4_39AutoVectorizingCopyWithAssumedAlignmentILi128EEESI_EEENS4_8identityES12_S1C_vS1H_EENS_8epilogue10collective6detail29Sm90TmaWarpSpecializedAdapterINS1K_15DefaultEpilogueISI_NS5_IJlSB_lEEES1O_NS1J_6thread17LinearCombinationISI_Li1EffLNS1P_9ScaleType4KindE0ELNS_15FloatRoundStyleE2ESI_EENS1_15EpilogueDefaultEEEEEvvEEEEvNT_6ParamsE,@function
        .size           _ZN7cutlass13device_kernelINS_4gemm6kernel13GemmUniversalIN4cute5tupleIJiiiiEEENS1_10collective13CollectiveMmaINS1_39MainloopSm90TmaGmmaRmemAWarpSpecializedILi3ENS5_IJNS4_1CILi1EEESB_SB_EEENS1_35KernelTmaWarpSpecializedCooperativeEEENS5_IJNSA_ILi256EEESF_NSA_ILi128EEEEEENS_12float_e5m2_tENS5_IJSB_llEEENS_12float_e4m3_tESJ_NS4_8TiledMMAINS4_8MMA_AtomIJNS4_4SM904GMMA31MMA_64x256x32_F32E5M2E4M3_RS_TNILNSO_7ScaleInE1ELSQ_1EEEEEENS4_6LayoutINS5_IJNSA_ILi2EEESB_SB_EEENS5_IJSB_NSA_ILi0EEESW_EEEEENS5_IJNS4_10UnderscoreESZ_SZ_EEEEENS4_13SM90_TMA_LOADENS4_14ComposedLayoutINS4_7SwizzleILi3ELi4ELi3EEENS4_18smem_ptr_flag_bitsILi8EEENST_INS5_IJSG_NSA_ILi8EEEEEENS5_IJSB_SG_EEEEEEENS4_9Copy_AtomIJNS4_39AutoVectorizingCopyWithAssumedAlignmentILi128EEESI_EEENS4_8identityES12_S1C_vS1H_EENS_8epilogue10collective6detail29Sm90TmaWarpSpecializedAdapterINS1K_15DefaultEpilogueISI_NS5_IJlSB_lEEES1O_NS1J_6thread17LinearCombinationISI_Li1EffLNS1P_9ScaleType4KindE0ELNS_15FloatRoundStyleE2ESI_EENS1_15EpilogueDefaultEEEEEvvEEEEvNT_6ParamsE,(.L_x_612 - _ZN7cutlass13device_kernelINS_4gemm6kernel13GemmUniversalIN4cute5tupleIJiiiiEEENS1_10collective13CollectiveMmaINS1_39MainloopSm90TmaGmmaRmemAWarpSpecializedILi3ENS5_IJNS4_1CILi1EEESB_SB_EEENS1_35KernelTmaWarpSpecializedCooperativeEEENS5_IJNSA_ILi256EEESF_NSA_ILi128EEEEEENS_12float_e5m2_tENS5_IJSB_llEEENS_12float_e4m3_tESJ_NS4_8TiledMMAINS4_8MMA_AtomIJNS4_4SM904GMMA31MMA_64x256x32_F32E5M2E4M3_RS_TNILNSO_7ScaleInE1ELSQ_1EEEEEENS4_6LayoutINS5_IJNSA_ILi2EEESB_SB_EEENS5_IJSB_NSA_ILi0EEESW_EEEEENS5_IJNS4_10UnderscoreESZ_SZ_EEEEENS4_13SM90_TMA_LOADENS4_14ComposedLayoutINS4_7SwizzleILi3ELi4ELi3EEENS4_18smem_ptr_flag_bitsILi8EEENST_INS5_IJSG_NSA_ILi8EEEEEENS5_IJSB_SG_EEEEEEENS4_9Copy_AtomIJNS4_39AutoVectorizingCopyWithAssumedAlignmentILi128EEESI_EEENS4_8identityES12_S1C_vS1H_EENS_8epilogue10collective6detail29Sm90TmaWarpSpecializedAdapterINS1K_15DefaultEpilogueISI_NS5_IJlSB_lEEES1O_NS1J_6thread17LinearCombinationISI_Li1EffLNS1P_9ScaleType4KindE0ELNS_15FloatRoundStyleE2ESI_EENS1_15EpilogueDefaultEEEEEvvEEEEvNT_6ParamsE)
        .other          _ZN7cutlass13device_kernelINS_4gemm6kernel13GemmUniversalIN4cute5tupleIJiiiiEEENS1_10collective13CollectiveMmaINS1_39MainloopSm90TmaGmmaRmemAWarpSpecializedILi3ENS5_IJNS4_1CILi1EEESB_SB_EEENS1_35KernelTmaWarpSpecializedCooperativeEEENS5_IJNSA_ILi256EEESF_NSA_ILi128EEEEEENS_12float_e5m2_tENS5_IJSB_llEEENS_12float_e4m3_tESJ_NS4_8TiledMMAINS4_8MMA_AtomIJNS4_4SM904GMMA31MMA_64x256x32_F32E5M2E4M3_RS_TNILNSO_7ScaleInE1ELSQ_1EEEEEENS4_6LayoutINS5_IJNSA_ILi2EEESB_SB_EEENS5_IJSB_NSA_ILi0EEESW_EEEEENS5_IJNS4_10UnderscoreESZ_SZ_EEEEENS4_13SM90_TMA_LOADENS4_14ComposedLayoutINS4_7SwizzleILi3ELi4ELi3EEENS4_18smem_ptr_flag_bitsILi8EEENST_INS5_IJSG_NSA_ILi8EEEEEENS5_IJSB_SG_EEEEEEENS4_9Copy_AtomIJNS4_39AutoVectorizingCopyWithAssumedAlignmentILi128EEESI_EEENS4_8identityES12_S1C_vS1H_EENS_8epilogue10collective6detail29Sm90TmaWarpSpecializedAdapterINS1K_15DefaultEpilogueISI_NS5_IJlSB_lEEES1O_NS1J_6thread17LinearCombinationISI_Li1EffLNS1P_9ScaleType4KindE0ELNS_15FloatRoundStyleE2ESI_EENS1_15EpilogueDefaultEEEEEvvEEEEvNT_6ParamsE,@"STO_CUDA_ENTRY STV_DEFAULT"
_ZN7cutlass13device_kernelINS_4gemm6kernel13GemmUniversalIN4cute5tupleIJiiiiEEENS1_10collective13CollectiveMmaINS1_39MainloopSm90TmaGmmaRmemAWarpSpecializedILi3ENS5_IJNS4_1CILi1EEESB_SB_EEENS1_35KernelTmaWarpSpecializedCooperativeEEENS5_IJNSA_ILi256EEESF_NSA_ILi128EEEEEENS_12float_e5m2_tENS5_IJSB_llEEENS_12float_e4m3_tESJ_NS4_8TiledMMAINS4_8MMA_AtomIJNS4_4SM904GMMA31MMA_64x256x32_F32E5M2E4M3_RS_TNILNSO_7ScaleInE1ELSQ_1EEEEEENS4_6LayoutINS5_IJNSA_ILi2EEESB_SB_EEENS5_IJSB_NSA_ILi0EEESW_EEEEENS5_IJNS4_10UnderscoreESZ_SZ_EEEEENS4_13SM90_TMA_LOADENS4_14ComposedLayoutINS4_7SwizzleILi3ELi4ELi3EEENS4_18smem_ptr_flag_bitsILi8EEENST_INS5_IJSG_NSA_ILi8EEEEEENS5_IJSB_SG_EEEEEEENS4_9Copy_AtomIJNS4_39AutoVectorizingCopyWithAssumedAlignmentILi128EEESI_EEENS4_8identityES12_S1C_vS1H_EENS_8epilogue10collective6detail29Sm90TmaWarpSpecializedAdapterINS1K_15DefaultEpilogueISI_NS5_IJlSB_lEEES1O_NS1J_6thread17LinearCombinationISI_Li1EffLNS1P_9ScaleType4KindE0ELNS_15FloatRoundStyleE2ESI_EENS1_15EpilogueDefaultEEEEEvvEEEEvNT_6ParamsE:
[----:B------:R-:W0:Y:S02]  /*0000*/  LDC R1, c[0x0][0x28] ;  /* 0x00000a00ff017b82 */ /* 0x000e240000000800 */
[----:B0-----:R-:W-:Y:S01]  /*0010*/  VIADD R1, R1, 0xfffff7d8 ;  /* 0xfffff7d801017836 */ /* 0x001fe20000000000 */
[----:B------:R-:W0:Y:S01]  /*0020*/  S2R R2, SR_TID.X ;  /* 0x0000000000027919 */ /* 0x000e220000002100 */
[----:B------:R-:W-:Y:S01]  /*0030*/  ELECT P0, URZ, PT ;  /* 0x00000000003f782f */ /* 0x000fe20003800000 */
[----:B------:R-:W-:Y:S01]  /*0040*/  BSSY B0, `(.L_x_0) ;  /* 0x0000015000007945 */ /* 0x000fe20003800000 */
[--C-:B0-----:R-:W-:Y:S02]  /*0050*/  SHF.R.U32.HI R0, RZ, 0x5, R2.reuse ;  /* 0x00000005ff007819 */ /* 0x101fe40000011602 */
[----:B------:R-:W-:-:S03]  /*0060*/  SHF.R.U32.HI R2, RZ, 0x7, R2 ;  /* 0x00000007ff027819 */ /* 0x000fc60000011602 */
[----:B------:R-:W0:Y:S04]  /*0070*/  SHFL.IDX PT, R3, R0, RZ, 0x1f ;  /* 0x00001fff00037589 */ /* 0x000e2800000e0000 */
[----:B------:R-:W1:Y:S01]  /*0080*/  SHFL.IDX PT, R2, R2, RZ, 0x1f ;  /* 0x00001fff02027589 */ /* 0x000e6200000e0000 */
[----:B0-----:R-:W-:Y:S02]  /*0090*/  R2UR UR10, R3 ;  /* 0x00000000030a72ca */ /* 0x001fe400000e0000 */
[----:B-1----:R-:W-:-:S11]  /*00a0*/  R2UR UR5, R2 ;  /* 0x00000000020572ca */ /* 0x002fd600000e0000 */
[----:B------:R-:W-:Y:S02]  /*00b0*/  USHF.R.S32.HI UR4, URZ, 0x1f, UR10 ;  /* 0x0000001f3f047899 */ /* 0x000fe4000801140a */
[----:B------:R-:W-:Y:S02]  /*00c0*/  ISETP.NE.OR P0, PT, RZ, UR10, !P0 ;  /* 0x0000000aff007c0c */ /* 0x000fe4000c705670 */
[----:B------:R-:W-:-:S04]  /*00d0*/  ULEA.HI UR4, UR4, UR10, URZ, 0x2 ;  /* 0x0000000a04047291 */ /* 0x000fc8000f8f103f */
[----:B------:R-:W-:-:S04]  /*00e0*/  ULOP3.LUT UR4, UR4, 0xfffffffc, URZ, 0xc0, !UPT ;  /* 0xfffffffc04047892 */ /* 0x000fc8000f8ec03f */
[----:B------:R-:W-:-:S03]  /*00f0*/  UIADD3 UR10, UR10, -UR4, URZ ;  /* 0x800000040a0a7290 */ /* 0x000fc6000fffe03f */
[----:B------:R-:W-:Y:S09]  /*0100*/  @P0 BRA `(.L_x_1) ;  /* 0x0000000000200947 */ /* 0x000ff20003800000 */
[----:B------:R-:W-:Y:S02]  /*0110*/  ULDC.64 UR6, c[0x0][0x198] ;  /* 0x0000660000067ab9 */ /* 0x000fe40000000a00 */
[----:B------:R-:W-:Y:S02]  /*0120*/  UIADD3 UR8, UP0, UR6, 0xf0, URZ ;  /* 0x000000f006087890 */ /* 0x000fe4000ff1e03f */
[----:B------:R-:W-:Y:S02]  /*0130*/  UIADD3 UR6, UP1, UR6, 0x1f0, URZ ;  /* 0x000001f006067890 */ /* 0x000fe4000ff3e03f */
[----:B------:R-:W-:Y:S02]  /*0140*/  UIADD3.X UR9, URZ, UR7, URZ, UP0, !UPT ;  /* 0x000000073f097290 */ /* 0x000fe400087fe43f */
[----:B------:R-:W-:-:S07]  /*0150*/  UIADD3.X UR7, URZ, UR7, URZ, UP1, !UPT ;  /* 0x000000073f077290 */ /* 0x000fce0008ffe43f */
[----:B------:R0:W-:Y:S02]  /*0160*/  UTMACCTL.PF [UR8] ;  /* 0x00000000080079b9 */ /* 0x0001e40008040000 */
[----:B------:R0:W-:Y:S02]  /*0170*/  UTMACCTL.PF [UR6] ;  /* 0x00000000060079b9 */ /* 0x0001e40008040000 */
[----:B0-----:R-:W-:Y:S01]  /*0180*/  NOP ;  /* 0x0000000000007918 */ /* 0x001fe20000000000 */
.L_x_1:
[----:B------:R-:W-:Y:S05]  /*0190*/  BSYNC B0 ;  /* 0x0000000000007941 */ /* 0x000fea0003800000 */
.L_x_0:
[----:B------:R-:W0:Y:S01]  /*01a0*/  SHFL.IDX PT, R2, R0, RZ, 0x1f ;  /* 0x00001fff00027589 */ /* 0x000e2200000e0000 */
[----:B------:R-:W-:Y:S01]  /*01b0*/  UISETP.NE.AND UP0, UPT, UR10, 0x3, UPT ;  /* 0x000000030a00788c */ /* 0x000fe2000bf05270 */
[----:B------:R-:W-:Y:S01]  /*01c0*/  ISETP.NE.AND P1, PT, RZ, UR5, PT ;  /* 0x00000005ff007c0c */ /* 0x000fe2000bf25270 */
[----:B------:R-:W-:Y:S02]  /*01d0*/  UIADD3 UR18, UR5, -0x1, URZ ;  /* 0xffffffff05127890 */ /* 0x000fe4000fffe03f */
[----:B------:R-:W-:Y:S02]  /*01e0*/  UISETP.EQ.OR UP0, UPT, UR10, URZ, !UP0 ;  /* 0x0000003f0a00728c */ /* 0x000fe4000c702670 */
[----:B------:R-:W-:Y:S02]  /*01f0*/  UISETP.GE.U32.AND UP1, UPT, UR18, 0x2, UPT ;  /* 0x000000021200788c */ /* 0x000fe4000bf26070 */
[----:B------:R-:W-:-:S04]  /*0200*/  UISETP.EQ.AND UP0, UPT, UR5, URZ, UP0 ;  /* 0x0000003f0500728c */ /* 0x000fc80008702270 */
[----:B------:R-:W-:-:S04]  /*0210*/  USEL UR40, URZ, 0x1, !UP0 ;  /* 0x000000013f287887 */ /* 0x000fc8000c000000 */
[----:B------:R-:W-:Y:S01]  /*0220*/  USEL UR40, UR40, 0x2, UP1 ;  /* 0x0000000228287887 */ /* 0x000fe20008800000 */
[----:B0-----:R-:W-:-:S13]  /*0230*/  ISETP.NE.AND P0, PT, R2, RZ, PT ;  /* 0x000000ff0200720c */ /* 0x001fda0003f05270 */
[----:B------:R-:W-:Y:S05]  /*0240*/  @P0 BRA `(.L_x_2) ;  /* 0x0000000000500947 */ /* 0x000fea0003800000 */
[----:B------:R-:W0:Y:S01]  /*0250*/  S2UR UR8, SR_CgaCtaId ;  /* 0x00000000000879c3 */ /* 0x000e220000008800 */
[----:B------:R-:W-:Y:S01]  /*0260*/  UMOV UR4, 0x400 ;  /* 0x0000040000047882 */ /* 0x000fe20000000000 */
[----:B------:R-:W-:Y:S01]  /*0270*/  UMOV UR5, 0x1 ;  /* 0x0000000100057882 */ /* 0x000fe20000000000 */
[----:B------:R-:W-:Y:S01]  /*0280*/  UMOV UR6, 0x100 ;  /* 0x0000010000067882 */ /* 0x000fe20000000000 */
[----:B------:R-:W-:Y:S01]  /*0290*/  ELECT P0, URZ, PT ;  /* 0x00000000003f782f */ /* 0x000fe20003800000 */
[----:B------:R-:W-:-:S04]  /*02a0*/  UIADD3 UR6, -UR6, 0x100000, URZ ;  /* 0x0010000006067890 */ /* 0x000fc8000fffe13f */
[----:B------:R-:W-:Y:S02]  /*02b0*/  USHF.L.U32 UR7, UR6, 0xb, URZ ;  /* 0x0000000b06077899 */ /* 0x000fe4000800063f */
[----:B------:R-:W-:Y:S02]  /*02c0*/  USHF.L.U32 UR6, UR6, 0x1, URZ ;  /* 0x0000000106067899 */ /* 0x000fe4000800063f */
[----:B0-----:R-:W-:Y:S02]  /*02d0*/  ULEA UR8, UR8, UR4, 0x18 ;  /* 0x0000000408087291 */ /* 0x001fe4000f8ec03f */
[----:B------:R-:W-:-:S04]  /*02e0*/  UIADD3 UR4, -UR5, 0x100000, URZ ;  /* 0x0010000005047890 */ /* 0x000fc8000fffe13f */
[----:B------:R-:W-:Y:S02]  /*02f0*/  USHF.L.U32 UR5, UR4, 0xb, URZ ;  /* 0x0000000b04057899 */ /* 0x000fe4000800063f */
[----:B------:R-:W-:Y:S01]  /*0300*/  USHF.L.U32 UR4, UR4, 0x1, URZ ;  /* 0x0000000104047899 */ /* 0x000fe2000800063f */
[----:B------:R-:W0:Y:S11]  /*0310*/  FENCE.VIEW.ASYNC.S ;  /* 0x00000000000073c6 */ /* 0x000e360000000000 */
[----:B0-----:R0:W1:Y:S01]  /*0320*/  SYNCS.EXCH.64 URZ, [UR8], UR4 ;  /* 0x00000004083f75b2 */ /* 0x0010620008000100 */
[----:B------:R0:W2:Y:S01]  /*0330*/  SYNCS.EXCH.64 URZ, [UR8+0x18], UR6 ;  /* 0x00001806083f75b2 */ /* 0x0000a20008000100 */
[----:B------:R0:W3:Y:S01]  /*0340*/  SYNCS.EXCH.64 URZ, [UR8+0x8], UR4 ;  /* 0x00000804083f75b2 */ /* 0x0000e20008000100 */
[----:B------:R0:W4:Y:S01]  /*0350*/  SYNCS.EXCH.64 URZ, [UR8+0x20], UR6 ;  /* 0x00002006083f75b2 */ /* 0x0001220008000100 */
[----:B------:R0:W0:Y:S01]  /*0360*/  SYNCS.EXCH.64 URZ, [UR8+0x10], UR4 ;  /* 0x00001004083f75b2 */ /* 0x0000220008000100 */
[----:B------:R0:W0:Y:S01]  /*0370*/  SYNCS.EXCH.64 URZ, [UR8+0x28], UR6 ;  /* 0x00002806083f75b2 */ /* 0x0000220008000100 */
[----:B------:R-:W-:Y:S01]  /*0380*/  NOP ;  /* 0x0000000000007918 */ /* 0x000fe20000000000 */
.L_x_2:
[----:B------:R-:W5:Y:S01]  /*0390*/  SHFL.IDX PT, R0, R0, RZ, 0x1f ;  /* 0x00001fff00007589 */ /* 0x000f6200000e0000 */
[----:B------:R-:W-:Y:S01]  /*03a0*/  ELECT P0, URZ, PT ;  /* 0x00000000003f782f */ /* 0x000fe20003800000 */
[----:B------:R-:W1:Y:S01]  /*03b0*/  S2UR UR17, SR_CTAID.Y ;  /* 0x00000000001179c3 */ /* 0x000e620000002600 */
[----:B0-----:R-:W-:Y:S01]  /*03c0*/  ULDC UR5, c[0x0][0x65c] ;  /* 0x0001970000057ab9 */ /* 0x001fe20000000800 */
[----:B------:R-:W-:Y:S01]  /*03d0*/  UMOV UR12, 0x20 ;  /* 0x00000020000c7882 */ /* 0x000fe20000000000 */
[----:B------:R-:W-:Y:S01]  /*03e0*/  UISETP.NE.AND UP2, UPT, UR5, 0x1, UPT ;  /* 0x000000010500788c */ /* 0x000fe2000bf45270 */
[----:B------:R-:W-:Y:S01]  /*03f0*/  NOP ;  /* 0x0000000000007918 */ /* 0x000fe20000000000 */
[----:B------:R-:W-:Y:S02]  /*0400*/  NOP ;  /* 0x0000000000007918 */ /* 0x000fe40000000000 */
[----:B------:R-:W-:Y:S01]  /*0410*/  UP2UR UR44, UPR, URZ, 0x4 ;  /* 0x000000043f2c7883 */ /* 0x000fe20008000000 */
[----:B------:R-:W0:Y:S01]  /*0420*/  S2UR UR4, SR_CTAID.X ;  /* 0x00000000000479c3 */ /* 0x000e220000002500 */
[----:B------:R-:W-:-:S02]  /*0430*/  PLOP3.LUT P2, PT, PT, PT, UP2, 0x80, 0x0 ;  /* 0x000000000000781c */ /* 0x000fc40003f4f028 */
[----:B------:R-:W-:Y:S02]  /*0440*/  PLOP3.LUT P4, PT, PT, PT, UP2, 0x80, 0x0 ;  /* 0x000000000000781c */ /* 0x000fe40003f8f028 */
[----:B------:R-:W-:Y:S01]  /*0450*/  PLOP3.LUT P3, PT, PT, PT, UP2, 0x80, 0x0 ;  /* 0x000000000000781c */ /* 0x000fe20003f6f028 */
[----:B------:R-:W-:Y:S01]  /*0460*/  @UP2 ULDC UR14, c[0x0][0x10] ;  /* 0x00000400000e2ab9 */ /* 0x000fe20000000800 */
[----:B------:R-:W-:Y:S01]  /*0470*/  @UP2 UMOV UR9, URZ ;  /* 0x0000003f00092c82 */ /* 0x000fe20008000000 */
[----:B------:R-:W-:Y:S01]  /*0480*/  @!UP2 ULDC UR11, c[0x0][0xc] ;  /* 0x00000300000baab9 */ /* 0x000fe20000000800 */
[----:B-----5:R-:W-:Y:S01]  /*0490*/  ISETP.NE.OR P0, PT, R0, RZ, !P0 ;  /* 0x000000ff0000720c */ /* 0x020fe20004705670 */
[----:B-1----:R-:W-:Y:S02]  /*04a0*/  @UP2 UMOV UR7, UR17 ;  /* 0x0000001100072c82 */ /* 0x002fe40008000000 */
[----:B------:R-:W-:Y:S01]  /*04b0*/  @UP2 UMOV UR8, UR7 ;  /* 0x0000000700082c82 */ /* 0x000fe20008000000 */
[----:B------:R-:W-:Y:S01]  /*04c0*/  @!UP2 UMOV UR7, UR17 ;  /* 0x000000110007ac82 */ /* 0x000fe20008000000 */
[----:B0-----:R-:W-:-:S08]  /*04d0*/  @UP2 UIMAD.WIDE.U32 UR14, UR4, UR14, UR8 ;  /* 0x0000000e040e22a5 */ /* 0x001fd0000f8e0008 */
[----:B------:R-:W-:Y:S01]  /*04e0*/  VOTEU.ALL UP0, P0 ;  /* 0x00000000003f7886 */ /* 0x000fe20000000000 */
[----:B------:R-:W-:Y:S01]  /*04f0*/  VOTEU.ALL UP1, P0 ;  /* 0x00000000003f7886 */ /* 0x000fe20000020000 */
[----:B------:R-:W-:-:S03]  /*0500*/  IMAD.U32 R2, RZ, RZ, UR14 ;  /* 0x0000000eff027e24 */ /* 0x000fc6000f8e00ff */
[----:B------:R-:W0:Y:S01]  /*0510*/  @!UP0 S2UR UR6, SR_CgaCtaId ;  /* 0x00000000000689c3 */ /* 0x000e220000008800 */
[----:B------:R-:W-:Y:S01]  /*0520*/  @!UP0 UMOV UR5, 0x400 ;  /* 0x0000040000058882 */ /* 0x000fe20000000000 */
[----:B------:R-:W-:-:S04]  /*0530*/  @!UP0 UIADD3 UR12, -UR12, 0x100000, URZ ;  /* 0x001000000c0c8890 */ /* 0x000fc8000fffe13f */
[----:B------:R-:W-:Y:S02]  /*0540*/  @!UP0 USHF.L.U32 UR13, UR12, 0xb, URZ ;  /* 0x0000000b0c0d8899 */ /* 0x000fe4000800063f */
[----:B------:R-:W-:Y:S01]  /*0550*/  @!UP0 USHF.L.U32 UR12, UR12, 0x1, URZ ;  /* 0x000000010c0c8899 */ /* 0x000fe2000800063f */
[----:B------:R-:W-:Y:S01]  /*0560*/  IMAD.U32 R3, RZ, RZ, UR15 ;  /* 0x0000000fff037e24 */ /* 0x000fe2000f8e00ff */
[----:B0-----:R-:W-:Y:S01]  /*0570*/  @!UP0 ULEA UR16, UR6, UR5, 0x18 ;  /* 0x0000000506108291 */ /* 0x001fe2000f8ec03f */
[----:B------:R-:W-:Y:S01]  /*0580*/  VOTEU.ALL UP0, P0 ;  /* 0x00000000003f7886 */ /* 0x000fe20000000000 */
[----:B------:R-:W-:Y:S01]  /*0590*/  PLOP3.LUT P0, PT, PT, PT, UP2, 0x80, 0x0 ;  /* 0x000000000000781c */ /* 0x000fe20003f0f028 */
[----:B------:R-:W-:Y:S01]  /*05a0*/  UMOV UR5, URZ ;  /* 0x0000003f00057c82 */ /* 0x000fe20008000000 */
[----:B------:R-:W-:Y:S01]  /*05b0*/  @UP2 UMOV UR6, URZ ;  /* 0x0000003f00062c82 */ /* 0x000fe20008000000 */
[----:B------:R-:W-:Y:S02]  /*05c0*/  @!UP2 UIMAD.WIDE.U32 UR8, UR11, UR7, UR4 ;  /* 0x000000070b08a2a5 */ /* 0x000fe4000f8e0004 */
[----:B------:R-:W-:-:S04]  /*05d0*/  @UP2 UIADD3 UR6, UR15, UR6, URZ ;  /* 0x000000060f062290 */ /* 0x000fc8000fffe03f */
[----:B------:R-:W-:Y:S01]  /*05e0*/  IMAD.U32 R5, RZ, RZ, UR9 ;  /* 0x00000009ff057e24 */ /* 0x000fe2000f8e00ff */
[----:B------:R-:W0:Y:S02]  /*05f0*/  FENCE.VIEW.ASYNC.S ;  /* 0x00000000000073c6 */ /* 0x000e240000000000 */
[----:B0-----:R0:W2:Y:S01]  /*0600*/  @!UP0 SYNCS.EXCH.64 URZ, [UR16+0x40], UR12 ;  /* 0x0000400c103f85b2 */ /* 0x0010a20008000100 */
[----:B------:R-:W-:Y:S02]  /*0610*/  @P2 IMAD.U32 R6, RZ, RZ, UR6 ;  /* 0x00000006ff062e24 */ /* 0x000fe4000f8e00ff */
[----:B------:R-:W-:Y:S02]  /*0620*/  @P0 IMAD.MOV.U32 R7, RZ, RZ, R2 ;  /* 0x000000ffff070224 */ /* 0x000fe400078e0002 */
[----:B------:R-:W-:Y:S02]  /*0630*/  IMAD.U32 R2, RZ, RZ, UR8 ;  /* 0x00000008ff027e24 */ /* 0x000fe4000f8e00ff */
[----:B------:R-:W-:-:S02]  /*0640*/  @!P4 IMAD.MOV.U32 R6, RZ, RZ, R5 ;  /* 0x000000ffff06c224 */ /* 0x000fc400078e0005 */
[----:B------:R-:W-:Y:S02]  /*0650*/  @!P3 IMAD.MOV.U32 R7, RZ, RZ, R2 ;  /* 0x000000ffff07b224 */ /* 0x000fe400078e0002 */
[----:B------:R-:W-:Y:S01]  /*0660*/  IMAD.U32 R3, RZ, RZ, UR9 ;  /* 0x00000009ff037e24 */ /* 0x000fe2000f8e00ff */
[----:B------:R0:W-:Y:S01]  /*0670*/  STL [R1+0x200], R6 ;  /* 0x0002000601007387 */ /* 0x0001e20000100800 */
[----:B------:R-:W-:-:S03]  /*0680*/  IMAD.U32 R4, RZ, RZ, UR8 ;  /* 0x00000008ff047e24 */ /* 0x000fc6000f8e00ff */
[----:B------:R0:W-:Y:S01]  /*0690*/  STL [R1+0x204], R7 ;  /* 0x0002040701007387 */ /* 0x0001e20000100800 */
[----:B------:R0:W2:Y:S01]  /*06a0*/  @!UP1 SYNCS.EXCH.64 URZ, [UR16+0x48], UR12 ;  /* 0x0000480c103f95b2 */ /* 0x0000a20008000100 */
[----:B------:R-:W-:Y:S01]  /*06b0*/  NOP ;  /* 0x0000000000007918 */ /* 0x000fe20000000000 */
[----:B--234-:R-:W-:Y:S06]  /*06c0*/  BAR.SYNC.DEFER_BLOCKING 0x0 ;  /* 0x0000000000007b1d */ /* 0x01cfec0000010000 */
[----:B------:R-:W-:Y:S05]  /*06d0*/  @!P1 BRA `(.L_x_3) ;  /* 0x0000026c00649947 */ /* 0x000fea0003800000 */
[----:B------:R-:W-:-:S06]  /*06e0*/  UISETP.GT.U32.AND UP0, UPT, UR18, 0x1, UPT ;  /* 0x000000011200788c */ /* 0x000fcc000bf04070 */
[----:B------:R-:W-:-:S13]  /*06f0*/  PLOP3.LUT P0, PT, PT, PT, UP0, 0x80, 0x0 ;  /* 0x000000000000781c */ /* 0x000fda0003f0f008 */
[----:B0-----:R-:W-:Y:S05]  /*0700*/  @P0 EXIT ;  /* 0x000000000000094d */ /* 0x001fea0003800000 */
[----:B------:R-:W-:Y:S01]  /*0710*/  ULDC.64 UR8, c[0x0][0x650] ;  /* 0x0001940000087ab9 */ /* 0x000fe20000000a00 */
[----:B------:R-:W-:Y:S01]  /*0720*/  UMOV UR45, 0xffffffff ;  /* 0xffffffff002d7882 */ /* 0x000fe20000000000 */
[----:B------:R-:W-:Y:S01]  /*0730*/  ISETP.GE.U32.AND P0, PT, R7, UR8, PT ;  /* 0x0000000807007c0c */ /* 0x000fe2000bf06070 */
[----:B------:R-:W-:Y:S01]  /*0740*/  UMOV UR42, 0xffffffff ;  /* 0xffffffff002a7882 */ /* 0x000fe20000000000 */
[----:B------:R-:W-:Y:S01]  /*0750*/  UMOV UR43, 0xffffffff ;  /* 0xffffffff002b7882 */ /* 0x000fe20000000000 */
[----:B------:R-:W-:Y:S02]  /*0760*/  PRMT R0, RZ, 0x7610, R0 ;  /* 0x00007610ff007816 */ /* 0x000fe40000000000 */
[----:B------:R-:W-:-:S13]  /*0770*/  ISETP.GE.U32.AND.EX P0, PT, R6, UR9, PT, P0 ;  /* 0x0000000906007c0c */ /* 0x000fda000bf06100 */
[----:B------:R-:W-:Y:S05]  /*0780*/  @P0 BRA `(.L_x_4) ;  /* 0x0000000400800947 */ /* 0x000fea0003800000 */
[----:B------:R-:W-:Y:S01]  /*0790*/  I2FP.F32.U32 R0, UR4 ;  /* 0x0000000400007c45 */ /* 0x000fe20008201000 */
[----:B------:R-:W-:Y:S01]  /*07a0*/  ULDC.64 UR16, c[0x0][0x628] ;  /* 0x00018a0000107ab9 */ /* 0x000fe20000000a00 */
[----:B------:R-:W-:Y:S01]  /*07b0*/  ULDC UR6, c[0x0][0x150] ;  /* 0x0000540000067ab9 */ /* 0x000fe20000000800 */
[----:B------:R-:W-:Y:S01]  /*07c0*/  ISETP.NE.U32.AND P0, PT, RZ, UR16, PT ;  /* 0x00000010ff007c0c */ /* 0x000fe2000bf05070 */
[----:B------:R-:W-:Y:S01]  /*07d0*/  ULDC UR15, c[0x0][0x630] ;  /* 0x00018c00000f7ab9 */ /* 0x000fe20000000800 */
[----:B------:R-:W-:Y:S01]  /*07e0*/  FMUL R0, R0, UR6 ;  /* 0x0000000600007c20 */ /* 0x000fe20008400000 */
[----:B------:R-:W-:Y:S01]  /*07f0*/  R2UR UR18, R7 ;  /* 0x00000000071272ca */ /* 0x000fe200000e0000 */
[----:B------:R-:W-:Y:S01]  /*0800*/  ULDC UR20, c[0x0][0x154] ;  /* 0x0000550000147ab9 */ /* 0x000fe20000000800 */
[----:B------:R-:W-:Y:S01]  /*0810*/  ISETP.NE.AND.EX P0, PT, RZ, UR17, PT, P0 ;  /* 0x00000011ff007c0c */ /* 0x000fe2000bf05300 */
[----:B------:R0:W1:Y:S01]  /*0820*/  F2I.U32.TRUNC.NTZ R2, R0 ;  /* 0x0000000000027305 */ /* 0x000062000020f000 */
[----:B------:R-:W-:-:S02]  /*0830*/  R2UR UR19, R6 ;  /* 0x00000000061372ca */ /* 0x000fc400000e0000 */
[----:B------:R-:W-:Y:S02]  /*0840*/  R2UR UR8, R7 ;  /* 0x00000000070872ca */ /* 0x000fe400000e0000 */
[----:B------:R-:W-:-:S07]  /*0850*/  R2UR UR9, R6 ;  /* 0x00000000060972ca */ /* 0x000fce00000e0000 */
[----:B0-----:R-:W-:Y:S08]  /*0860*/  @!P0 BRA `(.L_x_5) ;  /* 0x0000000000308947 */ /* 0x001ff00003800000 */
[----:B------:R-:W-:Y:S01]  /*0870*/  R2UR UR8, R7 ;  /* 0x00000000070872ca */ /* 0x000fe200000e0000 */
[----:B------:R-:W-:Y:S01]  /*0880*/  ULDC UR6, c[0x0][0x634] ;  /* 0x00018d0000067ab9 */ /* 0x000fe20000000800 */
[----:B------:R-:W-:-:S11]  /*0890*/  R2UR UR14, R6 ;  /* 0x00000000060e72ca */ /* 0x000fd600000e0000 */
[----:B------:R-:W-:-:S04]  /*08a0*/  UIADD3 UR6, UP0, UR8, UR6, URZ ;  /* 0x0000000608067290 */ /* 0x000fc8000ff1e03f */
[----:B------:R-:W-:-:S04]  /*08b0*/  UIADD3.X UR14, URZ, UR14, URZ, UP0, !UPT ;  /* 0x0000000e3f0e7290 */ /* 0x000fc800087fe43f */
[----:B------:R-:W-:-:S04]  /*08c0*/  UIMAD.WIDE.U32 UR8, UR14, UR16, URZ ;  /* 0x000000100e0872a5 */ /* 0x000fc8000f8e003f */
[----:B------:R-:W-:Y:S02]  /*08d0*/  UIMAD.WIDE.U32 UR10, UP0, UR6, UR17, UR8 ;  /* 0x00000011060a72a5 */ /* 0x000fe4000f800008 */
[----:B------:R-:W-:Y:S02]  /*08e0*/  UIMAD.WIDE.U32 UR8, UR6, UR16, URZ ;  /* 0x00000010060872a5 */ /* 0x000fe4000f8e003f */
[----:B------:R-:W-:Y:S02]  /*08f0*/  UIADD3.X UR13, URZ, URZ, URZ, UP0, !UPT ;  /* 0x0000003f3f0d7290 */ /* 0x000fe400087fe43f */
[----:B------:R-:W-:Y:S01]  /*0900*/  UIADD3 URZ, UP0, UR9, UR10, URZ ;  /* 0x0000000a093f7290 */ /* 0x000fe2000ff1e03f */
[----:B------:R-:W-:-:S03]  /*0910*/  UMOV UR12, UR11 ;  /* 0x0000000b000c7c82 */ /* 0x000fc60008000000 */
[----:B------:R-:W-:-:S12]  /*0920*/  UIMAD.WIDE.U32.X UR8, UR14, UR17, UR12, UP0 ;  /* 0x000000110e0872a5 */ /* 0x000fd800080e040c */
.L_x_5:
[----:B------:R-:W-:Y:S01]  /*0930*/  USHF.R.U64 UR43, UR8, UR15, UR9 ;  /* 0x0000000f082b7299 */ /* 0x000fe20008001209 */
[----:B------:R-:W-:Y:S01]  /*0940*/  I2FP.F32.U32 R0, UR7 ;  /* 0x0000000700007c45 */ /* 0x000fe20008201000 */
[----:B------:R-:W-:Y:S01]  /*0950*/  USHF.R.U32.HI UR5, URZ, UR15, UR9 ;  /* 0x0000000f3f057299 */ /* 0x000fe20008011609 */
[----:B-1----:R-:W-:Y:S01]  /*0960*/  R2UR UR12, R2 ;  /* 0x00000000020c72ca */ /* 0x002fe200000e0000 */
[----:B------:R-:W-:Y:S02]  /*0970*/  UIADD3 UR6, UP0, URZ, -UR43, URZ ;  /* 0x8000002b3f067290 */ /* 0x000fe4000ff1e03f */
[----:B------:R-:W-:Y:S01]  /*0980*/  FMUL R0, R0, UR20 ;  /* 0x0000001400007c20 */ /* 0x000fe20008400000 */
[----:B------:R-:W-:Y:S01]  /*0990*/  ULDC.64 UR8, c[0x0][0x620] ;  /* 0x0001880000087ab9 */ /* 0x000fe20000000a00 */
[----:B------:R-:W-:Y:S01]  /*09a0*/  UIADD3.X UR5, URZ, ~UR5, URZ, UP0, !UPT ;  /* 0x800000053f057290 */ /* 0x000fe200087fe43f */
[----:B------:R-:W-:Y:S01]  /*09b0*/  UMOV UR10, UR18 ;  /* 0x00000012000a7c82 */ /* 0x000fe20008000000 */
[----:B------:R-:W-:-:S02]  /*09c0*/  UMOV UR11, UR19 ;  /* 0x00000013000b7c82 */ /* 0x000fc40008000000 */
[----:B------:R-:W-:Y:S01]  /*09d0*/  UIMAD UR5, UR5, UR8, URZ ;  /* 0x00000008050572a4 */ /* 0x000fe2000f8e023f */
[----:B------:R-:W0:Y:S01]  /*09e0*/  F2I.U32.TRUNC.NTZ R0, R0 ;  /* 0x0000000000007305 */ /* 0x000e22000020f000 */
[----:B------:R-:W-:Y:S02]  /*09f0*/  UIMAD.WIDE.U32 UR10, UR6, UR8, UR10 ;  /* 0x00000008060a72a5 */ /* 0x000fe4000f8e000a */
[----:B------:R-:W-:Y:S01]  /*0a00*/  UIMAD UR6, UR6, UR9, UR5 ;  /* 0x00000009060672a4 */ /* 0x000fe2000f8e0205 */
[----:B------:R-:W-:Y:S01]  /*0a10*/  ULDC UR21, c[0x0][0x658] ;  /* 0x0001960000157ab9 */ /* 0x000fe20000000800 */
[----:B------:R-:W-:Y:S02]  /*0a20*/  UMOV UR19, 0xffffffff ;  /* 0xffffffff00137882 */ /* 0x000fe40000000000 */
[----:B------:R-:W-:Y:S01]  /*0a30*/  UIADD3 UR6, UR11, UR6, URZ ;  /* 0x000000060b067290 */ /* 0x000fe2000fffe03f */
[----:B------:R-:W-:Y:S01]  /*0a40*/  ULDC UR15, c[0x0][0x618] ;  /* 0x00018600000f7ab9 */ /* 0x000fe20000000800 */
[----:B------:R-:W-:Y:S01]  /*0a50*/  ULDC.64 UR8, c[0x0][0x640] ;  /* 0x0001900000087ab9 */ /* 0x000fe20000000a00 */
[----:B------:R-:W-:Y:S01]  /*0a60*/  USHF.L.U32 UR11, UR19, UR21, URZ ;  /* 0x00000015130b7299 */ /* 0x000fe2000800063f */
[----:B------:R-:W-:Y:S01]  /*0a70*/  ISETP.NE.U32.AND P0, PT, RZ, UR8, PT ;  /* 0x00000008ff007c0c */ /* 0x000fe2000bf05070 */
[----:B------:R-:W-:-:S02]  /*0a80*/  USHF.R.U64 UR19, UR10, UR15, UR6 ;  /* 0x0000000f0a137299 */ /* 0x000fc40008001206 */
[----:B------:R-:W-:Y:S01]  /*0a90*/  USHF.R.U32.HI UR10, URZ, UR15, UR6 ;  /* 0x0000000f3f0a7299 */ /* 0x000fe20008011606 */
[----:B0-----:R-:W-:Y:S01]  /*0aa0*/  R2UR UR14, R0 ;  /* 0x00000000000e72ca */ /* 0x001fe200000e0000 */
[----:B------:R-:W-:Y:S01]  /*0ab0*/  ULDC UR17, c[0x0][0x608] ;  /* 0x0001820000117ab9 */ /* 0x000fe20000000800 */
[----:B------:R-:W-:Y:S01]  /*0ac0*/  ISETP.NE.AND.EX P0, PT, RZ, UR9, PT, P0 ;  /* 0x00000009ff007c0c */ /* 0x000fe2000bf05300 */
[----:B------:R-:W-:Y:S02]  /*0ad0*/  USHF.R.U64 UR23, UR19, UR17, UR10 ;  /* 0x0000001113177299 */ /* 0x000fe4000800120a */
[----:B------:R-:W-:Y:S01]  /*0ae0*/  USHF.R.U32.HI UR10, URZ, UR17, UR10 ;  /* 0x000000113f0a7299 */ /* 0x000fe2000801160a */
[----:B------:R-:W-:Y:S01]  /*0af0*/  UMOV UR16, 0x1 ;  /* 0x0000000100107882 */ /* 0x000fe20000000000 */
[----:B------:R-:W-:Y:S02]  /*0b00*/  UIADD3 UR12, -UR12, URZ, URZ ;  /* 0x0000003f0c0c7290 */ /* 0x000fe4000fffe13f */
[----:B------:R-:W-:-:S02]  /*0b10*/  USHF.R.U64 UR24, UR23, UR21, UR10 ;  /* 0x0000001517187299 */ /* 0x000fc4000800120a */
[----:B------:R-:W-:Y:S01]  /*0b20*/  USHF.L.U32 UR6, UR16, UR21, URZ ;  /* 0x0000001510067299 */ /* 0x000fe2000800063f */
[----:B------:R-:W-:Y:S01]  /*0b30*/  ULDC UR13, c[0x0][0x144] ;  /* 0x00005100000d7ab9 */ /* 0x000fe20000000800 */
[----:B------:R-:W-:Y:S01]  /*0b40*/  ULDC UR5, c[0x0][0x600] ;  /* 0x0001800000057ab9 */ /* 0x000fe20000000800 */
[----:B------:R-:W-:Y:S02]  /*0b50*/  ULOP3.LUT UR16, URZ, UR11, URZ, 0x33, !UPT ;  /* 0x0000000b3f107292 */ /* 0x000fe4000f8e333f */
[----:B------:R-:W-:Y:S02]  /*0b60*/  USHF.R.U32.HI UR11, URZ, UR21, UR10 ;  /* 0x000000153f0b7299 */ /* 0x000fe4000801160a */
[----:B------:R-:W-:Y:S02]  /*0b70*/  UIADD3 UR18, UR5, -0x1, URZ ;  /* 0xffffffff05127890 */ /* 0x000fe4000fffe03f */
[----:B------:R-:W-:Y:S02]  /*0b80*/  UIADD3 UR20, -UR14, URZ, URZ ;  /* 0x0000003f0e147290 */ /* 0x000fe4000fffe13f */
[----:B------:R-:W-:Y:S01]  /*0b90*/  UIMAD UR4, UR13, UR12, UR4 ;  /* 0x0000000c0d0472a4 */ /* 0x000fe2000f8e0204 */
[----:B------:R-:W-:Y:S01]  /*0ba0*/  ULDC UR25, c[0x0][0x148] ;  /* 0x0000520000197ab9 */ /* 0x000fe20000000800 */
[----:B------:R-:W-:Y:S01]  /*0bb0*/  ULDC UR21, c[0x0][0x648] ;  /* 0x0001920000157ab9 */ /* 0x000fe20000000800 */
[----:B------:R-:W-:Y:S01]  /*0bc0*/  ULDC UR22, c[0x0][0x638] ;  /* 0x00018e0000167ab9 */ /* 0x000fe20000000800 */
[----:B------:R-:W-:Y:S01]  /*0bd0*/  UMOV UR10, UR24 ;  /* 0x00000018000a7c82 */ /* 0x000fe20008000000 */
[----:B------:R-:W-:Y:S07]  /*0be0*/  @!P0 BRA `(.L_x_6) ;  /* 0x0000000000308947 */ /* 0x000fee0003800000 */
[----:B------:R-:W-:Y:S02]  /*0bf0*/  ULDC UR14, c[0x0][0x64c] ;  /* 0x00019300000e7ab9 */ /* 0x000fe40000000800 */
        /* <DEDUP_REMOVED lines=8> */
[----:B------:R-:W-:-:S07]  /*0c80*/  UIMAD.WIDE.U32.X UR8, UR17, UR9, UR14, UP0 ;  /* 0x00000009110872a5 */ /* 0x000fce00080e040e */
[----:B------:R-:W-:Y:S01]  /*0c90*/  UMOV UR10, UR8 ;  /* 0x00000008000a7c82 */ /* 0x000fe20008000000 */
[----:B------:R-:W-:-:S05]  /*0ca0*/  UMOV UR11, UR9 ;  /* 0x00000009000b7c82 */ /* 0x000fca0008000000 */
.L_x_6:
[----:B------:R-:W-:Y:S01]  /*0cb0*/  UISETP.NE.AND UP0, UPT, UR44, URZ, UPT ;  /* 0x0000003f2c00728c */ /* 0x000fe2000bf05270 */
[----:B------:R-:W-:Y:S01]  /*0cc0*/  IMAD.MOV.U32 R0, RZ, RZ, 0x1 ;  /* 0x00000001ff007424 */ /* 0x000fe200078e00ff */
[----:B------:R-:W-:Y:S02]  /*0cd0*/  USHF.R.U64 UR8, UR10, UR21, UR11 ;  /* 0x000000150a087299 */ /* 0x000fe4000800120b */
[----:B------:R-:W-:Y:S02]  /*0ce0*/  ULOP3.LUT UR16, UR23, UR16, URZ, 0xc0, !UPT ;  /* 0x0000001017107292 */ /* 0x000fe4000f8ec03f */
[----:B------:R-:W-:Y:S02]  /*0cf0*/  ULOP3.LUT UR18, UR19, UR18, URZ, 0xc0, !UPT ;  /* 0x0000001213127292 */ /* 0x000fe4000f8ec03f */
[----:B------:R-:W-:-:S03]  /*0d00*/  UIMAD UR16, UR6, UR8, UR16 ;  /* 0x00000008061072a4 */ /* 0x000fc6000f8e0210 */
[----:B------:R-:W-:Y:S02]  /*0d10*/  @UP0 UIMAD UR4, UR25, UR20, UR7 ;  /* 0x00000014190402a4 */ /* 0x000fe4000f8e0207 */
[----:B------:R-:W-:-:S04]  /*0d20*/  UIADD3 UR7, -UR8, URZ, URZ ;  /* 0x0000003f08077290 */ /* 0x000fc8000fffe13f */
[----:B------:R-:W-:-:S03]  /*0d30*/  UIMAD UR6, UR7, UR22, UR24 ;  /* 0x00000016070672a4 */ /* 0x000fc6000f8e0218 */
[----:B------:R-:W-:Y:S01]  /*0d40*/  ULDC UR7, c[0x0][0x610] ;  /* 0x0001840000077ab9 */ /* 0x000fe20000000800 */
[----:B------:R-:W-:Y:S02]  /*0d50*/  UIMAD UR6, UR6, UR5, UR18 ;  /* 0x00000005060672a4 */ /* 0x000fe4000f8e0212 */
[----:B------:R-:W-:-:S04]  /*0d60*/  UIMAD UR4, UR16, UR7, UR4 ;  /* 0x00000007100472a4 */ /* 0x000fc8000f8e0204 */
[----:B------:R-:W-:Y:S02]  /*0d70*/  USEL UR42, UR6, UR4, !UP0 ;  /* 0x00000004062a7287 */ /* 0x000fe4000c000000 */
[----:B------:R-:W-:-:S12]  /*0d80*/  USEL UR45, UR4, UR6, !UP0 ;  /* 0x00000006042d7287 */ /* 0x000fd8000c000000 */
.L_x_4:
[----:B------:R-:W-:-:S08]  /*0d90*/  NOP ;  /* 0x0000000000007918 */ /* 0x000fd00000000000 */
[----:B------:R-:W0:Y:S02]  /*0da0*/  USETMAXREG.TRY_ALLOC.CTAPOOL UP0, 0xf0 ;  /* 0x000000f0000079c8 */ /* 0x000e240008000600 */
[----:B0-----:R-:W-:-:S13]  /*0db0*/  PLOP3.LUT P0, PT, PT, PT, UP0, 0x80, 0x0 ;  /* 0x000000000000781c */ /* 0x001fda0003f0f008 */
[----:B------:R-:W-:Y:S05]  /*0dc0*/  @!P0 BRA `(.L_x_4) ;  /* 0xfffffffc00f08947 */ /* 0x000fea000383ffff */
[----:B------:R-:W-:Y:S01]  /*0dd0*/  ULDC.64 UR4, c[0x0][0x598] ;  /* 0x0001660000047ab9 */ /* 0x000fe20000000a00 */
[----:B------:R-:W-:Y:S01]  /*0de0*/  ULDC.64 UR36, c[0x0][0x208] ;  /* 0x0000820000247ab9 */ /* 0x000fe20000000a00 */
[----:B------:R-:W-:-:S04]  /*0df0*/  ISETP.NE.U32.AND P0, PT, RZ, UR4, PT ;  /* 0x00000004ff007c0c */ /* 0x000fc8000bf05070 */
[----:B------:R-:W-:-:S13]  /*0e00*/  ISETP.NE.AND.EX P0, PT, RZ, UR5, PT, P0 ;  /* 0x00000005ff007c0c */ /* 0x000fda000bf05300 */
[----:B------:R-:W-:Y:S05]  /*0e10*/  @!P0 BRA `(.L_x_7) ;  /* 0x00000000001c8947 */ /* 0x000fea0003800000 */
[----:B------:R-:W0:Y:S02]  /*0e20*/  LDC.64 R2, c[0x0][0x598] ;  /* 0x00016600ff027b82 */ /* 0x000e240000000a00 */
[----:B0-----:R-:W2:Y:S02]  /*0e30*/  LDG.E.64 R2, desc[UR36][R2.64] ;  /* 0x0000002402027981 */ /* 0x001ea4000c1e1b00 */
[----:B--2---:R-:W-:-:S04]  /*0e40*/  ISETP.NE.U32.AND P0, PT, R2, RZ, PT ;  /* 0x000000ff0200720c */ /* 0x004fc80003f05070 */
[----:B------:R-:W-:-:S13]  /*0e50*/  ISETP.NE.AND.EX P0, PT, R3, RZ, PT, P0 ;  /* 0x000000ff0300720c */ /* 0x000fda0003f05300 */
[----:B------:R-:W-:Y:S05]  /*0e60*/  @!P0 BRA `(.L_x_7) ;  /* 0x0000000000088947 */ /* 0x000fea0003800000 */
[----:B------:R0:W5:Y:S01]  /*0e70*/  LD.E R163, desc[UR36][R2.64] ;  /* 0x0000002402a37980 */ /* 0x000162000c101900 */
[----:B------:R-:W-:Y:S05]  /*0e80*/  BRA `(.L_x_8) ;  /* 0x0000000000247947 */ /* 0x000fea0003800000 */
.L_x_7:
[----:B------:R-:W-:Y:S02]  /*0e90*/  ULDC.64 UR4, c[0x0][0x588] ;  /* 0x0001620000047ab9 */ /* 0x000fe40000000a00 */
[----:B------:R-:W-:-:S04]  /*0ea0*/  ISETP.NE.U32.AND P0, PT, RZ, UR4, PT ;  /* 0x00000004ff007c0c */ /* 0x000fc8000bf05070 */
[----:B------:R-:W-:-:S13]  /*0eb0*/  ISETP.NE.AND.EX P0, PT, RZ, UR5, PT, P0 ;  /* 0x00000005ff007c0c */ /* 0x000fda000bf05300 */
[----:B------:R-:W-:Y:S05]  /*0ec0*/  @!P0 BRA `(.L_x_9) ;  /* 0x00000000000c8947 */ /* 0x000fea0003800000 */
[----:B------:R-:W0:Y:S02]  /*0ed0*/  LDC.64 R2, c[0x0][0x588] ;  /* 0x00016200ff027b82 */ /* 0x000e240000000a00 */
[----:B0-----:R1:W5:Y:S01]  /*0ee0*/  LDG.E R163, desc[UR36][R2.64] ;  /* 0x0000002402a37981 */ /* 0x001362000c1e1900 */
[----:B------:R-:W-:Y:S05]  /*0ef0*/  BRA `(.L_x_8) ;  /* 0x0000000000087947 */ /* 0x000fea0003800000 */
.L_x_9:
[----:B------:R-:W-:Y:S02]  /*0f00*/  ULDC UR4, c[0x0][0x580] ;  /* 0x0001600000047ab9 */ /* 0x000fe40000000800 */
[----:B------:R-:W-:-:S07]  /*0f10*/  IMAD.U32 R163, RZ, RZ, UR4 ;  /* 0x00000004ffa37e24 */ /* 0x000fce000f8e00ff */
.L_x_8:
[----:B------:R-:W-:Y:S02]  /*0f20*/  ULDC.64 UR4, c[0x0][0x5a0] ;  /* 0x0001680000047ab9 */ /* 0x000fe40000000a00 */
[----:B------:R-:W-:-:S04]  /*0f30*/  ISETP.NE.U32.AND P0, PT, RZ, UR4, PT ;  /* 0x00000004ff007c0c */ /* 0x000fc8000bf05070 */
[----:B------:R-:W-:-:S13]  /*0f40*/  ISETP.NE.AND.EX P0, PT, RZ, UR5, PT, P0 ;  /* 0x00000005ff007c0c */ /* 0x000fda000bf05300 */
[----:B------:R-:W-:Y:S05]  /*0f50*/  @!P0 BRA `(.L_x_10) ;  /* 0x00000000001c8947 */ /* 0x000fea0003800000 */
[----:B01----:R-:W0:Y:S02]  /*0f60*/  LDC.64 R2, c[0x0][0x5a0] ;  /* 0x00016800ff027b82 */ /* 0x003e240000000a00 */
[----:B0-----:R-:W2:Y:S02]  /*0f70*/  LDG.E.64 R2, desc[UR36][R2.64] ;  /* 0x0000002402027981 */ /* 0x001ea4000c1e1b00 */
[----:B--2---:R-:W-:-:S04]  /*0f80*/  ISETP.NE.U32.AND P0, PT, R2, RZ, PT ;  /* 0x000000ff0200720c */ /* 0x004fc80003f05070 */
[----:B------:R-:W-:-:S13]  /*0f90*/  ISETP.NE.AND.EX P0, PT, R3, RZ, PT, P0 ;  /* 0x000000ff0300720c */ /* 0x000fda0003f05300 */
[----:B------:R-:W-:Y:S05]  /*0fa0*/  @!P0 BRA `(.L_x_10) ;  /* 0x0000000000088947 */ /* 0x000fea0003800000 */
[----:B------:R0:W5:Y:S01]  /*0fb0*/  LD.E R178, desc[UR36][R2.64] ;  /* 0x0000002402b27980 */ /* 0x000162000c101900 */
[----:B------:R-:W-:Y:S05]  /*0fc0*/  BRA `(.L_x_11) ;  /* 0x0000000000247947 */ /* 0x000fea0003800000 */
.L_x_10:
[----:B------:R-:W-:Y:S02]  /*0fd0*/  ULDC.64 UR4, c[0x0][0x590] ;  /* 0x0001640000047ab9 */ /* 0x000fe40000000a00 */
[----:B------:R-:W-:-:S04]  /*0fe0*/  ISETP.NE.U32.AND P0, PT, RZ, UR4, PT ;  /* 0x00000004ff007c0c */ /* 0x000fc8000bf05070 */
[----:B------:R-:W-:-:S13]  /*0ff0*/  ISETP.NE.AND.EX P0, PT, RZ, UR5, PT, P0 ;  /* 0x00000005ff007c0c */ /* 0x000fda000bf05300 */
[----:B------:R-:W-:Y:S05]  /*1000*/  @!P0 BRA `(.L_x_12) ;  /* 0x00000000000c8947 */ /* 0x000fea0003800000 */
[----:B------:R-:W2:Y:S02]  /*1010*/  LDC.64 R178, c[0x0][0x590] ;  /* 0x00016400ffb27b82 */ /* 0x000ea40000000a00 */
[----:B--2---:R2:W5:Y:S01]  /*1020*/  LDG.E R178, desc[UR36][R178.64] ;  /* 0x00000024b2b27981 */ /* 0x004562000c1e1900 */
[----:B------:R-:W-:Y:S05]  /*1030*/  BRA `(.L_x_11) ;  /* 0x0000000000087947 */ /* 0x000fea0003800000 */
.L_x_12:
[----:B------:R-:W-:Y:S02]  /*1040*/  ULDC UR4, c[0x0][0x584] ;  /* 0x0001610000047ab9 */ /* 0x000fe40000000800 */
[----:B------:R-:W-:-:S07]  /*1050*/  IMAD.U32 R178, RZ, RZ, UR4 ;  /* 0x00000004ffb27e24 */ /* 0x000fce000f8e00ff */
.L_x_11:
[----:B------:R-:W-:-:S13]  /*1060*/  LOP3.LUT P0, RZ, R0, 0xff, RZ, 0xc0, !PT ;  /* 0x000000ff00ff7812 */ /* 0x000fda000780c0ff */
[----:B------:R-:W-:Y:S05]  /*1070*/  @!P0 EXIT ;  /* 0x000000000000894d */ /* 0x000fea0003800000 */
[----:B01----:R-:W0:Y:S01]  /*1080*/  S2R R2, SR_TID.X ;  /* 0x0000000000027919 */ /* 0x003e220000002100 */
[----:B------:R-:W-:Y:S01]  /*1090*/  ULDC UR4, c[0x0][0x28c] ;  /* 0x0000a30000047ab9 */ /* 0x000fe20000000800 */
[----:B------:R-:W-:Y:S01]  /*10a0*/  UMOV UR38, URZ ;  /* 0x0000003f00267c82 */ /* 0x000fe20008000000 */
[----:B------:R-:W-:Y:S01]  /*10b0*/  UIADD3 UR4, UR4, 0x7f, URZ ;  /* 0x0000007f04047890 */ /* 0x000fe2000fffe03f */
[----:B------:R-:W-:-:S03]  /*10c0*/  UMOV UR39, URZ ;  /* 0x0000003f00277c82 */ /* 0x000fc60008000000 */
[----:B------:R-:W-:-:S04]  /*10d0*/  USHF.R.S32.HI UR5, URZ, 0x1f, UR4 ;  /* 0x0000001f3f057899 */ /* 0x000fc80008011404 */
[----:B------:R-:W-:-:S04]  /*10e0*/  ULEA.HI UR5, UR5, UR4, URZ, 0x7 ;  /* 0x0000000405057291 */ /* 0x000fc8000f8f383f */
[----:B------:R-:W-:Y:S01]  /*10f0*/  USHF.R.S32.HI UR41, URZ, 0x7, UR5 ;  /* 0x000000073f297899 */ /* 0x000fe20008011405 */
[C---:B0-----:R-:W-:Y:S02]  /*1100*/  LOP3.LUT R159, R2.reuse, 0x1f, RZ, 0xc0, !PT ;  /* 0x0000001f029f7812 */ /* 0x041fe400078ec0ff */
[----:B------:R-:W-:Y:S02]  /*1110*/  LOP3.LUT R160, R2, 0xf, RZ, 0xc0, !PT ;  /* 0x0000000f02a07812 */ /* 0x000fe400078ec0ff */
[----:B------:R-:W-:-:S07]  /*1120*/  SHF.R.U32.HI R159, RZ, 0x4, R159 ;  /* 0x00000004ff9f7819 */ /* 0x000fce000001169f */
.L_x_568:
[----:B------:R-:W0:Y:S01]  /*1130*/  S2UR UR4, SR_CgaCtaId ;  /* 0x00000000000479c3 */ /* 0x000e220000008800 */
[----:B-1-34-:R-:W1:Y:S01]  /*1140*/  S2R R17, SR_TID.X ;  /* 0x0000000000117919 */ /* 0x01ae620000002100 */
[----:B------:R-:W-:Y:S02]  /*1150*/  UMOV UR46, 0x400 ;  /* 0x00000400002e7882 */ /* 0x000fe40000000000 */
[----:B0-----:R-:W-:-:S04]  /*1160*/  ULEA UR46, UR4, UR46, 0x18 ;  /* 0x0000002e042e7291 */ /* 0x001fc8000f8ec03f */
[----:B------:R-:W-:-:S04]  /*1170*/  UIADD3 UR4, UR46, 0x800, URZ ;  /* 0x000008002e047890 */ /* 0x000fc8000fffe03f */
[----:B------:R-:W-:Y:S01]  /*1180*/  ULOP3.LUT UP0, URZ, UR4, 0x3ff, URZ, 0xc0, !UPT ;  /* 0x000003ff043f7892 */ /* 0x000fe2000f80c03f */
[----:B-1----:R-:W-:-:S05]  /*1190*/  SHF.R.U32.HI R16, RZ, 0x5, R17 ;  /* 0x00000005ff107819 */ /* 0x002fca0000011611 */
[----:B------:R-:W-:Y:S01]  /*11a0*/  PLOP3.LUT P0, PT, PT, PT, UP0, 0x80, 0x0 ;  /* 0x000000000000781c */ /* 0x000fe20003f0f008 */
[----:B------:R-:W0:-:S12]  /*11b0*/  SHFL.IDX PT, R16, R16, RZ, 0x1f ;  /* 0x00001fff10107589 */ /* 0x000e1800000e0000 */
[----:B------:R-:W-:Y:S05]  /*11c0*/  @!P0 BRA `(.L_x_13) ;  /* 0x0000000000408947 */ /* 0x000fea0003800000 */
[----:B------:R-:W-:Y:S01]  /*11d0*/  MOV R0, 0x0 ;  /* 0x0000000000007802 */ /* 0x000fe20000000f00 */
[----:B------:R-:W-:Y:S01]  /*11e0*/  ULDC.64 UR4, c[0x4][0x78] ;  /* 0x01001e0000047ab9 */ /* 0x000fe20000000a00 */
[----:B------:R-:W-:Y:S01]  /*11f0*/  ULDC.64 UR6, c[0x4][0x8] ;  /* 0x0100020000067ab9 */ /* 0x000fe20000000a00 */
[----:B------:R-:W-:Y:S01]  /*1200*/  IMAD.U32 R4, RZ, RZ, UR4 ;  /* 0x00000004ff047e24 */ /* 0x000fe2000f8e00ff */
[----:B------:R1:W3:Y:S01]  /*1210*/  LDC.64 R2, c[0x4][R0] ;  /* 0x0100000000027b82 */ /* 0x0002e20000000a00 */
[----:B------:R-:W-:Y:S01]  /*1220*/  IMAD.U32 R5, RZ, RZ, UR5 ;  /* 0x00000005ff057e24 */ /* 0x000fe2000f8e00ff */
[----:B------:R-:W-:Y:S01]  /*1230*/  ULDC.64 UR4, c[0x4][0x80] ;  /* 0x0100200000047ab9 */ /* 0x000fe20000000a00 */
[----:B------:R-:W-:Y:S02]  /*1240*/  IMAD.U32 R10, RZ, RZ, UR6 ;  /* 0x00000006ff0a7e24 */ /* 0x000fe4000f8e00ff */
[----:B------:R-:W-:Y:S02]  /*1250*/  IMAD.U32 R6, RZ, RZ, UR4 ;  /* 0x00000004ff067e24 */ /* 0x000fe4000f8e00ff */
[----:B------:R-:W-:-:S02]  /*1260*/  IMAD.U32 R7, RZ, RZ, UR5 ;  /* 0x00000005ff077e24 */ /* 0x000fc4000f8e00ff */
[----:B------:R-:W-:Y:S02]  /*1270*/  IMAD.U32 R11, RZ, RZ, UR7 ;  /* 0x00000007ff0b7e24 */ /* 0x000fe4000f8e00ff */
[----:B------:R-:W-:Y:S02]  /*1280*/  IMAD.MOV.U32 R8, RZ, RZ, 0x70 ;  /* 0x00000070ff087424 */ /* 0x000fe400078e00ff */
[----:B------:R-:W-:Y:S02]  /*1290*/  IMAD.MOV.U32 R12, RZ, RZ, 0x1 ;  /* 0x00000001ff0c7424 */ /* 0x000fe400078e00ff */
[----:B-1----:R-:W-:-:S07]  /*12a0*/  IMAD.MOV.U32 R13, RZ, RZ, RZ ;  /* 0x000000ffff0d7224 */ /* 0x002fce00078e00ff */
[----:B------:R-:W-:-:S07]  /*12b0*/  LEPC R20, `(.L_x_13) ;  /* 0x000000001014794e */ /* 0x000fce0000000000 */
[----:B0-23-5:R-:W-:Y:S05]  /*12c0*/  CALL.ABS.NOINC R2 ;  /* 0x0000000002007343 */ /* 0x02dfea0003c00000 */
.L_x_13:
[----:B------:R-:W-:-:S04]  /*12d0*/  UIADD3 UR4, UR46, 0x18800, URZ ;  /* 0x000188002e047890 */ /* 0x000fc8000fffe03f */
[----:B------:R-:W-:-:S06]  /*12e0*/  ULOP3.LUT UP0, URZ, UR4, 0x3ff, URZ, 0xc0, !UPT ;  /* 0x000003ff043f7892 */ /* 0x000fcc000f80c03f */
[----:B------:R-:W-:-:S13]  /*12f0*/  PLOP3.LUT P0, PT, PT, PT, UP0, 0x80, 0x0 ;  /* 0x000000000000781c */ /* 0x000fda0003f0f008 */
        /* <DEDUP_REMOVED lines=17> */
.L_x_15:
[----:B------:R-:W0:Y:S01]  /*1410*/  LDC.64 R2, c[0x4][R2] ;  /* 0x0100000002027b82 */ /* 0x000e220000000a00 */
[----:B------:R-:W-:Y:S01]  /*1420*/  ULDC.64 UR4, c[0x4][0x78] ;  /* 0x01001e0000047ab9 */ /* 0x000fe20000000a00 */
[----:B------:R-:W-:Y:S01]  /*1430*/  ULDC.64 UR6, c[0x4][0x80] ;  /* 0x0100200000067ab9 */ /* 0x000fe20000000a00 */
[----:B------:R-:W-:Y:S02]  /*1440*/  IMAD.U32 R4, RZ, RZ, UR4 ;  /* 0x00000004ff047e24 */ /* 0x000fe4000f8e00ff */
        /* <DEDUP_REMOVED lines=8> */
[----:B------:R-:W-:-:S07]  /*14d0*/  IMAD.MOV.U32 R13, RZ, RZ, RZ ;  /* 0x000000ffff0d7224 */ /* 0x000fce00078e00ff */
[----:B------:R-:W-:-:S07]  /*14e0*/  LEPC R20, `(.L_x_14) ;  /* 0x000000001014794e */ /* 0x000fce0000000000 */
[----:B0-----:R-:W-:Y:S05]  /*14f0*/  CALL.ABS.NOINC R2 ;  /* 0x0000000002007343 */ /* 0x001fea0003c00000 */
.L_x_14:
[----:B------:R-:W-:Y:S01]  /*1500*/  ULOP3.LUT UR4, UR40, 0x1, URZ, 0xfc, !UPT ;  /* 0x0000000128047892 */ /* 0x000fe2000f8efc3f */
[----:B------:R-:W-:-:S04]  /*1510*/  LOP3.LUT R13, R17, 0x80, RZ, 0xc0, !PT ;  /* 0x00000080110d7812 */ /* 0x000fc800078ec0ff */
[----:B------:R-:W-:Y:S01]  /*1520*/  SHF.R.U32.HI R13, RZ, 0x7, R13 ;  /* 0x00000007ff0d7819 */ /* 0x000fe2000001160d */
[----:B------:R-:W-:Y:S01]  /*1530*/  IMAD.U32 R0, RZ, RZ, UR4 ;  /* 0x00000004ff007e24 */ /* 0x000fe2000f8e00ff */
[----:B------:R-:W-:-:S04]  /*1540*/  UMOV UR4, 0xffffffff ;  /* 0xffffffff00047882 */ /* 0x000fc80000000000 */
[----:B------:R-:W-:Y:S01]  /*1550*/  ISETP.NE.AND P0, PT, R0, 0x3, PT ;  /* 0x000000030000780c */ /* 0x000fe20003f05270 */
[----:B------:R-:W-:-:S12]  /*1560*/  BRA.DIV UR4, `(.L_x_16) ;  /* 0x0000027a04b47947 */ /* 0x000fd8000b800000 */
.L_x_595:
[----:B------:R-:W-:Y:S05]  /*1570*/  @!P0 BRA `(.L_x_17) ;  /* 0x0000000000048947 */ /* 0x000fea0003800000 */
[----:B------:R-:W-:Y:S01]  /*1580*/  BPT.TRAP 0x1 ;  /* 0x000000040000795c */ /* 0x000fe20000300000 */
.L_x_17:
[----:B------:R-:W-:Y:S02]  /*1590*/  IMAD.U32 R3, RZ, RZ, UR39 ;  /* 0x00000027ff037e24 */ /* 0x000fe4000f8e00ff */
[----:B------:R-:W-:-:S03]  /*15a0*/  IMAD.U32 R0, RZ, RZ, UR38 ;  /* 0x00000026ff007e24 */ /* 0x000fc6000f8e00ff */
[----:B------:R-:W-:Y:S02]  /*15b0*/  LEA R3, R3, UR46, 0x3 ;  /* 0x0000002e03037c11 */ /* 0x000fe4000f8e18ff */
[----:B------:R-:W-:-:S04]  /*15c0*/  SHF.L.U32 R0, R0, 0x1f, RZ ;  /* 0x0000001f00007819 */ /* 0x000fc800000006ff */
[----:B------:R1:W3:Y:S01]  /*15d0*/  SYNCS.PHASECHK.TRANS64.TRYWAIT P1, [R3+URZ], R0 ;  /* 0x00000000030075a7 */ /* 0x0002e2000802017f */
[----:B------:R-:W-:Y:S05]  /*15e0*/  @!P0 BRA `(.L_x_18) ;  /* 0x0000000000048947 */ /* 0x000fea0003800000 */
[----:B------:R-:W-:Y:S01]  /*15f0*/  BPT.TRAP 0x1 ;  /* 0x000000040000795c */ /* 0x000fe20000300000 */
.L_x_18:
[----:B---3--:R-:W-:Y:S05]  /*1600*/  @P1 BRA `(.L_x_19) ;  /* 0x0000000000081947 */ /* 0x008fea0003800000 */
[----:B------:R-:W3:Y:S02]  /*1610*/  SYNCS.PHASECHK.TRANS64.TRYWAIT P1, [R3+URZ], R0 ;  /* 0x00000000030075a7 */ /* 0x000ee4000802017f */
[----:B---3--:R-:W-:Y:S05]  /*1620*/  @!P1 BRA `(.L_x_20) ;  /* 0x0000027800a09947 */ /* 0x008fea0003800000 */
.L_x_19:
[----:B------:R-:W-:-:S04]  /*1630*/  UIADD3 UR4, UR39, 0x1, URZ ;  /* 0x0000000127047890 */ /* 0x000fc8000fffe03f */
[----:B------:R-:W-:Y:S02]  /*1640*/  UISETP.NE.AND UP0, UPT, UR4, 0x3, UPT ;  /* 0x000000030400788c */ /* 0x000fe4000bf05270 */
[----:B------:R-:W-:Y:S02]  /*1650*/  IMAD.U32 R192, RZ, RZ, UR4 ;  /* 0x00000004ffc07e24 */ /* 0x000fe4000f8e00ff */
[----:B------:R-:W-:Y:S02]  /*1660*/  USEL UR4, URZ, 0x1, UP0 ;  /* 0x000000013f047887 */ /* 0x000fe40008000000 */
[----:B------:R-:W-:Y:S02]  /*1670*/  PLOP3.LUT P1, PT, PT, PT, UP0, 0x80, 0x0 ;  /* 0x000000000000781c */ /* 0x000fe40003f2f008 */
[----:B------:R-:W-:Y:S02]  /*1680*/  ULOP3.LUT UR4, UR38, UR4, URZ, 0x3c, !UPT ;  /* 0x0000000426047292 */ /* 0x000fe4000f8e3c3f */
[----:B------:R-:W-:-:S04]  /*1690*/  SEL R192, R192, RZ, P1 ;  /* 0x000000ffc0c07207 */ /* 0x000fc80000800000 */
[----:B------:R-:W-:Y:S01]  /*16a0*/  IMAD.U32 R193, RZ, RZ, UR4 ;  /* 0x00000004ffc17e24 */ /* 0x000fe2000f8e00ff */
[----:B------:R-:W-:Y:S06]  /*16b0*/  @!P0 BRA `(.L_x_21) ;  /* 0x0000000000048947 */ /* 0x000fec0003800000 */
[----:B------:R-:W-:Y:S01]  /*16c0*/  BPT.TRAP 0x1 ;  /* 0x000000040000795c */ /* 0x000fe20000300000 */
.L_x_21:
[----:B------:R-:W1:Y:S01]  /*16d0*/  S2R R7, SR_TID.X ;  /* 0x0000000000077919 */ /* 0x000e620000002100 */
[----:B------:R-:W-:Y:S01]  /*16e0*/  LEA R6, R192, UR46, 0x3 ;  /* 0x0000002ec0067c11 */ /* 0x000fe2000f8e18ff */
[----:B------:R-:W-:Y:S01]  /*16f0*/  IMAD.U32 R39, RZ, RZ, UR39 ;  /* 0x00000027ff277e24 */ /* 0x000fe2000f8e00ff */
[----:B------:R-:W-:Y:S01]  /*1700*/  SHF.L.U32 R23, R193, 0x1f, RZ ;  /* 0x0000001fc1177819 */ /* 0x000fe200000006ff */
[----:B------:R-:W-:Y:S01]  /*1710*/  IMAD.MOV.U32 R195, RZ, RZ, 0x90 ;  /* 0x00000090ffc37424 */ /* 0x000fe200078e00ff */
[----:B------:R-:W-:Y:S01]  /*1720*/  BSSY B0, `(.L_x_22) ;  /* 0x00000f3000007945 */ /* 0x000fe20003800000 */
[----:B------:R-:W-:Y:S01]  /*1730*/  IMAD.SHL.U32 R39, R39, 0x8000, RZ ;  /* 0x0000800027277824 */ /* 0x000fe200078e00ff */
[----:B------:R-:W4:Y:S01]  /*1740*/  SYNCS.PHASECHK.TRANS64.TRYWAIT P3, [R6+URZ], R23 ;  /* 0x00000017060075a7 */ /* 0x000f22000806017f */
[----:B--2---:R-:W-:Y:S02]  /*1750*/  IMAD.MOV.U32 R179, RZ, RZ, 0x120 ;  /* 0x00000120ffb37424 */ /* 0x004fe400078e00ff */
[----:B------:R-:W-:-:S02]  /*1760*/  IMAD.MOV.U32 R52, RZ, RZ, 0x8d10d10 ;  /* 0x08d10d10ff347424 */ /* 0x000fc400078e00ff */
[C---:B-1-3--:R-:W-:Y:S01]  /*1770*/  IMAD.SHL.U32 R0, R7.reuse, 0x200, RZ ;  /* 0x0000020007007824 */ /* 0x04afe200078e00ff */
[C---:B------:R-:W-:Y:S02]  /*1780*/  LOP3.LUT R3, R7.reuse, 0xe0, RZ, 0xc0, !PT ;  /* 0x000000e007037812 */ /* 0x040fe400078ec0ff */
[----:B------:R-:W-:Y:S02]  /*1790*/  SHF.R.U32.HI R2, RZ, 0x2, R7 ;  /* 0x00000002ff027819 */ /* 0x000fe40000011607 */
[----:B------:R-:W-:Y:S02]  /*17a0*/  LOP3.LUT R4, R0, 0x200, RZ, 0xc0, !PT ;  /* 0x0000020000047812 */ /* 0x000fe400078ec0ff */
[----:B------:R-:W-:Y:S02]  /*17b0*/  LOP3.LUT R0, R7, 0x2, RZ, 0xc0, !PT ;  /* 0x0000000207007812 */ /* 0x000fe400078ec0ff */
[----:B------:R-:W-:Y:S02]  /*17c0*/  LEA.HI R3, R3, R4, RZ, 0x1f ;  /* 0x0000000403037211 */ /* 0x000fe400078ff8ff */
[----:B------:R-:W-:Y:S01]  /*17d0*/  LOP3.LUT R2, R2, 0x7, RZ, 0xc0, !PT ;  /* 0x0000000702027812 */ /* 0x000fe200078ec0ff */
[----:B------:R-:W-:-:S02]  /*17e0*/  IMAD.SHL.U32 R5, R0, 0x200, RZ ;  /* 0x0000020000057824 */ /* 0x000fc400078e00ff */
[C---:B------:R-:W-:Y:S01]  /*17f0*/  IMAD.SHL.U32 R0, R7.reuse, 0x40, RZ ;  /* 0x0000004007007824 */ /* 0x040fe200078e00ff */
[----:B----4-:R-:W-:Y:S02]  /*1800*/  R2P PR, R7, 0x60 ;  /* 0x0000006007007804 */ /* 0x010fe40000000000 */
[----:B------:R-:W-:Y:S02]  /*1810*/  LOP3.LUT R2, R5, 0xfffffe00, R2, 0xe2, !PT ;  /* 0xfffffe0005027812 */ /* 0x000fe400078ee202 */
[----:B------:R-:W-:Y:S02]  /*1820*/  LOP3.LUT R3, R3, 0x40, R0, 0x78, !PT ;  /* 0x0000004003037812 */ /* 0x000fe400078e7800 */
[----:B0-----:R-:W-:Y:S02]  /*1830*/  SHF.R.S32.HI R5, RZ, 0x1f, R16 ;  /* 0x0000001fff057819 */ /* 0x001fe40000011410 */
[----:B------:R-:W-:Y:S02]  /*1840*/  LOP3.LUT R194, R2, R3, RZ, 0xfc, !PT ;  /* 0x0000000302c27212 */ /* 0x000fe400078efcff */
[----:B------:R-:W-:-:S02]  /*1850*/  LEA.HI R0, R5, R16, RZ, 0x2 ;  /* 0x0000001005007211 */ /* 0x000fc400078f10ff */
[----:B------:R-:W-:Y:S02]  /*1860*/  LOP3.LUT R2, R39, R194, RZ, 0xfc, !PT ;  /* 0x000000c227027212 */ /* 0x000fe400078efcff */
[----:B------:R-:W-:Y:S02]  /*1870*/  LOP3.LUT R3, R0, 0xfffffffc, RZ, 0xc0, !PT ;  /* 0xfffffffc00037812 */ /* 0x000fe400078ec0ff */
[----:B------:R-:W-:Y:S01]  /*1880*/  SEL R195, R195, 0x70, !P5 ;  /* 0x00000070c3c37807 */ /* 0x000fe20006800000 */
[----:B------:R-:W-:Y:S01]  /*1890*/  VIADD R0, R2, UR46 ;  /* 0x0000002e02007c36 */ /* 0x000fe20008000000 */
[----:B------:R-:W-:Y:S01]  /*18a0*/  SEL R179, R179, 0xe0, !P6 ;  /* 0x000000e0b3b37807 */ /* 0x000fe20007000000 */
[----:B------:R-:W-:Y:S01]  /*18b0*/  IMAD.IADD R157, R16, 0x1, -R3 ;  /* 0x00000001109d7824 */ /* 0x000fe200078e0a03 */
[----:B------:R-:W-:Y:S01]  /*18c0*/  LDS.U8 R7, [R2+UR46+0x800] ;  /* 0x0008002e02077984 */ /* 0x000fe20008000000 */
[C---:B------:R-:W-:Y:S01]  /*18d0*/  IMAD.IADD R4, R0.reuse, 0x1, R195 ;  /* 0x0000000100047824 */ /* 0x040fe200078e02c3 */
[----:B------:R-:W-:Y:S01]  /*18e0*/  LEA.HI R158, R5, R16, RZ, 0x3 ;  /* 0x00000010059e7211 */ /* 0x000fe200078f18ff */
[----:B------:R-:W-:Y:S01]  /*18f0*/  IMAD.IADD R3, R0, 0x1, R179 ;  /* 0x0000000100037824 */ /* 0x000fe200078e02b3 */
[----:B------:R-:W-:Y:S01]  /*1900*/  LDS.U8 R9, [R2+UR46+0x808] ;  /* 0x0008082e02097984 */ /* 0x000fe20008000000 */
[----:B------:R-:W-:Y:S01]  /*1910*/  IMAD.IADD R0, R179, 0x1, R4 ;  /* 0x00000001b3007824 */ /* 0x000fe200078e0204 */
[----:B------:R-:W-:Y:S01]  /*1920*/  SHF.R.S32.HI R158, RZ, 0x3, R158 ;  /* 0x00000003ff9e7819 */ /* 0x000fe2000001149e */
[----:B------:R-:W-:Y:S01]  /*1930*/  IMAD R5, R157, 0xc, RZ ;  /* 0x0000000c9d057824 */ /* 0x000fe200078e02ff */
[----:B------:R-:W-:Y:S01]  /*1940*/  LDS.U8 R11, [R2+UR46+0x1000] ;  /* 0x0010002e020b7984 */ /* 0x000fe20008000000 */
[----:B------:R-:W-:-:S02]  /*1950*/  IMAD.MOV.U32 R16, RZ, RZ, -0x650a62f0 ;  /* 0x9af59d10ff107424 */ /* 0x000fc400078e00ff */
[----:B------:R-:W-:Y:S01]  /*1960*/  IMAD R176, R158, 0x3, RZ ;  /* 0x000000039eb07824 */ /* 0x000fe200078e02ff */
[----:B------:R-:W-:Y:S01]  /*1970*/  LDS.U8 R13, [R2+UR46+0x1008] ;  /* 0x0010082e020d7984 */ /* 0x000fe20008000000 */
[----:B------:R-:W-:Y:S01]  /*1980*/  VIADD R157, R157, 0x4 ;  /* 0x000000049d9d7836 */ /* 0x000fe20000000000 */
[-C--:B------:R-:W-:Y:S02]  /*1990*/  SHF.R.U64 R177, R16, R5.reuse, 0xdd3f ;  /* 0x0000dd3f10b17419 */ /* 0x080fe40000001205 */
[----:B------:R-:W-:Y:S01]  /*19a0*/  LDS.U8 R15, [R2+UR46+0x4800] ;  /* 0x0048002e020f7984 */ /* 0x000fe20008000000 */
[----:B------:R-:W-:Y:S02]  /*19b0*/  SHF.R.U64 R5, R52, R5, 0xb08b ;  /* 0x0000b08b34057419 */ /* 0x000fe40000001205 */
[----:B------:R-:W-:Y:S01]  /*19c0*/  LOP3.LUT R177, R177, 0xfff, RZ, 0xc0, !PT ;  /* 0x00000fffb1b17812 */ /* 0x000fe200078ec0ff */
[----:B------:R-:W-:Y:S01]  /*19d0*/  LDS.U8 R17, [R2+UR46+0x4808] ;  /* 0x0048082e02117984 */ /* 0x000fe20008000000 */
[----:B------:R-:W-:-:S02]  /*19e0*/  LOP3.LUT R5, R5, 0xfff, RZ, 0xc0, !PT ;  /* 0x00000fff05057812 */ /* 0x000fc400078ec0ff */
[-C--:B------:R-:W-:Y:S01]  /*19f0*/  SHF.R.U32.HI R177, RZ, R176.reuse, R177 ;  /* 0x000000b0ffb17219 */ /* 0x080fe200000116b1 */
[----:B------:R-:W-:Y:S01]  /*1a00*/  LDS.U8 R19, [R2+UR46+0x5000] ;  /* 0x0050002e02137984 */ /* 0x000fe20008000000 */
[----:B------:R-:W-:Y:S01]  /*1a10*/  SHF.R.U32.HI R176, RZ, R176, R5 ;  /* 0x000000b0ffb07219 */ /* 0x000fe20000011605 */
[----:B------:R-:W-:Y:S02]  /*1a20*/  IMAD.MOV.U32 R5, RZ, RZ, RZ ;  /* 0x000000ffff057224 */ /* 0x000fe400078e00ff */
[----:B------:R-:W-:Y:S04]  /*1a30*/  LDS.U8 R21, [R2+UR46+0x5008] ;  /* 0x0050082e02157984 */ /* 0x000fe80008000000 */
[----:B------:R-:W0:Y:S04]  /*1a40*/  LDS.U8 R8, [R4+0x800] ;  /* 0x0008000004087984 */ /* 0x000e280000000000 */
[----:B------:R-:W1:Y:S04]  /*1a50*/  LDS.U8 R12, [R4+0x808] ;  /* 0x00080800040c7984 */ /* 0x000e680000000000 */
[----:B------:R-:W2:Y:S04]  /*1a60*/  LDS.U8 R18, [R4+0x1000] ;  /* 0x0010000004127984 */ /* 0x000ea80000000000 */
[----:B------:R-:W3:Y:S04]  /*1a70*/  LDS.U8 R22, [R4+0x1008] ;  /* 0x0010080004167984 */ /* 0x000ee80000000000 */
[----:B------:R-:W4:Y:S04]  /*1a80*/  LDS.U8 R32, [R4+0x4800] ;  /* 0x0048000004207984 */ /* 0x000f280000000000 */
[----:B------:R-:W4:Y:S04]  /*1a90*/  LDS.U8 R36, [R4+0x4808] ;  /* 0x0048080004247984 */ /* 0x000f280000000000 */
[----:B------:R-:W4:Y:S04]  /*1aa0*/  LDS.U8 R42, [R4+0x5000] ;  /* 0x00500000042a7984 */ /* 0x000f280000000000 */
[----:B------:R-:W4:Y:S04]  /*1ab0*/  LDS.U8 R46, [R4+0x5008] ;  /* 0x00500800042e7984 */ /* 0x000f280000000000 */
[----:B------:R-:W4:Y:S04]  /*1ac0*/  LDS.U8 R10, [R3+0x800] ;  /* 0x00080000030a7984 */ /* 0x000f280000000000 */
[----:B------:R-:W4:Y:S04]  /*1ad0*/  LDS.U8 R14, [R3+0x808] ;  /* 0x00080800030e7984 */ /* 0x000f280000000000 */
[----:B------:R-:W4:Y:S01]  /*1ae0*/  LDS.U8 R20, [R3+0x1000] ;  /* 0x0010000003147984 */ /* 0x000f220000000000 */
[----:B0-----:R-:W-:-:S03]  /*1af0*/  PRMT R7, R8, 0x7604, R7 ;  /* 0x0000760408077816 */ /* 0x001fc60000000007 */
[----:B------:R-:W0:Y:S01]  /*1b00*/  LDS.U8 R28, [R3+0x1008] ;  /* 0x00100800031c7984 */ /* 0x000e220000000000 */
[----:B-1----:R-:W-:-:S03]  /*1b10*/  PRMT R9, R12, 0x7604, R9 ;  /* 0x000076040c097816 */ /* 0x002fc60000000009 */
[----:B------:R-:W1:Y:S01]  /*1b20*/  LDS.U8 R34, [R3+0x4800] ;  /* 0x0048000003227984 */ /* 0x000e620000000000 */
[----:B--2---:R-:W-:-:S03]  /*1b30*/  PRMT R11, R18, 0x7604, R11 ;  /* 0x00007604120b7816 */ /* 0x004fc6000000000b */
[----:B------:R-:W2:Y:S01]  /*1b40*/  LDS.U8 R38, [R3+0x4808] ;  /* 0x0048080003267984 */ /* 0x000ea20000000000 */
[----:B---3--:R-:W-:-:S03]  /*1b50*/  PRMT R13, R22, 0x7604, R13 ;  /* 0x00007604160d7816 */ /* 0x008fc6000000000d */
[----:B------:R-:W3:Y:S01]  /*1b60*/  LDS.U8 R44, [R3+0x5000] ;  /* 0x00500000032c7984 */ /* 0x000ee20000000000 */
[----:B----4-:R-:W-:-:S03]  /*1b70*/  PRMT R15, R32, 0x7604, R15 ;  /* 0x00007604200f7816 */ /* 0x010fc6000000000f */
[----:B------:R-:W4:Y:S01]  /*1b80*/  LDS.U8 R48, [R3+0x5008] ;  /* 0x0050080003307984 */ /* 0x000f220000000000 */
[----:B------:R-:W-:-:S03]  /*1b90*/  PRMT R17, R36, 0x7604, R17 ;  /* 0x0000760424117816 */ /* 0x000fc60000000011 */
        /* <DEDUP_REMOVED lines=11> */
[----:B0-----:R-:W-:-:S03]  /*1c50*/  PRMT R13, R28, 0x7054, R13 ;  /* 0x000070541c0d7816 */ /* 0x001fc6000000000d */
[----:B------:R-:W0:Y:S01]  /*1c60*/  LDS.U8 R190, [R0+0x5000] ;  /* 0x0050000000be7984 */ /* 0x000e220000000000 */
[----:B-1----:R-:W-:-:S03]  /*1c70*/  PRMT R15, R34, 0x7054, R15 ;  /* 0x00007054220f7816 */ /* 0x002fc6000000000f */
[----:B------:R-:W1:Y:S01]  /*1c80*/  LDS.U8 R50, [R0+0x5008] ;  /* 0x0050080000327984 */ /* 0x000e620000000000 */
[----:B--2---:R-:W-:Y:S02]  /*1c90*/  PRMT R17, R38, 0x7054, R17 ;  /* 0x0000705426117816 */ /* 0x004fe40000000011 */
[----:B---3--:R-:W-:Y:S02]  /*1ca0*/  PRMT R19, R44, 0x7054, R19 ;  /* 0x000070542c137816 */ /* 0x008fe40000000013 */
[----:B----4-:R-:W-:Y:S02]  /*1cb0*/  PRMT R21, R48, 0x7054, R21 ;  /* 0x0000705430157816 */ /* 0x010fe40000000015 */
[----:B------:R-:W-:Y:S02]  /*1cc0*/  PRMT R24, R24, 0x654, R7 ;  /* 0x0000065418187816 */ /* 0x000fe40000000007 */
[----:B------:R-:W-:Y:S02]  /*1cd0*/  PRMT R25, R6, 0x654, R9 ;  /* 0x0000065406197816 */ /* 0x000fe40000000009 */
[----:B------:R-:W-:-:S02]  /*1ce0*/  PRMT R26, R26, 0x654, R11 ;  /* 0x000006541a1a7816 */ /* 0x000fc4000000000b */
[----:B------:R-:W-:Y:S02]  /*1cf0*/  PRMT R27, R30, 0x654, R13 ;  /* 0x000006541e1b7816 */ /* 0x000fe4000000000d */
[----:B------:R-:W-:Y:S02]  /*1d00*/  PRMT R188, R188, 0x654, R15 ;  /* 0x00000654bcbc7816 */ /* 0x000fe4000000000f */
[----:B------:R-:W-:Y:S02]  /*1d10*/  PRMT R189, R40, 0x654, R17 ;  /* 0x0000065428bd7816 */ /* 0x000fe40000000011 */
[----:B0-----:R-:W-:Y:S02]  /*1d20*/  PRMT R190, R190, 0x654, R19 ;  /* 0x00000654bebe7816 */ /* 0x001fe40000000013 */
[----:B-1----:R-:W-:-:S07]  /*1d30*/  PRMT R191, R50, 0x654, R21 ;  /* 0x0000065432bf7816 */ /* 0x002fce0000000015 */
.L_x_26:
[----:B------:R-:W-:Y:S01]  /*1d40*/  IMAD.MOV.U32 R41, RZ, RZ, R5 ;  /* 0x000000ffff297224 */ /* 0x000fe200078e0005 */
[----:B------:R-:W-:Y:S01]  /*1d50*/  BSSY B1, `(.L_x_23) ;  /* 0x000008e000017945 */ /* 0x000fe20003800000 */
[----:B------:R-:W-:Y:S02]  /*1d60*/  VIADD R5, R5, 0x1 ;  /* 0x0000000105057836 */ /* 0x000fe40000000000 */
[----:B------:R-:W-:Y:S02]  /*1d70*/  IMAD.MOV.U32 R7, RZ, RZ, RZ ;  /* 0x000000ffff077224 */ /* 0x000fe400078e00ff */
[----:B------:R-:W-:Y:S01]  /*1d80*/  IMAD.MOV.U32 R6, RZ, RZ, R176 ;  /* 0x000000ffff067224 */ /* 0x000fe200078e00b0 */
[----:B------:R-:W-:Y:S01]  /*1d90*/  ISETP.GE.U32.AND P4, PT, R5, 0x2, PT ;  /* 0x000000020500780c */ /* 0x000fe20003f86070 */
[----:B0-----:R-:W-:-:S12]  /*1da0*/  IMAD.MOV.U32 R8, RZ, RZ, R177 ;  /* 0x000000ffff087224 */ /* 0x001fd800078e00b1 */
.L_x_25:
[----:B0-----:R-:W-:Y:S01]  /*1db0*/  IMAD R9, R7, 0x2, R158 ;  /* 0x0000000207097824 */ /* 0x001fe200078e029e */
[----:B------:R-:W-:Y:S01]  /*1dc0*/  LOP3.LUT R10, R8, 0x7, RZ, 0xc0, !PT ;  /* 0x00000007080a7812 */ /* 0x000fe200078ec0ff */
[----:B------:R-:W-:Y:S01]  /*1dd0*/  IMAD.MOV.U32 R40, RZ, RZ, 0x90 ;  /* 0x00000090ff287424 */ /* 0x000fe200078e00ff */
[----:B------:R-:W-:Y:S01]  /*1de0*/  UMOV UR4, 0xffffffff ;  /* 0xffffffff00047882 */ /* 0x000fe20000000000 */
[----:B------:R-:W-:Y:S01]  /*1df0*/  IMAD.MOV.U32 R23, RZ, RZ, 0x240 ;  /* 0x00000240ff177424 */ /* 0x000fe200078e00ff */
[C---:B------:R-:W-:Y:S01]  /*1e00*/  ISETP.GE.AND P1, PT, R9.reuse, 0x4, PT ;  /* 0x000000040900780c */ /* 0x040fe20003f26270 */
[----:B------:R-:W-:Y:S01]  /*1e10*/  VIADD R9, R9, 0xfffffffc ;  /* 0xfffffffc09097836 */ /* 0x000fe20000000000 */
[----:B------:R-:W-:Y:S02]  /*1e20*/  SHF.R.S32.HI R8, RZ, 0x3, R8 ;  /* 0x00000003ff087819 */ /* 0x000fe40000011408 */
[----:B------:R-:W-:-:S05]  /*1e30*/  SEL R10, R10, R157, !P1 ;  /* 0x0000009d0a0a7207 */ /* 0x000fca0004800000 */
[----:B------:R-:W-:Y:S02]  /*1e40*/  IMAD R13, R41, 0x8, R10 ;  /* 0x00000008290d7824 */ /* 0x000fe400078e020a */
[----:B------:R-:W-:Y:S02]  /*1e50*/  VIADD R12, R10, 0x1 ;  /* 0x000000010a0c7836 */ /* 0x000fe40000000000 */
[----:B------:R-:W-:Y:S02]  /*1e60*/  @!P1 LOP3.LUT R9, R6, 0x7, RZ, 0xc0, !PT ;  /* 0x0000000706099812 */ /* 0x000fe400078ec0ff */
[----:B------:R-:W-:Y:S02]  /*1e70*/  SHF.R.S32.HI R14, RZ, 0x1f, R13 ;  /* 0x0000001fff0e7819 */ /* 0x000fe4000001140d */
[----:B------:R-:W-:Y:S01]  /*1e80*/  ISETP.NE.AND P1, PT, R10, R9, PT ;  /* 0x000000090a00720c */ /* 0x000fe20003f25270 */
[----:B------:R-:W-:Y:S01]  /*1e90*/  VIADD R11, R9, 0x1 ;  /* 0x00000001090b7836 */ /* 0x000fe20000000000 */
[----:B------:R-:W-:-:S02]  /*1ea0*/  LEA.HI R14, R14, R13, RZ, 0x3 ;  /* 0x0000000d0e0e7211 */ /* 0x000fc400078f18ff */
[----:B------:R-:W-:Y:S02]  /*1eb0*/  SEL R12, R12, R9, !P1 ;  /* 0x000000090c0c7207 */ /* 0x000fe40004800000 */
[C---:B------:R-:W-:Y:S01]  /*1ec0*/  LOP3.LUT R16, R14.reuse, 0xfffffff8, RZ, 0xc0, !PT ;  /* 0xfffffff80e107812 */ /* 0x040fe200078ec0ff */
[----:B------:R-:W-:Y:S01]  /*1ed0*/  IMAD.SHL.U32 R14, R14, 0x800, RZ ;  /* 0x000008000e0e7824 */ /* 0x000fe200078e00ff */
[----:B------:R-:W-:Y:S01]  /*1ee0*/  SEL R11, R11, R10, !P1 ;  /* 0x0000000a0b0b7207 */ /* 0x000fe20004800000 */
[----:B------:R-:W-:Y:S01]  /*1ef0*/  IMAD R12, R41, 0x8, R12 ;  /* 0x00000008290c7824 */ /* 0x000fe200078e020c */
[----:B------:R-:W-:Y:S01]  /*1f00*/  SHF.R.S32.HI R6, RZ, 0x3, R6 ;  /* 0x00000003ff067819 */ /* 0x000fe20000011406 */
[----:B------:R-:W-:Y:S01]  /*1f10*/  IMAD.IADD R16, R13, 0x1, -R16 ;  /* 0x000000010d107824 */ /* 0x000fe200078e0a10 */
[----:B------:R-:W-:Y:S02]  /*1f20*/  LOP3.LUT R14, R14, 0xffffc000, RZ, 0xc0, !PT ;  /* 0xffffc0000e0e7812 */ /* 0x000fe400078ec0ff */
[----:B------:R-:W-:-:S02]  /*1f30*/  SHF.R.S32.HI R15, RZ, 0x1f, R12 ;  /* 0x0000001fff0f7819 */ /* 0x000fc4000001140c */
[----:B------:R-:W-:Y:S02]  /*1f40*/  LOP3.LUT R18, R16, 0x1, RZ, 0xc0, !PT ;  /* 0x0000000110127812 */ /* 0x000fe400078ec0ff */
[----:B------:R-:W-:Y:S02]  /*1f50*/  LEA.HI R17, R15, R12, RZ, 0x3 ;  /* 0x0000000c0f117211 */ /* 0x000fe400078f18ff */
[----:B------:R-:W-:Y:S02]  /*1f60*/  ISETP.NE.U32.AND P5, PT, R18, 0x1, PT ;  /* 0x000000011200780c */ /* 0x000fe40003fa5070 */
[C---:B------:R-:W-:Y:S01]  /*1f70*/  LOP3.LUT R15, R17.reuse, 0xfffffff8, RZ, 0xc0, !PT ;  /* 0xfffffff8110f7812 */ /* 0x040fe200078ec0ff */
[----:B------:R-:W-:Y:S01]  /*1f80*/  IMAD.SHL.U32 R17, R17, 0x800, RZ ;  /* 0x0000080011117824 */ /* 0x000fe200078e00ff */
[C---:B------:R-:W-:Y:S01]  /*1f90*/  R2P PR, R16.reuse, 0x6 ;  /* 0x0000000610007804 */ /* 0x040fe20000000000 */
[----:B------:R-:W-:Y:S01]  /*1fa0*/  IMAD.SHL.U32 R16, R16, 0x10, RZ ;  /* 0x0000001010107824 */ /* 0x000fe200078e00ff */
[----:B------:R-:W-:Y:S01]  /*1fb0*/  SEL R10, R40, 0x70, P5 ;  /* 0x00000070280a7807 */ /* 0x000fe20002800000 */
[----:B------:R-:W-:-:S02]  /*1fc0*/  IMAD.IADD R18, R12, 0x1, -R15 ;  /* 0x000000010c127824 */ /* 0x000fc400078e0a0f */
[----:B------:R-:W-:Y:S01]  /*1fd0*/  IMAD R15, R9, 0x800, R14 ;  /* 0x00000800090f7824 */ /* 0x000fe200078e020e */
[----:B------:R-:W-:Y:S01]  /*1fe0*/  LOP3.LUT R16, R16, 0x70, RZ, 0xc0, !PT ;  /* 0x0000007010107812 */ /* 0x000fe200078ec0ff */
[----:B------:R-:W-:Y:S01]  /*1ff0*/  IMAD R10, R159, R10, R160 ;  /* 0x0000000a9f0a7224 */ /* 0x000fe200078e02a0 */
[----:B------:R-:W-:Y:S02]  /*2000*/  LOP3.LUT R14, R18, 0x1, RZ, 0xc0, !PT ;  /* 0x00000001120e7812 */ /* 0x000fe400078ec0ff */
[----:B------:R-:W-:Y:S02]  /*2010*/  IADD3 R15, R39, R15, R16 ;  /* 0x0000000f270f7210 */ /* 0x000fe40007ffe010 */
[----:B------:R-:W-:Y:S01]  /*2020*/  ISETP.NE.U32.AND P5, PT, R14, 0x1, PT ;  /* 0x000000010e00780c */ /* 0x000fe20003fa5070 */
[----:B------:R-:W-:Y:S01]  /*2030*/  IMAD.SHL.U32 R14, R18, 0x10, RZ ;  /* 0x00000010120e7824 */ /* 0x000fe200078e00ff */
[----:B------:R-:W-:Y:S02]  /*2040*/  LOP3.LUT R16, R17, 0xffffc000, RZ, 0xc0, !PT ;  /* 0xffffc00011107812 */ /* 0x000fe400078ec0ff */
[----:B------:R-:W-:-:S02]  /*2050*/  IADD3 R29, R15, UR46, R10 ;  /* 0x0000002e0f1d7c10 */ /* 0x000fc4000fffe00a */
[----:B------:R-:W-:Y:S01]  /*2060*/  LOP3.LUT R14, R14, 0x70, RZ, 0xc0, !PT ;  /* 0x000000700e0e7812 */ /* 0x000fe200078ec0ff */
[----:B------:R-:W-:Y:S01]  /*2070*/  IMAD R17, R11, 0x800, R16 ;  /* 0x000008000b117824 */ /* 0x000fe200078e0210 */
[----:B------:R-:W-:Y:S01]  /*2080*/  SEL R16, R40, 0x70, P5 ;  /* 0x0000007028107807 */ /* 0x000fe20002800000 */
[C---:B------:R-:W-:Y:S01]  /*2090*/  VIADD R10, R29.reuse, 0x18800 ;  /* 0x000188001d0a7836 */ /* 0x040fe20000000000 */
[----:B------:R0:W1:Y:S01]  /*20a0*/  LDS.U8 R19, [R29+0x18c00] ;  /* 0x018c00001d137984 */ /* 0x0000620000000000 */
[----:B------:R-:W-:Y:S01]  /*20b0*/  VIADD R15, R29, 0x18920 ;  /* 0x000189201d0f7836 */ /* 0x000fe20000000000 */
[----:B------:R-:W-:Y:S01]  /*20c0*/  IADD3 R14, R39, R17, R14 ;  /* 0x00000011270e7210 */ /* 0x000fe20007ffe00e */
[----:B------:R-:W-:Y:S01]  /*20d0*/  @P1 VIADD R15, R10, 0xe0 ;  /* 0x000000e00a0f1836 */ /* 0x000fe20000000000 */
[----:B------:R-:W-:Y:S01]  /*20e0*/  SEL R10, R23, 0x1c0, !P2 ;  /* 0x000001c0170a7807 */ /* 0x000fe20005000000 */
[----:B------:R-:W-:Y:S01]  /*20f0*/  IMAD R17, R159, R16, R160 ;  /* 0x000000109f117224 */ /* 0x000fe200078e02a0 */
[----:B------:R-:W-:-:S02]  /*2100*/  R2P PR, R18, 0x6 ;  /* 0x0000000612007804 */ /* 0x000fc40000000000 */
[----:B------:R0:W2:Y:S01]  /*2110*/  LDS.U8 R20, [R15+0x400] ;  /* 0x000400000f147984 */ /* 0x0000a20000000000 */
[----:B------:R-:W-:Y:S01]  /*2120*/  IMAD.IADD R32, R10, 0x1, R29 ;  /* 0x000000010a207824 */ /* 0x000fe200078e021d */
[----:B------:R-:W-:Y:S01]  /*2130*/  IADD3 R38, R14, UR46, R17 ;  /* 0x0000002e0e267c10 */ /* 0x000fe2000fffe011 */
[----:B------:R-:W-:Y:S01]  /*2140*/  IMAD.IADD R17, R10, 0x1, R15 ;  /* 0x000000010a117824 */ /* 0x000fe200078e020f */
[----:B------:R-:W-:Y:S01]  /*2150*/  SEL R23, R23, 0x1c0, !P2 ;  /* 0x000001c017177807 */ /* 0x000fe20005000000 */
[----:B------:R0:W3:Y:S02]  /*2160*/  LDS.U8 R14, [R29+0x18800] ;  /* 0x018800001d0e7984 */ /* 0x0000e40000000000 */
[C---:B------:R-:W-:Y:S02]  /*2170*/  VIADD R16, R38.reuse, 0x18800 ;  /* 0x0001880026107836 */ /* 0x040fe40000000000 */
[----:B------:R-:W-:Y:S01]  /*2180*/  VIADD R30, R38, 0x18920 ;  /* 0x00018920261e7836 */ /* 0x000fe20000000000 */
[----:B------:R0:W4:Y:S01]  /*2190*/  LDS.U8 R21, [R32+0x18c00] ;  /* 0x018c000020157984 */ /* 0x0001220000000000 */
[----:B------:R-:W-:-:S02]  /*21a0*/  @P1 VIADD R30, R16, 0xe0 ;  /* 0x000000e0101e1836 */ /* 0x000fc40000000000 */
[C---:B------:R-:W-:Y:S01]  /*21b0*/  IMAD.IADD R37, R23.reuse, 0x1, R38 ;  /* 0x0000000117257824 */ /* 0x040fe200078e0226 */
[----:B------:R0:W0:Y:S01]  /*21c0*/  LDS.U8 R16, [R32+0x18800] ;  /* 0x0188000020107984 */ /* 0x0000220000000000 */
[----:B------:R-:W-:-:S03]  /*21d0*/  IMAD.IADD R31, R23, 0x1, R30 ;  /* 0x00000001171f7824 */ /* 0x000fc600078e021e */
[----:B------:R0:W0:Y:S04]  /*21e0*/  LDS.U8 R10, [R15] ;  /* 0x000000000f0a7984 */ /* 0x0000280000000000 */
[----:B------:R0:W0:Y:S04]  /*21f0*/  LDS.U8 R28, [R38+0x18800] ;  /* 0x01880000261c7984 */ /* 0x0000280000000000 */
[----:B------:R0:W0:Y:S04]  /*2200*/  LDS.U8 R33, [R38+0x18c00] ;  /* 0x018c000026217984 */ /* 0x0000280000000000 */
[----:B------:R0:W0:Y:S04]  /*2210*/  LDS.U8 R18, [R17] ;  /* 0x0000000011127984 */ /* 0x0000280000000000 */
[----:B------:R0:W0:Y:S04]  /*2220*/  LDS.U8 R22, [R17+0x400] ;  /* 0x0004000011167984 */ /* 0x0000280000000000 */
[----:B------:R0:W0:Y:S04]  /*2230*/  LDS.U8 R23, [R30] ;  /* 0x000000001e177984 */ /* 0x0000280000000000 */
[----:B------:R0:W0:Y:S04]  /*2240*/  LDS.U8 R34, [R30+0x400] ;  /* 0x000400001e227984 */ /* 0x0000280000000000 */
[----:B------:R0:W0:Y:S04]  /*2250*/  LDS.U8 R29, [R37+0x18800] ;  /* 0x01880000251d7984 */ /* 0x0000280000000000 */
[----:B------:R0:W0:Y:S04]  /*2260*/  LDS.U8 R35, [R37+0x18c00] ;  /* 0x018c000025237984 */ /* 0x0000280000000000 */
[----:B------:R0:W0:Y:S04]  /*2270*/  LDS.U8 R32, [R31] ;  /* 0x000000001f207984 */ /* 0x0000280000000000 */
[----:B------:R0:W0:Y:S01]  /*2280*/  LDS.U8 R36, [R31+0x400] ;  /* 0x000400001f247984 */ /* 0x0000220000000000 */
[----:B-1234-:R-:W-:Y:S05]  /*2290*/  BRA.DIV UR4, `(.L_x_24) ;  /* 0x0000026e04987947 */ /* 0x01efea000b800000 */
[----:B------:R-:W-:Y:S01]  /*22a0*/  NOP ;  /* 0x0000000000007918 */ /* 0x000fe20000000000 */
.L_x_598:
[C---:B------:R-:W-:Y:S01]  /*22b0*/  R2P PR, R9.reuse, 0x6 ;  /* 0x0000000609007804 */ /* 0x040fe20000000000 */
[----:B0-----:R-:W-:Y:S01]  /*22c0*/  IMAD.MOV.U32 R38, RZ, RZ, 0x120 ;  /* 0x00000120ff267424 */ /* 0x001fe200078e00ff */
[C---:B------:R-:W-:Y:S01]  /*22d0*/  LOP3.LUT R15, R9.reuse, 0x1, RZ, 0xc0, !PT ;  /* 0x00000001090f7812 */ /* 0x040fe200078ec0ff */
[----:B------:R-:W-:Y:S02]  /*22e0*/  IMAD.SHL.U32 R9, R9, 0x10, RZ ;  /* 0x0000001009097824 */ /* 0x000fe400078e00ff */
[----:B------:R-:W-:Y:S01]  /*22f0*/  VIADD R7, R7, 0x1 ;  /* 0x0000000107077836 */ /* 0x000fe20000000000 */
[----:B------:R-:W-:Y:S02]  /*2300*/  SEL R30, R38, 0xe0, !P1 ;  /* 0x000000e0261e7807 */ /* 0x000fe40004800000 */
[----:B------:R-:W-:-:S03]  /*2310*/  ISETP.NE.U32.AND P5, PT, R15, 0x1, PT ;  /* 0x000000010f00780c */ /* 0x000fc60003fa5070 */
[----:B------:R-:W-:Y:S01]  /*2320*/  IMAD R17, R159, R30, RZ ;  /* 0x0000001e9f117224 */ /* 0x000fe200078e02ff */
[----:B------:R-:W-:Y:S02]  /*2330*/  SEL R15, R40, 0x70, P5 ;  /* 0x00000070280f7807 */ /* 0x000fe40002800000 */
[----:B------:R-:W-:-:S03]  /*2340*/  LOP3.LUT R30, R9, 0x70, RZ, 0xc0, !PT ;  /* 0x00000070091e7812 */ /* 0x000fc600078ec0ff */
[----:B------:R-:W-:Y:S02]  /*2350*/  IMAD R15, R160, R15, R17 ;  /* 0x0000000fa00f7224 */ /* 0x000fe400078e0211 */
[----:B------:R-:W-:-:S05]  /*2360*/  IMAD R30, R13, 0x800, R30 ;  /* 0x000008000d1e7824 */ /* 0x000fca00078e021e */
[----:B------:R-:W-:Y:S02]  /*2370*/  IADD3 R30, R15, R30, R39 ;  /* 0x0000001e0f1e7210 */ /* 0x000fe40007ffe027 */
[----:B------:R-:W-:-:S03]  /*2380*/  LOP3.LUT R15, R11, 0x1, RZ, 0xc0, !PT ;  /* 0x000000010b0f7812 */ /* 0x000fc600078ec0ff */
[----:B------:R-:W-:Y:S01]  /*2390*/  VIADD R13, R30, UR46 ;  /* 0x0000002e1e0d7c36 */ /* 0x000fe20008000000 */
[----:B------:R0:W-:Y:S03]  /*23a0*/  STS.U8 [R30+UR46+0x18800], R14 ;  /* 0x0188000e1e007988 */ /* 0x0001e6000800002e */
[C---:B------:R-:W-:Y:S02]  /*23b0*/  VIADD R9, R13.reuse, 0x240 ;  /* 0x000002400d097836 */ /* 0x040fe40000000000 */
[----:B------:R-:W-:Y:S01]  /*23c0*/  @P2 VIADD R9, R13, 0x1c0 ;  /* 0x000001c00d092836 */ /* 0x000fe20000000000 */
[C---:B------:R-:W-:Y:S01]  /*23d0*/  R2P PR, R11.reuse, 0x6 ;  /* 0x000000060b007804 */ /* 0x040fe20000000000 */
[----:B------:R-:W-:Y:S01]  /*23e0*/  IMAD.SHL.U32 R11, R11, 0x10, RZ ;  /* 0x000000100b0b7824 */ /* 0x000fe200078e00ff */
[----:B------:R-:W-:Y:S02]  /*23f0*/  ISETP.NE.U32.AND P5, PT, R15, 0x1, PT ;  /* 0x000000010f00780c */ /* 0x000fe40003fa5070 */
[----:B------:R0:W-:Y:S01]  /*2400*/  STS.U8 [R9+0x18800], R10 ;  /* 0x0188000a09007388 */ /* 0x0001e20000000000 */
[----:B------:R-:W-:-:S02]  /*2410*/  SEL R38, R38, 0xe0, !P1 ;  /* 0x000000e026267807 */ /* 0x000fc40004800000 */
[----:B------:R-:W-:Y:S01]  /*2420*/  SEL R13, R40, 0x70, P5 ;  /* 0x00000070280d7807 */ /* 0x000fe20002800000 */
[----:B------:R0:W-:Y:S01]  /*2430*/  STS.U8 [R30+UR46+0x18c00], R16 ;  /* 0x018c00101e007988 */ /* 0x0001e2000800002e */
[----:B------:R-:W-:Y:S01]  /*2440*/  LOP3.LUT R11, R11, 0x70, RZ, 0xc0, !PT ;  /* 0x000000700b0b7812 */ /* 0x000fe200078ec0ff */
[----:B------:R-:W-:Y:S01]  /*2450*/  IMAD R38, R159, R38, RZ ;  /* 0x000000269f267224 */ /* 0x000fe200078e02ff */
[----:B------:R-:W-:Y:S01]  /*2460*/  ISETP.NE.AND P1, PT, R7, 0x4, PT ;  /* 0x000000040700780c */ /* 0x000fe20003f25270 */
[----:B------:R0:W-:Y:S02]  /*2470*/  STS.U8 [R9+0x18c00], R18 ;  /* 0x018c001209007388 */ /* 0x0001e40000000000 */
[----:B------:R-:W-:Y:S02]  /*2480*/  IMAD R38, R160, R13, R38 ;  /* 0x0000000da0267224 */ /* 0x000fe400078e0226 */
[----:B------:R-:W-:Y:S01]  /*2490*/  IMAD R11, R12, 0x800, R11 ;  /* 0x000008000c0b7824 */ /* 0x000fe200078e020b */
[----:B------:R0:W-:Y:S04]  /*24a0*/  STS.U8 [R30+UR46+0x18801], R19 ;  /* 0x018801131e007988 */ /* 0x0001e8000800002e */
[----:B------:R-:W-:Y:S01]  /*24b0*/  IADD3 R38, R38, R11, R39 ;  /* 0x0000000b26267210 */ /* 0x000fe20007ffe027 */
[----:B------:R0:W-:Y:S04]  /*24c0*/  STS.U8 [R9+0x18801], R20 ;  /* 0x0188011409007388 */ /* 0x0001e80000000000 */
[----:B------:R0:W-:Y:S01]  /*24d0*/  STS.U8 [R30+UR46+0x18c01], R21 ;  /* 0x018c01151e007988 */ /* 0x0001e2000800002e */
[----:B------:R-:W-:-:S03]  /*24e0*/  VIADD R11, R38, UR46 ;  /* 0x0000002e260b7c36 */ /* 0x000fc60008000000 */
[----:B------:R0:W-:Y:S01]  /*24f0*/  STS.U8 [R9+0x18c01], R22 ;  /* 0x018c011609007388 */ /* 0x0001e20000000000 */
[C---:B------:R-:W-:Y:S02]  /*2500*/  VIADD R13, R11.reuse, 0x240 ;  /* 0x000002400b0d7836 */ /* 0x040fe40000000000 */
[----:B------:R-:W-:Y:S01]  /*2510*/  @P2 VIADD R13, R11, 0x1c0 ;  /* 0x000001c00b0d2836 */ /* 0x000fe20000000000 */
[----:B------:R0:W-:Y:S04]  /*2520*/  STS.U8 [R30+UR46+0x18804], R28 ;  /* 0x0188041c1e007988 */ /* 0x0001e8000800002e */
[----:B------:R0:W-:Y:S04]  /*2530*/  STS.U8 [R9+0x18804], R23 ;  /* 0x0188041709007388 */ /* 0x0001e80000000000 */
        /* <DEDUP_REMOVED lines=13> */
[----:B------:R0:W-:Y:S01]  /*2610*/  STS.U8 [R13+0x18c01], R36 ;  /* 0x018c01240d007388 */ /* 0x0001e20000000000 */
[----:B------:R-:W-:Y:S05]  /*2620*/  @P1 BRA `(.L_x_25) ;  /* 0xfffffff400e01947 */ /* 0x000fea000383ffff */
[----:B------:R-:W-:Y:S05]  /*2630*/  BSYNC B1 ;  /* 0x0000000000017941 */ /* 0x000fea0003800000 */
.L_x_23:
[----:B------:R-:W-:Y:S05]  /*2640*/  @!P4 BRA `(.L_x_26) ;  /* 0xfffffff400bcc947 */ /* 0x000fea000383ffff */
[----:B------:R-:W-:Y:S05]  /*2650*/  BSYNC B0 ;  /* 0x0000000000007941 */ /* 0x000fea0003800000 */
.L_x_22:
[----:B------:R-:W-:Y:S01]  /*2660*/  LDS.U8 R5, [R2+UR46+0x1800] ;  /* 0x0018002e02057984 */ /* 0x000fe20008000000 */
[----:B0-----:R-:W-:-:S03]  /*2670*/  IMAD.U32 R21, RZ, RZ, UR41 ;  /* 0x00000029ff157e24 */ /* 0x001fc6000f8e00ff */
[----:B------:R-:W0:Y:S02]  /*2680*/  LDS.U8 R6, [R4+0x1800] ;  /* 0x0018000004067984 */ /* 0x000e240000000000 */
[----:B------:R-:W-:Y:S02]  /*2690*/  ISETP.NE.AND P1, PT, R21, 0x1, PT ;  /* 0x000000011500780c */ /* 0x000fe40003f25270 */
[----:B------:R-:W1:Y:S04]  /*26a0*/  LDS.U8 R8, [R3+0x1800] ;  /* 0x0018000003087984 */ /* 0x000e680000000000 */
[----:B------:R-:W-:Y:S04]  /*26b0*/  LDS.U8 R19, [R2+UR46+0x6008] ;  /* 0x0060082e02137984 */ /* 0x000fe80008000000 */
[----:B------:R-:W2:Y:S04]  /*26c0*/  LDS.U8 R44, [R4+0x6008] ;  /* 0x00600800042c7984 */ /* 0x000ea80000000000 */
[----:B------:R-:W-:Y:S04]  /*26d0*/  LDS.U8 R7, [R2+UR46+0x1808] ;  /* 0x0018082e02077984 */ /* 0x000fe80008000000 */
[----:B------:R-:W3:Y:S04]  /*26e0*/  LDS.U8 R10, [R4+0x1808] ;  /* 0x00180800040a7984 */ /* 0x000ee80000000000 */
[----:B------:R-:W-:Y:S04]  /*26f0*/  LDS.U8 R9, [R2+UR46+0x2000] ;  /* 0x0020002e02097984 */ /* 0x000fe80008000000 */
[----:B------:R-:W4:Y:S04]  /*2700*/  LDS.U8 R16, [R4+0x2000] ;  /* 0x0020000004107984 */ /* 0x000f280000000000 */
[----:B------:R-:W-:Y:S04]  /*2710*/  LDS.U8 R11, [R2+UR46+0x2008] ;  /* 0x0020082e020b7984 */ /* 0x000fe80008000000 */
[----:B------:R-:W4:Y:S04]  /*2720*/  LDS.U8 R20, [R4+0x2008] ;  /* 0x0020080004147984 */ /* 0x000f280000000000 */
[----:B------:R-:W-:Y:S01]  /*2730*/  LDS.U8 R13, [R2+UR46+0x5800] ;  /* 0x0058002e020d7984 */ /* 0x000fe20008000000 */
[----:B0-----:R-:W-:-:S03]  /*2740*/  PRMT R5, R6, 0x7604, R5 ;  /* 0x0000760406057816 */ /* 0x001fc60000000005 */
[----:B------:R-:W0:Y:S01]  /*2750*/  LDS.U8 R30, [R4+0x5800] ;  /* 0x00580000041e7984 */ /* 0x000e220000000000 */
[----:B-1----:R-:W-:-:S03]  /*2760*/  PRMT R5, R8, 0x7054, R5 ;  /* 0x0000705408057816 */ /* 0x002fc60000000005 */
[----:B------:R-:W-:Y:S04]  /*2770*/  LDS.U8 R15, [R2+UR46+0x5808] ;  /* 0x0058082e020f7984 */ /* 0x000fe80008000000 */
[----:B------:R-:W1:Y:S01]  /*2780*/  LDS.U8 R34, [R4+0x5808] ;  /* 0x0058080004227984 */ /* 0x000e620000000000 */
[----:B--2---:R-:W-:-:S03]  /*2790*/  PRMT R19, R44, 0x7604, R19 ;  /* 0x000076042c137816 */ /* 0x004fc60000000013 */
[----:B------:R-:W-:Y:S04]  /*27a0*/  LDS.U8 R17, [R2+UR46+0x6000] ;  /* 0x0060002e02117984 */ /* 0x000fe80008000000 */
[----:B------:R-:W2:Y:S01]  /*27b0*/  LDS.U8 R40, [R4+0x6000] ;  /* 0x0060000004287984 */ /* 0x000ea20000000000 */
[----:B---3--:R-:W-:-:S03]  /*27c0*/  PRMT R7, R10, 0x7604, R7 ;  /* 0x000076040a077816 */ /* 0x008fc60000000007 */
[----:B------:R-:W3:Y:S04]  /*27d0*/  LDS.U8 R46, [R3+0x6008] ;  /* 0x00600800032e7984 */ /* 0x000ee80000000000 */
[----:B------:R-:W3:Y:S01]  /*27e0*/  LDS.U8 R172, [R0+0x1800] ;  /* 0x0018000000ac7984 */ /* 0x000ee20000000000 */
[----:B----4-:R-:W-:-:S03]  /*27f0*/  PRMT R9, R16, 0x7604, R9 ;  /* 0x0000760410097816 */ /* 0x010fc60000000009 */
[----:B------:R-:W4:Y:S04]  /*2800*/  LDS.U8 R12, [R3+0x1808] ;  /* 0x00180800030c7984 */ /* 0x000f280000000000 */
[----:B------:R-:W4:Y:S01]  /*2810*/  LDS.U8 R18, [R3+0x2000] ;  /* 0x0020000003127984 */ /* 0x000f220000000000 */
[----:B------:R-:W-:-:S03]  /*2820*/  PRMT R11, R20, 0x7604, R11 ;  /* 0x00007604140b7816 */ /* 0x000fc6000000000b */
[----:B------:R-:W4:Y:S04]  /*2830*/  LDS.U8 R22, [R3+0x2008] ;  /* 0x0020080003167984 */ /* 0x000f280000000000 */
[----:B------:R-:W4:Y:S01]  /*2840*/  LDS.U8 R32, [R3+0x5800] ;  /* 0x0058000003207984 */ /* 0x000f220000000000 */
[----:B0-----:R-:W-:-:S03]  /*2850*/  PRMT R13, R30, 0x7604, R13 ;  /* 0x000076041e0d7816 */ /* 0x001fc6000000000d */
[----:B------:R-:W0:Y:S04]  /*2860*/  LDS.U8 R36, [R3+0x5808] ;  /* 0x0058080003247984 */ /* 0x000e280000000000 */
[----:B------:R-:W0:Y:S01]  /*2870*/  LDS.U8 R42, [R3+0x6000] ;  /* 0x00600000032a7984 */ /* 0x000e220000000000 */
[----:B-1----:R-:W-:-:S03]  /*2880*/  PRMT R15, R34, 0x7604, R15 ;  /* 0x00007604220f7816 */ /* 0x002fc6000000000f */
[----:B------:R-:W1:Y:S04]  /*2890*/  LDS.U8 R48, [R0+0x6008] ;  /* 0x0060080000307984 */ /* 0x000e680000000000 */
[----:B------:R-:W1:Y:S01]  /*28a0*/  LDS.U8 R14, [R0+0x1808] ;  /* 0x00180800000e7984 */ /* 0x000e620000000000 */
[----:B--2---:R-:W-:-:S03]  /*28b0*/  PRMT R17, R40, 0x7604, R17 ;  /* 0x0000760428117816 */ /* 0x004fc60000000011 */
[----:B------:R-:W2:Y:S01]  /*28c0*/  LDS.U8 R174, [R0+0x2000] ;  /* 0x0020000000ae7984 */ /* 0x000ea20000000000 */
[----:B---3--:R-:W-:-:S03]  /*28d0*/  PRMT R19, R46, 0x7054, R19 ;  /* 0x000070542e137816 */ /* 0x008fc60000000013 */
[----:B------:R-:W3:Y:S01]  /*28e0*/  LDS.U8 R28, [R0+0x2008] ;  /* 0x00200800001c7984 */ /* 0x000ee20000000000 */
[----:B------:R-:W-:Y:S01]  /*28f0*/  PRMT R172, R172, 0x654, R5 ;  /* 0x00000654acac7816 */ /* 0x000fe20000000005 */
[----:B------:R-:W-:Y:S02]  /*2900*/  IMAD.U32 R5, RZ, RZ, UR46 ;  /* 0x0000002eff057e24 */ /* 0x000fe4000f8e00ff */
[----:B------:R-:W3:Y:S01]  /*2910*/  LDS.U8 R168, [R0+0x5800] ;  /* 0x0058000000a87984 */ /* 0x000ee20000000000 */
[----:B----4-:R-:W-:-:S03]  /*2920*/  PRMT R7, R12, 0x7054, R7 ;  /* 0x000070540c077816 */ /* 0x010fc60000000007 */
[----:B------:R-:W4:Y:S01]  /*2930*/  LDS.U8 R38, [R0+0x5808] ;  /* 0x0058080000267984 */ /* 0x000f220000000000 */
[----:B------:R-:W-:-:S03]  /*2940*/  PRMT R9, R18, 0x7054, R9 ;  /* 0x0000705412097816 */ /* 0x000fc60000000009 */
[----:B------:R-:W4:Y:S01]  /*2950*/  LDS.U8 R170, [R0+0x6000] ;  /* 0x0060000000aa7984 */ /* 0x000f220000000000 */
[----:B------:R-:W-:Y:S02]  /*2960*/  PRMT R11, R22, 0x7054, R11 ;  /* 0x00007054160b7816 */ /* 0x000fe4000000000b */
[----:B------:R-:W-:Y:S01]  /*2970*/  PRMT R13, R32, 0x7054, R13 ;  /* 0x00007054200d7816 */ /* 0x000fe2000000000d */
[----:B------:R-:W-:Y:S01]  /*2980*/  @!PT LDS RZ, [RZ] ;  /* 0x00000000fffff984 */ /* 0x000fe20000000800 */
[----:B------:R-:W-:Y:S01]  /*2990*/  @!PT LDS RZ, [RZ] ;  /* 0x00000000fffff984 */ /* 0x000fe20000000800 */
[----:B------:R-:W-:Y:S01]  /*29a0*/  @!PT LDS RZ, [RZ] ;  /* 0x00000000fffff984 */ /* 0x000fe20000000800 */
[----:B------:R-:W-:Y:S01]  /*29b0*/  @!PT LDS RZ, [RZ] ;  /* 0x00000000fffff984 */ /* 0x000fe20000000800 */
[----:B------:R0:W-:Y:S06]  /*29c0*/  MEMBAR.ALL.CTA ;  /* 0x0000000000007992 */ /* 0x0001ec0000008000 */
[----:B0-----:R-:W0:Y:S01]  /*29d0*/  FENCE.VIEW.ASYNC.S ;  /* 0x00000000000073c6 */ /* 0x001e220000000000 */
[----:B------:R-:W-:Y:S05]  /*29e0*/  WARPSYNC.ALL ;  /* 0x0000000000007948 */ /* 0x000fea0003800000 */
[----:B------:R-:W-:-:S02]  /*29f0*/  PRMT R15, R36, 0x7054, R15 ;  /* 0x00007054240f7816 */ /* 0x000fc4000000000f */
[----:B------:R-:W-:Y:S02]  /*2a00*/  PRMT R17, R42, 0x7054, R17 ;  /* 0x000070542a117816 */ /* 0x000fe40000000011 */
[----:B-1----:R-:W-:Y:S01]  /*2a10*/  PRMT R171, R48, 0x654, R19 ;  /* 0x0000065430ab7816 */ /* 0x002fe20000000013 */
[----:B------:R-:W-:Y:S01]  /*2a20*/  VIADD R19, R5, 0x18800 ;  /* 0x0001880005137836 */ /* 0x000fe20000000000 */
[----:B------:R-:W-:Y:S02]  /*2a30*/  PRMT R173, R14, 0x654, R7 ;  /* 0x000006540ead7816 */ /* 0x000fe40000000007 */
[----:B--2---:R-:W-:Y:S02]  /*2a40*/  PRMT R174, R174, 0x654, R9 ;  /* 0x00000654aeae7816 */ /* 0x004fe40000000009 */
[----:B---3--:R-:W-:Y:S02]  /*2a50*/  PRMT R175, R28, 0x654, R11 ;  /* 0x000006541caf7816 */ /* 0x008fe4000000000b */
[----:B------:R-:W-:-:S02]  /*2a60*/  PRMT R168, R168, 0x654, R13 ;  /* 0x00000654a8a87816 */ /* 0x000fc4000000000d */
[----:B----4-:R-:W-:Y:S02]  /*2a70*/  PRMT R169, R38, 0x654, R15 ;  /* 0x0000065426a97816 */ /* 0x010fe4000000000f */
[----:B------:R-:W-:Y:S01]  /*2a80*/  PRMT R170, R170, 0x654, R17 ;  /* 0x00000654aaaa7816 */ /* 0x000fe20000000011 */
[----:B0-----:R-:W-:Y:S01]  /*2a90*/  BAR.SYNC.DEFER_BLOCKING 0x2, 0x100 ;  /* 0x0084000000007b1d */ /* 0x001fe20000010000 */
[----:B------:R-:W-:-:S05]  /*2aa0*/  R2UR UR4, R19 ;  /* 0x00000000130472ca */ /* 0x000fca00000e0000 */
[----:B------:R-:W-:Y:S01]  /*2ab0*/  UMOV UR11, 0x40000040 ;  /* 0x40000040000b7882 */ /* 0x000fe20000000000 */
[----:B------:R-:W-:Y:S04]  /*2ac0*/  STL [R1+0x3cc], R195 ;  /* 0x0003ccc301007387 */ /* 0x000fe80000100800 */
[----:B------:R-:W-:Y:S03]  /*2ad0*/  STL [R1+0x3c8], R194 ;  /* 0x0003c8c201007387 */ /* 0x000fe60000100800 */
[----:B------:R-:W-:Y:S01]  /*2ae0*/  USHF.R.U32.HI UR4, URZ, 0x4, UR4 ;  /* 0x000000043f047899 */ /* 0x000fe20008011604 */
[----:B------:R-:W-:Y:S03]  /*2af0*/  STL [R1+0x3c4], R193 ;  /* 0x0003c4c101007387 */ /* 0x000fe60000100800 */
[----:B------:R-:W-:Y:S01]  /*2b00*/  ULOP3.LUT UR4, UR4, 0x3fff, URZ, 0xc0, !UPT ;  /* 0x00003fff04047892 */ /* 0x000fe2000f8ec03f */
[----:B------:R-:W-:Y:S03]  /*2b10*/  STL [R1+0x3c0], R192 ;  /* 0x0003c0c001007387 */ /* 0x000fe60000100800 */
[----:B------:R-:W-:Y:S01]  /*2b20*/  ULOP3.LUT UR6, UR4, 0x10000, URZ, 0xfc, !UPT ;  /* 0x0001000004067892 */ /* 0x000fe2000f8efc3f */
[----:B------:R-:W-:Y:S03]  /*2b30*/  LDS.U8 R13, [R2+UR46+0x6800] ;  /* 0x0068002e020d7984 */ /* 0x000fe60008000000 */
[----:B------:R-:W-:Y:S01]  /*2b40*/  ULEA UR4, UR39, UR6, 0xb ;  /* 0x0000000627047291 */ /* 0x000fe2000f8e583f */
[----:B------:R-:W0:Y:S04]  /*2b50*/  LDS.U8 R18, [R4+0x6800] ;  /* 0x0068000004127984 */ /* 0x000e280000000000 */
[----:B------:R-:W1:Y:S02]  /*2b60*/  LDS.U8 R152, [R3+0x6800] ;  /* 0x0068000003987984 */ /* 0x000e640000000000 */
[----:B------:R-:W-:-:S02]  /*2b70*/  UMOV UR10, UR4 ;  /* 0x00000004000a7c82 */ /* 0x000fc40008000000 */
[----:B------:R-:W-:Y:S04]  /*2b80*/  LDS.U8 R154, [R0+0x7000] ;  /* 0x00700000009a7984 */ /* 0x000fe80000000000 */
[----:B------:R-:W-:Y:S04]  /*2b90*/  LDS.U8 R155, [R0+0x7008] ;  /* 0x00700800009b7984 */ /* 0x000fe80000000000 */
[----:B------:R-:W-:Y:S04]  /*2ba0*/  LDS.U8 R153, [R0+0x6808] ;  /* 0x0068080000997984 */ /* 0x000fe80000000000 */
[----:B------:R-:W-:Y:S04]  /*2bb0*/  LDS.U8 R50, [R3+0x8008] ;  /* 0x0080080003327984 */ /* 0x000fe80000000000 */
[----:B------:R-:W-:Y:S04]  /*2bc0*/  LDS.U8 R48, [R4+0x8008] ;  /* 0x0080080004307984 */ /* 0x000fe80000000000 */
[----:B------:R-:W-:Y:S04]  /*2bd0*/  LDS.U8 R46, [R3+0x8000] ;  /* 0x00800000032e7984 */ /* 0x000fe80000000000 */
[----:B------:R-:W-:Y:S04]  /*2be0*/  LDS.U8 R44, [R4+0x8000] ;  /* 0x00800000042c7984 */ /* 0x000fe80000000000 */
[----:B------:R-:W-:Y:S04]  /*2bf0*/  LDS.U8 R11, [R2+UR46+0x3008] ;  /* 0x0030082e020b7984 */ /* 0x000fe80008000000 */
[----:B------:R-:W2:Y:S01]  /*2c00*/  LDS.U8 R14, [R4+0x3008] ;  /* 0x00300800040e7984 */ /* 0x000ea20000000000 */
[----:B0-----:R-:W-:-:S03]  /*2c10*/  PRMT R13, R18, 0x7604, R13 ;  /* 0x00007604120d7816 */ /* 0x001fc6000000000d */
[----:B------:R-:W-:Y:S01]  /*2c20*/  LDS.U8 R42, [R3+0x7808] ;  /* 0x00780800032a7984 */ /* 0x000fe20000000000 */
[----:B-1----:R-:W-:-:S03]  /*2c30*/  PRMT R152, R152, 0x7054, R13 ;  /* 0x0000705498987816 */ /* 0x002fc6000000000d */
[----:B------:R-:W-:Y:S04]  /*2c40*/  LDS.U8 R5, [R2+UR46+0x2800] ;  /* 0x0028002e02057984 */ /* 0x000fe80008000000 */
[----:B------:R-:W0:Y:S04]  /*2c50*/  LDS.U8 R6, [R4+0x2800] ;  /* 0x0028000004067984 */ /* 0x000e280000000000 */
[----:B------:R-:W-:Y:S04]  /*2c60*/  LDS.U8 R7, [R2+UR46+0x2808] ;  /* 0x0028082e02077984 */ /* 0x000fe80008000000 */
[----:B------:R-:W1:Y:S04]  /*2c70*/  LDS.U8 R8, [R4+0x2808] ;  /* 0x0028080004087984 */ /* 0x000e680000000000 */
[----:B------:R-:W-:Y:S04]  /*2c80*/  LDS.U8 R9, [R2+UR46+0x3000] ;  /* 0x0030002e02097984 */ /* 0x000fe80008000000 */
[----:B------:R-:W3:Y:S04]  /*2c90*/  LDS.U8 R12, [R4+0x3000] ;  /* 0x00300000040c7984 */ /* 0x000ee80000000000 */
[----:B------:R-:W-:Y:S04]  /*2ca0*/  LDS.U8 R40, [R4+0x7808] ;  /* 0x0078080004287984 */ /* 0x000fe80000000000 */
[----:B------:R-:W-:Y:S04]  /*2cb0*/  LDS.U8 R38, [R3+0x7800] ;  /* 0x0078000003267984 */ /* 0x000fe80000000000 */
[----:B------:R-:W-:Y:S01]  /*2cc0*/  LDS.U8 R36, [R4+0x7800] ;  /* 0x0078000004247984 */ /* 0x000fe20000000000 */
[----:B--2---:R-:W-:-:S03]  /*2cd0*/  PRMT R11, R14, 0x7604, R11 ;  /* 0x000076040e0b7816 */ /* 0x004fc6000000000b */
[----:B------:R-:W-:Y:S04]  /*2ce0*/  LDS.U8 R35, [R2+UR46+0x8008] ;  /* 0x0080082e02237984 */ /* 0x000fe80008000000 */
[----:B------:R-:W-:Y:S04]  /*2cf0*/  LDS.U8 R34, [R3+0x4008] ;  /* 0x0040080003227984 */ /* 0x000fe80000000000 */
[----:B------:R-:W2:Y:S01]  /*2d00*/  LDS.U8 R16, [R3+0x3008] ;  /* 0x0030080003107984 */ /* 0x000ea20000000000 */
[----:B0-----:R-:W-:-:S03]  /*2d10*/  PRMT R5, R6, 0x7604, R5 ;  /* 0x0000760406057816 */ /* 0x001fc60000000005 */
[----:B------:R-:W-:Y:S04]  /*2d20*/  LDS.U8 R33, [R2+UR46+0x8000] ;  /* 0x0080002e02217984 */ /* 0x000fe80008000000 */
[----:B------:R-:W0:Y:S01]  /*2d30*/  LDS.U8 R164, [R3+0x2800] ;  /* 0x0028000003a47984 */ /* 0x000e220000000000 */
[----:B-1----:R-:W-:-:S03]  /*2d40*/  PRMT R7, R8, 0x7604, R7 ;  /* 0x0000760408077816 */ /* 0x002fc60000000007 */
[----:B------:R-:W1:Y:S04]  /*2d50*/  LDS.U8 R10, [R3+0x2808] ;  /* 0x00280800030a7984 */ /* 0x000e680000000000 */
[----:B------:R-:W4:Y:S01]  /*2d60*/  LDS.U8 R166, [R3+0x3000] ;  /* 0x0030000003a67984 */ /* 0x000f220000000000 */
[----:B---3--:R-:W-:-:S03]  /*2d70*/  PRMT R9, R12, 0x7604, R9 ;  /* 0x000076040c097816 */ /* 0x008fc60000000009 */
[----:B------:R-:W-:Y:S04]  /*2d80*/  LDS.U8 R15, [R2+UR46+0x6808] ;  /* 0x0068082e020f7984 */ /* 0x000fe80008000000 */
[----:B------:R-:W3:Y:S04]  /*2d90*/  LDS.U8 R20, [R4+0x6808] ;  /* 0x0068080004147984 */ /* 0x000ee80000000000 */
[----:B------:R-:W-:Y:S04]  /*2da0*/  LDS.U8 R17, [R2+UR46+0x7000] ;  /* 0x0070002e02117984 */ /* 0x000fe80008000000 */
[----:B------:R-:W3:Y:S04]  /*2db0*/  LDS.U8 R22, [R4+0x7000] ;  /* 0x0070000004167984 */ /* 0x000ee80000000000 */
[----:B------:R-:W-:Y:S04]  /*2dc0*/  LDS.U8 R31, [R2+UR46+0x7808] ;  /* 0x0078082e021f7984 */ /* 0x000fe80008000000 */
[----:B------:R-:W-:Y:S01]  /*2dd0*/  LDS.U8 R30, [R3+0x4000] ;  /* 0x00400000031e7984 */ /* 0x000fe20000000000 */
[----:B--2---:R-:W-:-:S03]  /*2de0*/  PRMT R167, R16, 0x7054, R11 ;  /* 0x0000705410a77816 */ /* 0x004fc6000000000b */
[----:B------:R-:W-:Y:S04]  /*2df0*/  LDS.U8 R21, [R2+UR46+0x4000] ;  /* 0x0040002e02157984 */ /* 0x000fe80008000000 */
[----:B------:R-:W2:Y:S01]  /*2e00*/  LDS.U8 R28, [R4+0x4000] ;  /* 0x00400000041c7984 */ /* 0x000ea20000000000 */
[----:B0-----:R-:W-:-:S03]  /*2e10*/  PRMT R164, R164, 0x7054, R5 ;  /* 0x00007054a4a47816 */ /* 0x001fc60000000005 */
[----:B------:R-:W-:Y:S01]  /*2e20*/  LDS.U8 R23, [R2+UR46+0x4008] ;  /* 0x0040082e02177984 */ /* 0x000fe20008000000 */
[----:B-1----:R-:W-:-:S03]  /*2e30*/  PRMT R165, R10, 0x7054, R7 ;  /* 0x000070540aa57816 */ /* 0x002fc60000000007 */
[----:B------:R-:W0:Y:S01]  /*2e40*/  LDS.U8 R32, [R4+0x4008] ;  /* 0x0040080004207984 */ /* 0x000e220000000000 */
[----:B----4-:R-:W-:-:S03]  /*2e50*/  PRMT R166, R166, 0x7054, R9 ;  /* 0x00007054a6a67816 */ /* 0x010fc60000000009 */
[----:B------:R-:W-:Y:S04]  /*2e60*/  LDS.U8 R29, [R2+UR46+0x7800] ;  /* 0x0078002e021d7984 */ /* 0x000fe80008000000 */
[----:B------:R-:W-:Y:S01]  /*2e70*/  STL.64 [R1+0x820], R154 ;  /* 0x0008209a01007387 */ /* 0x000fe20000100a00 */
[----:B---3--:R-:W-:-:S03]  /*2e80*/  PRMT R15, R20, 0x7604, R15 ;  /* 0x00007604140f7816 */ /* 0x008fc6000000000f */
[----:B------:R-:W-:Y:S04]  /*2e90*/  STL.64 [R1+0x818], R152 ;  /* 0x0008189801007387 */ /* 0x000fe80000100a00 */
[----:B------:R-:W-:Y:S01]  /*2ea0*/  STL [R1+0x814], R50 ;  /* 0x0008143201007387 */ /* 0x000fe20000100800 */
[----:B------:R-:W-:-:S03]  /*2eb0*/  PRMT R17, R22, 0x7604, R17 ;  /* 0x0000760416117816 */ /* 0x000fc60000000011 */
[----:B------:R-:W-:Y:S04]  /*2ec0*/  STL [R1+0x810], R48 ;  /* 0x0008103001007387 */ /* 0x000fe80000100800 */
[----:B------:R-:W-:Y:S04]  /*2ed0*/  STL [R1+0x80c], R46 ;  /* 0x00080c2e01007387 */ /* 0x000fe80000100800 */
[----:B------:R-:W-:Y:S04]  /*2ee0*/  STL [R1+0x808], R44 ;  /* 0x0008082c01007387 */ /* 0x000fe80000100800 */
[----:B------:R-:W-:Y:S01]  /*2ef0*/  STL [R1+0x804], R42 ;  /* 0x0008042a01007387 */ /* 0x000fe20000100800 */
[----:B--2---:R-:W-:-:S03]  /*2f00*/  PRMT R21, R28, 0x7604, R21 ;  /* 0x000076041c157816 */ /* 0x004fc60000000015 */
[----:B------:R-:W-:Y:S04]  /*2f10*/  STL [R1+0x800], R40 ;  /* 0x0008002801007387 */ /* 0x000fe80000100800 */
[----:B------:R-:W-:Y:S01]  /*2f20*/  STL [R1+0x7fc], R38 ;  /* 0x0007fc2601007387 */ /* 0x000fe20000100800 */
[----:B0-----:R-:W-:-:S03]  /*2f30*/  PRMT R23, R32, 0x7604, R23 ;  /* 0x0000760420177816 */ /* 0x001fc60000000017 */
[----:B------:R-:W-:Y:S04]  /*2f40*/  STL [R1+0x7f8], R36 ;  /* 0x0007f82401007387 */ /* 0x000fe80000100800 */
[----:B------:R-:W-:Y:S04]  /*2f50*/  STL.64 [R1+0x7f0], R34 ;  /* 0x0007f02201007387 */ /* 0x000fe80000100a00 */
[----:B------:R-:W-:Y:S04]  /*2f60*/  STL [R1+0x7e8], R33 ;  /* 0x0007e82101007387 */ /* 0x000fe80000100800 */
[----:B------:R-:W-:Y:S04]  /*2f70*/  LDS.U8 R11, [R2+UR46+0x7008] ;  /* 0x0070082e020b7984 */ /* 0x000fe80008000000 */
[----:B------:R-:W-:Y:S04]  /*2f80*/  LDS.U8 R13, [R2+UR46+0x3800] ;  /* 0x0038002e020d7984 */ /* 0x000fe80008000000 */
[----:B------:R-:W-:Y:S04]  /*2f90*/  LDS.U8 R19, [R2+UR46+0x3808] ;  /* 0x0038082e02137984 */ /* 0x000fe80008000000 */
[----:B------:R-:W-:Y:S04]  /*2fa0*/  STL.64 [R1+0x7e0], R30 ;  /* 0x0007e01e01007387 */ /* 0x000fe80000100a00 */
        /* <DEDUP_REMOVED lines=8> */
[----:B------:R-:W-:Y:S04]  /*3030*/  LDS.U8 R5, [R0+0x2800] ;  /* 0x0028000000057984 */ /* 0x000fe80000000000 */
[----:B------:R-:W-:Y:S04]  /*3040*/  LDS.U8 R2, [R0+0x2808] ;  /* 0x0028080000027984 */ /* 0x000fe80000000000 */
[----:B------:R-:W-:Y:S01]  /*3050*/  LDS.U8 R7, [R0+0x3000] ;  /* 0x0030000000077984 */ /* 0x000fe20000000000 */
[----:B0-----:R-:W-:-:S03]  /*3060*/  PRMT R8, R8, 0x7054, R15 ;  /* 0x0000705408087816 */ /* 0x001fc6000000000f */
[----:B------:R-:W-:Y:S01]  /*3070*/  LDS.U8 R6, [R0+0x3008] ;  /* 0x0030080000067984 */ /* 0x000fe20000000000 */
[----:B-1----:R-:W-:-:S03]  /*3080*/  PRMT R17, R10, 0x7054, R17 ;  /* 0x000070540a117816 */ /* 0x002fc60000000011 */
[----:B------:R-:W-:Y:S01]  /*3090*/  LDS.U8 R9, [R0+0x6800] ;  /* 0x0068000000097984 */ /* 0x000fe20000000000 */
[----:B--2---:R-:W-:-:S03]  /*30a0*/  PRMT R11, R12, 0x7604, R11 ;  /* 0x000076040c0b7816 */ /* 0x004fc6000000000b */
[----:B------:R-:W0:Y:S01]  /*30b0*/  LDS.U8 R184, [R0+0x3800] ;  /* 0x0038000000b87984 */ /* 0x000e220000000000 */
[----:B---3--:R-:W-:-:S03]  /*30c0*/  PRMT R14, R14, 0x7054, R11 ;  /* 0x000070540e0e7816 */ /* 0x008fc6000000000b */
[----:B------:R-:W1:Y:S01]  /*30d0*/  LDS.U8 R185, [R0+0x3808] ;  /* 0x0038080000b97984 */ /* 0x000e620000000000 */
[----:B----4-:R-:W-:-:S03]  /*30e0*/  PRMT R13, R16, 0x7604, R13 ;  /* 0x00007604100d7816 */ /* 0x010fc6000000000d */
[----:B------:R-:W-:Y:S01]  /*30f0*/  LDS.U8 R186, [R0+0x4000] ;  /* 0x0040000000ba7984 */ /* 0x000fe20000000000 */
[----:B------:R-:W-:-:S03]  /*3100*/  PRMT R13, R18, 0x7054, R13 ;  /* 0x00007054120d7816 */ /* 0x000fc6000000000d */
[----:B------:R-:W2:Y:S01]  /*3110*/  LDS.U8 R187, [R0+0x4008] ;  /* 0x0040080000bb7984 */ /* 0x000ea20000000000 */
[----:B------:R-:W-:-:S03]  /*3120*/  PRMT R19, R20, 0x7604, R19 ;  /* 0x0000760414137816 */ /* 0x000fc60000000013 */
[----:B------:R-:W3:Y:S01]  /*3130*/  LDS.U8 R180, [R0+0x7800] ;  /* 0x0078000000b47984 */ /* 0x000ee20000000000 */
[----:B------:R-:W-:-:S03]  /*3140*/  PRMT R22, R22, 0x7054, R19 ;  /* 0x0000705416167816 */ /* 0x000fc60000000013 */
[----:B------:R-:W4:Y:S04]  /*3150*/  LDS.U8 R181, [R0+0x7808] ;  /* 0x0078080000b57984 */ /* 0x000f280000000000 */
[----:B------:R-:W4:Y:S04]  /*3160*/  LDS.U8 R182, [R0+0x8000] ;  /* 0x0080000000b67984 */ /* 0x000f280000000000 */
[----:B------:R-:W4:Y:S04]  /*3170*/  LDS.U8 R183, [R0+0x8008] ;  /* 0x0080080000b77984 */ /* 0x000f280000000000 */
[----:B------:R0:W-:Y:S02]  /*3180*/  STL [R1+0x7d8], R29 ;  /* 0x0007d81d01007387 */ /* 0x0001e40000100800 */
[----:B0-----:R-:W-:-:S06]  /*3190*/  WARPGROUP.ARRIVE ;  /* 0x00000000000079c5 */ /* 0x001fcc0000000000 */
[----:B------:R-:W-:Y:S03]  /*31a0*/  QGMMA.64x256x32.F32.E5M2.E4M3 R24, R24, gdesc[UR8], RZ, !UPT, gsb0 ;  /* 0x03e0000818187df3 */ /* 0x000fe6000c0018ff */
[----:B------:R-:W-:Y:S02]  /*31b0*/  WARPGROUP.DEPBAR.LE gsb0, 0x0 ;  /* 0x00008000000079c5 */ /* 0x000fe40000010000 */
[----:B------:R-:W-:Y:S01]  /*31c0*/  STL.64 [R1], R24 ;  /* 0x0000001801007387 */ /* 0x000fe20000100a00 */
[----:B------:R-:W-:Y:S02]  /*31d0*/  IMAD.MOV.U32 R235, RZ, RZ, R94 ;  /* 0x000000ffffeb7224 */ /* 0x000fe400078e005e */
[----:B------:R-:W-:Y:S01]  /*31e0*/  IMAD.MOV.U32 R234, RZ, RZ, R95 ;  /* 0x000000ffffea7224 */ /* 0x000fe200078e005f */
[----:B------:R-:W-:Y:S01]  /*31f0*/  STL.64 [R1+0x8], R26 ;  /* 0x0000081a01007387 */ /* 0x000fe20000100a00 */
[----:B------:R-:W-:-:S02]  /*3200*/  IMAD.MOV.U32 R233, RZ, RZ, R96 ;  /* 0x000000ffffe97224 */ /* 0x000fc400078e0060 */
[----:B------:R-:W-:Y:S01]  /*3210*/  IMAD.MOV.U32 R232, RZ, RZ, R97 ;  /* 0x000000ffffe87224 */ /* 0x000fe200078e0061 */
[----:B------:R-:W-:Y:S01]  /*3220*/  STL.64 [R1+0x10], R28 ;  /* 0x0000101c01007387 */ /* 0x000fe20000100a00 */
[----:B------:R-:W-:Y:S02]  /*3230*/  IMAD.MOV.U32 R231, RZ, RZ, R98 ;  /* 0x000000ffffe77224 */ /* 0x000fe400078e0062 */
[----:B------:R-:W-:Y:S01]  /*3240*/  IMAD.MOV.U32 R230, RZ, RZ, R99 ;  /* 0x000000ffffe67224 */ /* 0x000fe200078e0063 */
[----:B------:R-:W-:Y:S01]  /*3250*/  STL.64 [R1+0x18], R30 ;  /* 0x0000181e01007387 */ /* 0x000fe20000100a00 */
        /* <DEDUP_REMOVED lines=29> */
[----:B------:R0:W-:Y:S01]  /*3430*/  STL.64 [R1+0x68], R50 ;  /* 0x0000683201007387 */ /* 0x0001e20000100a00 */
        /* <DEDUP_REMOVED lines=47> */
[----:B------:R-:W-:Y:S04]  /*3730*/  STL.64 [R1+0xe8], R82 ;  /* 0x0000e85201007387 */ /* 0x000fe80000100a00 */
[----:B------:R-:W-:Y:S04]  /*3740*/  STL.64 [R1+0xf0], R84 ;  /* 0x0000f05401007387 */ /* 0x000fe80000100a00 */
[----:B------:R-:W-:Y:S04]  /*3750*/  STL.64 [R1+0xf8], R86 ;  /* 0x0000f85601007387 */ /* 0x000fe80000100a00 */
[----:B------:R-:W-:Y:S04]  /*3760*/  STL.64 [R1+0x100], R88 ;  /* 0x0001005801007387 */ /* 0x000fe80000100a00 */
[----:B------:R-:W-:Y:S04]  /*3770*/  STL.64 [R1+0x108], R90 ;  /* 0x0001085a01007387 */ /* 0x000fe80000100a00 */
[----:B------:R4:W-:Y:S04]  /*3780*/  STL.64 [R1+0x110], R92 ;  /* 0x0001105c01007387 */ /* 0x0009e80000100a00 */
[----:B------:R-:W2:Y:S04]  /*3790*/  LDL.LU.64 R154, [R1+0x820] ;  /* 0x00082000019a7983 */ /* 0x000ea80000300a00 */
[----:B------:R-:W3:Y:S04]  /*37a0*/  LDL.LU.64 R152, [R1+0x818] ;  /* 0x0008180001987983 */ /* 0x000ee80000300a00 */
[----:B0-----:R-:W4:Y:S04]  /*37b0*/  LDL.LU R50, [R1+0x814] ;  /* 0x0008140001327983 */ /* 0x001f280000300800 */
[----:B------:R-:W4:Y:S04]  /*37c0*/  LDL.LU R48, [R1+0x810] ;  /* 0x0008100001307983 */ /* 0x000f280000300800 */
[----:B------:R-:W4:Y:S04]  /*37d0*/  LDL.LU R46, [R1+0x80c] ;  /* 0x00080c00012e7983 */ /* 0x000f280000300800 */
[----:B------:R-:W4:Y:S04]  /*37e0*/  LDL.LU R44, [R1+0x808] ;  /* 0x00080800012c7983 */ /* 0x000f280000300800 */
[----:B------:R-:W4:Y:S04]  /*37f0*/  LDL.LU R42, [R1+0x804] ;  /* 0x00080400012a7983 */ /* 0x000f280000300800 */
[----:B------:R-:W4:Y:S04]  /*3800*/  LDL.LU R40, [R1+0x800] ;  /* 0x0008000001287983 */ /* 0x000f280000300800 */
[----:B------:R-:W4:Y:S04]  /*3810*/  LDL.LU R38, [R1+0x7fc] ;  /* 0x0007fc0001267983 */ /* 0x000f280000300800 */
[----:B------:R-:W4:Y:S04]  /*3820*/  LDL.LU R36, [R1+0x7f8] ;  /* 0x0007f80001247983 */ /* 0x000f280000300800 */
[----:B------:R-:W4:Y:S04]  /*3830*/  LDL.LU.64 R34, [R1+0x7f0] ;  /* 0x0007f00001227983 */ /* 0x000f280000300a00 */
[----:B------:R-:W4:Y:S04]  /*3840*/  LDL.LU R33, [R1+0x7e8] ;  /* 0x0007e80001217983 */ /* 0x000f280000300800 */
[----:B------:R-:W4:Y:S04]  /*3850*/  LDL.LU.64 R30, [R1+0x7e0] ;  /* 0x0007e000011e7983 */ /* 0x000f280000300a00 */
[----:B------:R-:W4:Y:S01]  /*3860*/  LDL.LU R29, [R1+0x7d8] ;  /* 0x0007d800011d7983 */ /* 0x000f220000300800 */
[----:B------:R-:W-:-:S02]  /*3870*/  PRMT R184, R184, 0x654, R13 ;  /* 0x00000654b8b87816 */ /* 0x000fc4000000000d */
[----:B-1----:R-:W-:Y:S02]  /*3880*/  PRMT R185, R185, 0x654, R22 ;  /* 0x00000654b9b97816 */ /* 0x002fe40000000016 */
[----:B------:R-:W-:Y:S01]  /*3890*/  PRMT R166, R7, 0x654, R166 ;  /* 0x0000065407a67816 */ /* 0x000fe200000000a6 */
[----:B------:R-:W-:Y:S01]  /*38a0*/  STL [R1+0x3d0], R184 ;  /* 0x0003d0b801007387 */ /* 0x000fe20000100800 */
[----:B------:R-:W-:Y:S02]  /*38b0*/  PRMT R167, R6, 0x654, R167 ;  /* 0x0000065406a77816 */ /* 0x000fe400000000a7 */
[----:B------:R-:W-:Y:S01]  /*38c0*/  PRMT R164, R5, 0x654, R164 ;  /* 0x0000065405a47816 */ /* 0x000fe200000000a4 */
[----:B------:R-:W-:Y:S01]  /*38d0*/  STL [R1+0x3d4], R185 ;  /* 0x0003d4b901007387 */ /* 0x000fe20000100800 */
[----:B------:R-:W-:Y:S02]  /*38e0*/  PRMT R165, R2, 0x654, R165 ;  /* 0x0000065402a57816 */ /* 0x000fe400000000a5 */
[----:B--2---:R-:W-:-:S02]  /*38f0*/  PRMT R154, R154, 0x654, R17 ;  /* 0x000006549a9a7816 */ /* 0x004fc40000000011 */
[----:B------:R-:W-:Y:S02]  /*3900*/  PRMT R155, R155, 0x654, R14 ;  /* 0x000006549b9b7816 */ /* 0x000fe4000000000e */
[----:B---3--:R-:W-:Y:S02]  /*3910*/  PRMT R152, R9, 0x654, R152 ;  /* 0x0000065409987816 */ /* 0x008fe40000000098 */
[----:B------:R-:W-:Y:S02]  /*3920*/  PRMT R153, R153, 0x654, R8 ;  /* 0x0000065499997816 */ /* 0x000fe40000000008 */
[----:B----4-:R-:W-:Y:S02]  /*3930*/  PRMT R35, R48, 0x7604, R35 ;  /* 0x0000760430237816 */ /* 0x010fe40000000023 */
[----:B------:R-:W-:Y:S02]  /*3940*/  PRMT R34, R34, 0x7054, R23 ;  /* 0x0000705422227816 */ /* 0x000fe40000000017 */
[----:B------:R-:W-:-:S02]  /*3950*/  PRMT R33, R44, 0x7604, R33 ;  /* 0x000076042c217816 */ /* 0x000fc40000000021 */
[----:B------:R-:W-:Y:S02]  /*3960*/  PRMT R50, R50, 0x7054, R35 ;  /* 0x0000705432327816 */ /* 0x000fe40000000023 */
[----:B------:R-:W-:Y:S02]  /*3970*/  PRMT R31, R40, 0x7604, R31 ;  /* 0x00007604281f7816 */ /* 0x000fe4000000001f */
[----:B------:R-:W-:Y:S02]  /*3980*/  PRMT R33, R46, 0x7054, R33 ;  /* 0x000070542e217816 */ /* 0x000fe40000000021 */
[----:B------:R-:W-:Y:S02]  /*3990*/  PRMT R29, R36, 0x7604, R29 ;  /* 0x00007604241d7816 */ /* 0x000fe4000000001d */
        /* <DEDUP_REMOVED lines=8> */
[----:B------:R-:W-:Y:S01]  /*3a20*/  WARPGROUP.ARRIVE ;  /* 0x00000000000079c5 */ /* 0x000fe20000000000 */
[----:B------:R-:W-:-:S05]  /*3a30*/  PRMT R186, R186, 0x654, R21 ;  /* 0x00000654baba7816 */ /* 0x000fca0000000015 */
[----:B------:R-:W-:Y:S01]  /*3a40*/  QGMMA.64x256x32.F32.E5M2.E4M3 R24, R188, gdesc[UR8], RZ, !UPT, gsb0 ;  /* 0x03e00008bc187df3 */ /* 0x000fe2000c0018ff */
[----:B------:R-:W-:Y:S04]  /*3a50*/  STL [R1+0x3d8], R186 ;  /* 0x0003d8ba01007387 */ /* 0x000fe80000100800 */
[----:B------:R-:W-:Y:S04]  /*3a60*/  STL [R1+0x3dc], R187 ;  /* 0x0003dcbb01007387 */ /* 0x000fe80000100800 */
[----:B------:R-:W-:Y:S04]  /*3a70*/  STL.64 [R1+0x7d0], R170 ;  /* 0x0007d0aa01007387 */ /* 0x000fe80000100a00 */
[----:B------:R-:W-:Y:S04]  /*3a80*/  STL.64 [R1+0x7c8], R168 ;  /* 0x0007c8a801007387 */ /* 0x000fe80000100a00 */
[----:B------:R-:W-:Y:S04]  /*3a90*/  STL.64 [R1+0x7c0], R166 ;  /* 0x0007c0a601007387 */ /* 0x000fe80000100a00 */
[----:B------:R-:W-:Y:S04]  /*3aa0*/  STL.64 [R1+0x7b8], R164 ;  /* 0x0007b8a401007387 */ /* 0x000fe80000100a00 */
[----:B-----5:R-:W-:Y:S04]  /*3ab0*/  STL [R1+0x7b4], R163 ;  /* 0x0007b4a301007387 */ /* 0x020fe80000100800 */
[----:B------:R-:W-:Y:S04]  /*3ac0*/  STL [R1+0x7b0], R160 ;  /* 0x0007b0a001007387 */ /* 0x000fe80000100800 */
[----:B------:R-:W-:Y:S04]  /*3ad0*/  STL.64 [R1+0x7a8], R158 ;  /* 0x0007a89e01007387 */ /* 0x000fe80000100a00 */
[----:B------:R-:W-:Y:S04]  /*3ae0*/  STL [R1+0x7a0], R157 ;  /* 0x0007a09d01007387 */ /* 0x000fe80000100800 */
[----:B------:R-:W-:Y:S04]  /*3af0*/  STL.64 [R1+0x798], R154 ;  /* 0x0007989a01007387 */ /* 0x000fe80000100a00 */
[----:B------:R-:W-:Y:S01]  /*3b00*/  STL.64 [R1+0x790], R152 ;  /* 0x0007909801007387 */ /* 0x000fe20000100a00 */
[----:B------:R-:W-:-:S03]  /*3b10*/  WARPGROUP.DEPBAR.LE gsb0, 0x0 ;  /* 0x00008000000079c5 */ /* 0x000fc60000010000 */
[----:B------:R-:W-:Y:S04]  /*3b20*/  STL.64 [R1+0x788], R150 ;  /* 0x0007889601007387 */ /* 0x000fe80000100a00 */
        /* <DEDUP_REMOVED lines=52> */
[----:B------:R0:W-:Y:S04]  /*3e70*/  STL.64 [R1+0x5e0], R44 ;  /* 0x0005e02c01007387 */ /* 0x0001e80000100a00 */
[----:B0-----:R-:W2:Y:S04]  /*3e80*/  LDL.LU R44, [R1] ;  /* 0x00000000012c7983 */ /* 0x001ea80000300800 */
[----:B------:R-:W2:Y:S04]  /*3e90*/  LDL.LU R45, [R1+0x4] ;  /* 0x00000400012d7983 */ /* 0x000ea80000300800 */
        /* <DEDUP_REMOVED lines=67> */
[----:B------:R-:W2:Y:S01]  /*42d0*/  LDL.LU R113, [R1+0x114] ;  /* 0x0001140001717983 */ /* 0x000ea20000300800 */
[----:B------:R-:W-:Y:S01]  /*42e0*/  IMAD.MOV.U32 R159, RZ, RZ, R162 ;  /* 0x000000ffff9f7224 */ /* 0x000fe200078e00a2 */
[----:B------:R-:W-:Y:S01]  /*42f0*/  UIADD3 UR8, UR4, 0x2, URZ ;  /* 0x0000000204087890 */ /* 0x000fe2000fffe03f */
[----:B------:R-:W-:Y:S01]  /*4300*/  IMAD.MOV.U32 R160, RZ, RZ, R161 ;  /* 0x000000ffffa07224 */ /* 0x000fe200078e00a1 */
[----:B------:R-:W-:Y:S01]  /*4310*/  UMOV UR11, 0x40000040 ;  /* 0x40000040000b7882 */ /* 0x000fe20000000000 */
[----:B------:R-:W-:-:S02]  /*4320*/  IMAD.MOV.U32 R114, RZ, RZ, R235 ;  /* 0x000000ffff727224 */ /* 0x000fc400078e00eb */
[----:B------:R-:W-:Y:S02]  /*4330*/  IMAD.MOV.U32 R115, RZ, RZ, R234 ;  /* 0x000000ffff737224 */ /* 0x000fe400078e00ea */
[----:B------:R-:W-:Y:S01]  /*4340*/  IMAD.MOV.U32 R116, RZ, RZ, R233 ;  /* 0x000000ffff747224 */ /* 0x000fe200078e00e9 */
[----:B------:R-:W-:Y:S01]  /*4350*/  UMOV UR10, UR8 ;  /* 0x00000008000a7c82 */ /* 0x000fe20008000000 */
[----:B------:R-:W-:Y:S02]  /*4360*/  IMAD.MOV.U32 R117, RZ, RZ, R232 ;  /* 0x000000ffff757224 */ /* 0x000fe400078e00e8 */
[----:B------:R-:W-:Y:S02]  /*4370*/  IMAD.MOV.U32 R118, RZ, RZ, R231 ;  /* 0x000000ffff767224 */ /* 0x000fe400078e00e7 */
[----:B------:R-:W-:Y:S02]  /*4380*/  IMAD.MOV.U32 R119, RZ, RZ, R230 ;  /* 0x000000ffff777224 */ /* 0x000fe400078e00e6 */
[----:B------:R-:W-:-:S02]  /*4390*/  IMAD.MOV.U32 R120, RZ, RZ, R229 ;  /* 0x000000ffff787224 */ /* 0x000fc400078e00e5 */
[----:B------:R-:W-:Y:S02]  /*43a0*/  IMAD.MOV.U32 R121, RZ, RZ, R228 ;  /* 0x000000ffff797224 */ /* 0x000fe400078e00e4 */
[----:B------:R-:W-:Y:S02]  /*43b0*/  IMAD.MOV.U32 R122, RZ, RZ, R227 ;  /* 0x000000ffff7a7224 */ /* 0x000fe400078e00e3 */
        /* <DEDUP_REMOVED lines=45> */
[----:B------:R-:W-:-:S06]  /*4690*/  IMAD.MOV.U32 R171, RZ, RZ, R0 ;  /* 0x000000ffffab7224 */ /* 0x000fcc00078e0000 */
[----:B--2---:R-:W-:-:S06]  /*46a0*/  WARPGROUP.ARRIVE ;  /* 0x00000000000079c5 */ /* 0x004fcc0000000000 */
[----:B------:R-:W-:Y:S03]  /*46b0*/  QGMMA.64x256x32.F32.E5M2.E4M3 R44, R172, gdesc[UR8], R44, gsb0 ;  /* 0x03e00008ac2c7df3 */ /* 0x000fe6000800182c */
[----:B------:R-:W-:Y:S02]  /*46c0*/  WARPGROUP.DEPBAR.LE gsb0, 0x0 ;  /* 0x00008000000079c5 */ /* 0x000fe40000010000 */
[----:B------:R-:W-:Y:S04]  /*46d0*/  STL.64 [R1], R44 ;  /* 0x0000002c01007387 */ /* 0x000fe80000100a00 */
        /* <DEDUP_REMOVED lines=63> */
[----:B0-----:R-:W2:Y:S04]  /*4ad0*/  LDL.LU.64 R170, [R1+0x7d0] ;  /* 0x0007d00001aa7983 */ /* 0x001ea80000300a00 */
[----:B------:R-:W2:Y:S04]  /*4ae0*/  LDL.LU.64 R168, [R1+0x7c8] ;  /* 0x0007c80001a87983 */ /* 0x000ea80000300a00 */
[----:B------:R-:W3:Y:S04]  /*4af0*/  LDL.LU.64 R166, [R1+0x7c0] ;  /* 0x0007c00001a67983 */ /* 0x000ee80000300a00 */
[----:B------:R-:W3:Y:S04]  /*4b00*/  LDL.LU.64 R164, [R1+0x7b8] ;  /* 0x0007b80001a47983 */ /* 0x000ee80000300a00 */
[----:B------:R-:W4:Y:S04]  /*4b10*/  LDL.LU R163, [R1+0x7b4] ;  /* 0x0007b40001a37983 */ /* 0x000f280000300800 */
[----:B------:R-:W4:Y:S04]  /*4b20*/  LDL.LU R160, [R1+0x7b0] ;  /* 0x0007b00001a07983 */ /* 0x000f280000300800 */
[----:B------:R-:W4:Y:S04]  /*4b30*/  LDL.LU.64 R158, [R1+0x7a8] ;  /* 0x0007a800019e7983 */ /* 0x000f280000300a00 */
[----:B------:R-:W4:Y:S04]  /*4b40*/  LDL.LU R157, [R1+0x7a0] ;  /* 0x0007a000019d7983 */ /* 0x000f280000300800 */
[----:B------:R-:W2:Y:S04]  /*4b50*/  LDL.LU.64 R154, [R1+0x798] ;  /* 0x00079800019a7983 */ /* 0x000ea80000300a00 */
[----:B------:R-:W3:Y:S04]  /*4b60*/  LDL.LU.64 R152, [R1+0x790] ;  /* 0x0007900001987983 */ /* 0x000ee80000300a00 */
[----:B------:R-:W4:Y:S04]  /*4b70*/  LDL.LU.64 R150, [R1+0x788] ;  /* 0x0007880001967983 */ /* 0x000f280000300a00 */
        /* <DEDUP_REMOVED lines=53> */
[----:B--2---:R-:W-:Y:S04]  /*4ed0*/  STL.64 [R1+0x5d8], R154 ;  /* 0x0005d89a01007387 */ /* 0x004fe80000100a00 */
[----:B---3--:R-:W-:Y:S01]  /*4ee0*/  STL.64 [R1+0x5d0], R152 ;  /* 0x0005d09801007387 */ /* 0x008fe20000100a00 */
[----:B----4-:R-:W-:-:S06]  /*4ef0*/  WARPGROUP.ARRIVE ;  /* 0x00000000000079c5 */ /* 0x010fcc0000000000 */
[----:B------:R-:W-:Y:S03]  /*4f00*/  QGMMA.64x256x32.F32.E5M2.E4M3 R24, R168, gdesc[UR8], R24, gsb0 ;  /* 0x03e00008a8187df3 */ /* 0x000fe60008001818 */
[----:B------:R-:W-:Y:S02]  /*4f10*/  WARPGROUP.DEPBAR.LE gsb0, 0x0 ;  /* 0x00008000000079c5 */ /* 0x000fe40000010000 */
        /* <DEDUP_REMOVED lines=62> */
[----:B0-----:R-:W2:Y:S04]  /*5300*/  LDL.LU.64 R28, [R1] ;  /* 0x00000000011c7983 */ /* 0x001ea80000300a00 */
[----:B------:R-:W2:Y:S04]  /*5310*/  LDL.LU.64 R30, [R1+0x8] ;  /* 0x00000800011e7983 */ /* 0x000ea80000300a00 */
        /* <DEDUP_REMOVED lines=61> */
[----:B------:R-:W2:Y:S01]  /*56f0*/  LDL.LU.64 R154, [R1+0x1f8] ;  /* 0x0001f800019a7983 */ /* 0x000ea20000300a00 */
[----:B------:R-:W-:Y:S01]  /*5700*/  UIADD3 UR8, UR4, 0x4, URZ ;  /* 0x0000000404087890 */ /* 0x000fe2000fffe03f */
[----:B------:R-:W-:-:S06]  /*5710*/  UMOV UR11, 0x40000040 ;  /* 0x40000040000b7882 */ /* 0x000fcc0000000000 */
[----:B------:R-:W-:Y:S01]  /*5720*/  UMOV UR10, UR8 ;  /* 0x00000008000a7c82 */ /* 0x000fe20008000000 */
[----:B--2---:R-:W-:-:S06]  /*5730*/  WARPGROUP.ARRIVE ;  /* 0x00000000000079c5 */ /* 0x004fcc0000000000 */
[----:B------:R-:W-:Y:S03]  /*5740*/  QGMMA.64x256x32.F32.E5M2.E4M3 R28, R164, gdesc[UR8], R28, gsb0 ;  /* 0x03e00008a41c7df3 */ /* 0x000fe6000800181c */
        /* <DEDUP_REMOVED lines=55> */
[----:B------:R0:W-:Y:S01]  /*5ac0*/  STL.64 [R1+0x90], R64 ;  /* 0x0000904001007387 */ /* 0x0001e20000100a00 */
[----:B------:R-:W-:Y:S02]  /*5ad0*/  IMAD.MOV.U32 R175, RZ, RZ, R118 ;  /* 0x000000ffffaf7224 */ /* 0x000fe400078e0076 */
[----:B------:R-:W-:Y:S01]  /*5ae0*/  IMAD.MOV.U32 R174, RZ, RZ, R119 ;  /* 0x000000ffffae7224 */ /* 0x000fe200078e0077 */
[----:B------:R-:W2:Y:S01]  /*5af0*/  LDL.LU.64 R154, [R1+0x5d8] ;  /* 0x0005d800019a7983 */ /* 0x000ea20000300a00 */
[----:B------:R-:W-:-:S02]  /*5b00*/  IMAD.MOV.U32 R189, RZ, RZ, R116 ;  /* 0x000000ffffbd7224 */ /* 0x000fc400078e0074 */
[----:B------:R-:W-:Y:S01]  /*5b10*/  IMAD.MOV.U32 R188, RZ, RZ, R117 ;  /* 0x000000ffffbc7224 */ /* 0x000fe200078e0075 */
[----:B------:R-:W2:Y:S01]  /*5b20*/  LDL.LU.64 R152, [R1+0x5d0] ;  /* 0x0005d00001987983 */ /* 0x000ea20000300a00 */
[----:B------:R-:W-:Y:S02]  /*5b30*/  IMAD.MOV.U32 R191, RZ, RZ, R114 ;  /* 0x000000ffffbf7224 */ /* 0x000fe400078e0072 */
[----:B------:R-:W-:Y:S01]  /*5b40*/  IMAD.MOV.U32 R190, RZ, RZ, R115 ;  /* 0x000000ffffbe7224 */ /* 0x000fe200078e0073 */
[----:B------:R-:W2:Y:S01]  /*5b50*/  LDL.LU.64 R150, [R1+0x5c8] ;  /* 0x0005c80001967983 */ /* 0x000ea20000300a00 */
        /* <DEDUP_REMOVED lines=90> */
[----:B0-----:R-:W2:Y:S04]  /*6100*/  LDL.LU.64 R64, [R1+0x470] ;  /* 0x0004700001407983 */ /* 0x001ea80000300a00 */
        /* <DEDUP_REMOVED lines=18> */
[----:B------:R-:W-:Y:S04]  /*6230*/  STL.64 [R1+0x3b8], R182 ;  /* 0x0003b8b601007387 */ /* 0x000fe80000100a00 */
[----:B------:R-:W-:Y:S04]  /*6240*/  STL.64 [R1+0x3b0], R180 ;  /* 0x0003b0b401007387 */ /* 0x000fe80000100a00 */
[----:B------:R-:W-:Y:S04]  /*6250*/  STL.64 [R1+0x3a8], R178 ;  /* 0x0003a8b201007387 */ /* 0x000fe80000100a00 */
[----:B------:R-:W-:Y:S04]  /*6260*/  STL.64 [R1+0x3a0], R176 ;  /* 0x0003a0b001007387 */ /* 0x000fe80000100a00 */
[----:B------:R-:W-:Y:S04]  /*6270*/  STL [R1+0x39c], R163 ;  /* 0x00039ca301007387 */ /* 0x000fe80000100800 */
[----:B------:R-:W-:Y:S04]  /*6280*/  STL [R1+0x398], R160 ;  /* 0x000398a001007387 */ /* 0x000fe80000100800 */
[----:B------:R-:W-:Y:S04]  /*6290*/  STL.64 [R1+0x390], R158 ;  /* 0x0003909e01007387 */ /* 0x000fe80000100a00 */
[----:B------:R-:W-:Y:S01]  /*62a0*/  STL [R1+0x388], R157 ;  /* 0x0003889d01007387 */ /* 0x000fe20000100800 */
[----:B--2---:R-:W-:-:S06]  /*62b0*/  WARPGROUP.ARRIVE ;  /* 0x00000000000079c5 */ /* 0x004fcc0000000000 */
        /* <DEDUP_REMOVED lines=84> */
[----:B------:R-:W-:-:S03]  /*6800*/  IMAD.MOV.U32 R94, RZ, RZ, R187 ;  /* 0x000000ffff5e7224 */ /* 0x000fc600078e00bb */
[----:B------:R-:W2:Y:S01]  /*6810*/  LDL.LU R90, [R1+0x88] ;  /* 0x00008800015a7983 */ /* 0x000ea20000300800 */
[----:B------:R-:W-:-:S03]  /*6820*/  IMAD.MOV.U32 R95, RZ, RZ, R186 ;  /* 0x000000ffff5f7224 */ /* 0x000fc600078e00ba */
[----:B------:R-:W2:Y:S01]  /*6830*/  LDL.LU R91, [R1+0x8c] ;  /* 0x00008c00015b7983 */ /* 0x000ea20000300800 */
[----:B------:R-:W-:-:S03]  /*6840*/  IMAD.MOV.U32 R96, RZ, RZ, R185 ;  /* 0x000000ffff607224 */ /* 0x000fc600078e00b9 */
[----:B------:R-:W2:Y:S01]  /*6850*/  LDL.LU R92, [R1+0x90] ;  /* 0x00009000015c7983 */ /* 0x000ea20000300800 */
[----:B------:R-:W-:-:S03]  /*6860*/  IMAD.MOV.U32 R97, RZ, RZ, R184 ;  /* 0x000000ffff617224 */ /* 0x000fc600078e00b8 */
[----:B------:R-:W2:Y:S04]  /*6870*/  LDL.LU R93, [R1+0x94] ;  /* 0x00009400015d7983 */ /* 0x000ea80000300800 */
[----:B------:R-:W2:Y:S04]  /*6880*/  LDL.LU R187, [R1+0x3dc] ;  /* 0x0003dc0001bb7983 */ /* 0x000ea80000300800 */
[----:B------:R-:W2:Y:S04]  /*6890*/  LDL.LU R186, [R1+0x3d8] ;  /* 0x0003d80001ba7983 */ /* 0x000ea80000300800 */
[----:B------:R-:W2:Y:S04]  /*68a0*/  LDL.LU R185, [R1+0x3d4] ;  /* 0x0003d40001b97983 */ /* 0x000ea80000300800 */
[----:B------:R-:W2:Y:S01]  /*68b0*/  LDL.LU R184, [R1+0x3d0] ;  /* 0x0003d00001b87983 */ /* 0x000ea20000300800 */
        /* <DEDUP_REMOVED lines=24> */
[----:B------:R-:W-:Y:S01]  /*6a40*/  IMAD.MOV.U32 R183, RZ, RZ, R0 ;  /* 0x000000ffffb77224 */ /* 0x000fe200078e0000 */
[----:B------:R-:W-:Y:S01]  /*6a50*/  UIADD3 UR4, UR4, 0x6, URZ ;  /* 0x0000000604047890 */ /* 0x000fe2000fffe03f */
[----:B------:R-:W-:Y:S01]  /*6a60*/  IMAD.MOV.U32 R100, RZ, RZ, R193 ;  /* 0x000000ffff647224 */ /* 0x000fe200078e00c1 */
[----:B------:R-:W-:Y:S01]  /*6a70*/  UMOV UR11, 0x40000040 ;  /* 0x40000040000b7882 */ /* 0x000fe20000000000 */
[----:B------:R-:W-:Y:S01]  /*6a80*/  IMAD.MOV.U32 R101, RZ, RZ, R192 ;  /* 0x000000ffff657224 */ /* 0x000fe200078e00c0 */
[----:B------:R0:W5:Y:S01]  /*6a90*/  LDL.LU R195, [R1+0x3cc] ;  /* 0x0003cc0001c37983 */ /* 0x0001620000300800 */
        /* <DEDUP_REMOVED lines=57> */
[----:B------:R-:W-:Y:S01]  /*6e30*/  IMAD.MOV.U32 R175, RZ, RZ, R9 ;  /* 0x000000ffffaf7224 */ /* 0x000fe200078e0009 */
[----:B------:R-:W-:Y:S01]  /*6e40*/  UMOV UR10, UR4 ;  /* 0x00000004000a7c82 */ /* 0x000fe20008000000 */
[----:B------:R0:W5:Y:S04]  /*6e50*/  LDL.LU R194, [R1+0x3c8] ;  /* 0x0003c80001c27983 */ /* 0x0001680000300800 */
[----:B------:R0:W5:Y:S04]  /*6e60*/  LDL.LU R193, [R1+0x3c4] ;  /* 0x0003c40001c17983 */ /* 0x0001680000300800 */
[----:B------:R0:W5:Y:S01]  /*6e70*/  LDL.LU R192, [R1+0x3c0] ;  /* 0x0003c00001c07983 */ /* 0x0001620000300800 */
        /* <DEDUP_REMOVED lines=67> */
[----:B-1----:R-:W2:Y:S04]  /*72b0*/  LDL.LU.64 R182, [R1+0x3b8] ;  /* 0x0003b80001b67983 */ /* 0x002ea80000300a00 */
[----:B------:R-:W2:Y:S04]  /*72c0*/  LDL.LU.64 R180, [R1+0x3b0] ;  /* 0x0003b00001b47983 */ /* 0x000ea80000300a00 */
[----:B------:R0:W5:Y:S04]  /*72d0*/  LDL.LU.64 R178, [R1+0x3a8] ;  /* 0x0003a80001b27983 */ /* 0x0001680000300a00 */
[----:B------:R0:W5:Y:S04]  /*72e0*/  LDL.LU.64 R176, [R1+0x3a0] ;  /* 0x0003a00001b07983 */ /* 0x0001680000300a00 */
[----:B------:R0:W5:Y:S04]  /*72f0*/  LDL.LU R163, [R1+0x39c] ;  /* 0x00039c0001a37983 */ /* 0x0001680000300800 */
[----:B------:R0:W5:Y:S04]  /*7300*/  LDL.LU R160, [R1+0x398] ;  /* 0x0003980001a07983 */ /* 0x0001680000300800 */
[----:B------:R0:W5:Y:S04]  /*7310*/  LDL.LU.64 R158, [R1+0x390] ;  /* 0x00039000019e7983 */ /* 0x0001680000300a00 */
[----:B------:R0:W5:Y:S04]  /*7320*/  LDL.LU R157, [R1+0x388] ;  /* 0x00038800019d7983 */ /* 0x0001680000300800 */
        /* <DEDUP_REMOVED lines=47> */
[----:B------:R-:W2:Y:S02]  /*7620*/  LDL.LU.64 R56, [R1+0x208] ;  /* 0x0002080001387983 */ /* 0x000ea40000300a00 */
[----:B--2---:R-:W-:-:S06]  /*7630*/  WARPGROUP.ARRIVE ;  /* 0x00000000000079c5 */ /* 0x004fcc0000000000 */
[----:B------:R-:W-:Y:S03]  /*7640*/  QGMMA.64x256x32.F32.E5M2.E4M3 R24, R180, gdesc[UR8], R24, gsb0 ;  /* 0x03e00008b4187df3 */ /* 0x000fe60008001818 */
[----:B------:R-:W-:Y:S02]  /*7650*/  WARPGROUP.DEPBAR.LE gsb0, 0x0 ;  /* 0x00008000000079c5 */ /* 0x000fe40000010000 */
[----:B0-----:R-:W-:Y:S05]  /*7660*/  @!P1 BRA `(.L_x_27) ;  /* 0x000000cc00949947 */ /* 0x001fea0003800000 */
[----:B------:R-:W-:Y:S05]  /*7670*/  @!P0 BRA `(.L_x_28) ;  /* 0x0000000000048947 */ /* 0x000fea0003800000 */
[----:B------:R-:W-:Y:S01]  /*7680*/  BPT.TRAP 0x1 ;  /* 0x000000040000795c */ /* 0x000fe20000300000 */
.L_x_28:
[----:B-----5:R-:W-:-:S05]  /*7690*/  IMAD.SHL.U32 R9, R192, 0x8000, RZ ;  /* 0x00008000c0097824 */ /* 0x020fca00078e00ff */
[----:B------:R-:W-:-:S05]  /*76a0*/  LOP3.LUT R2, R9, R194, RZ, 0xfc, !PT ;  /* 0x000000c209027212 */ /* 0x000fca00078efcff */
[----:B------:R-:W-:-:S04]  /*76b0*/  VIADD R4, R2, UR46 ;  /* 0x0000002e02047c36 */ /* 0x000fc80008000000 */
[----:B------:R-:W-:Y:S01]  /*76c0*/  IMAD.IADD R0, R195, 0x1, R4 ;  /* 0x00000001c3007824 */ /* 0x000fe200078e0204 */
[----:B------:R-:W-:Y:S06]  /*76d0*/  @P3 BRA `(.L_x_29) ;  /* 0x00000000001c3947 */ /* 0x000fec0003800000 */
[----:B------:R-:W-:Y:S01]  /*76e0*/  UIADD3 UR4, UR39, 0x1, URZ ;  /* 0x0000000127047890 */ /* 0x000fe2000fffe03f */
[----:B------:R-:W-:-:S03]  /*76f0*/  SHF.L.U32 R3, R193, 0x1f, RZ ;  /* 0x0000001fc1037819 */ /* 0x000fc600000006ff */
[----:B------:R-:W-:-:S04]  /*7700*/  UISETP.NE.AND UP0, UPT, UR4, 0x3, UPT ;  /* 0x000000030400788c */ /* 0x000fc8000bf05270 */
[----:B------:R-:W-:-:S04]  /*7710*/  USEL UR4, UR4, URZ, UP0 ;  /* 0x0000003f04047287 */ /* 0x000fc80008000000 */
[----:B------:R-:W-:-:S09]  /*7720*/  ULEA UR4, UR4, UR46, 0x3 ;  /* 0x0000002e04047291 */ /* 0x000fd2000f8e183f */
[----:B------:R-:W0:Y:S02]  /*7730*/  SYNCS.PHASECHK.TRANS64.TRYWAIT P1, [UR4], R3 ;  /* 0x00000003ff0075a7 */ /* 0x000e240008020144 */
[----:B0-----:R-:W-:Y:S05]  /*7740*/  @!P1 BRA `(.L_x_30) ;  /* 0x0000021800889947 */ /* 0x001fea0003800000 */
.L_x_29:
[----:B------:R-:W-:Y:S01]  /*7750*/  LDS.U8 R7, [R2+UR46+0x800] ;  /* 0x0008002e02077984 */ /* 0x000fe20008000000 */
[----:B------:R-:W-:Y:S01]  /*7760*/  IMAD.IADD R4, R179, 0x1, R4 ;  /* 0x00000001b3047824 */ /* 0x000fe200078e0204 */
[----:B------:R-:W-:Y:S02]  /*7770*/  UMOV UR4, URZ ;  /* 0x0000003f00047c82 */ /* 0x000fe40008000000 */
[----:B0-----:R-:W0:Y:S04]  /*7780*/  LDS.U8 R6, [R0+0x800] ;  /* 0x0008000000067984 */ /* 0x001e280000000000 */
[----:B------:R-:W-:Y:S04]  /*7790*/  LDS.U8 R5, [R2+UR46+0x808] ;  /* 0x0008082e02057984 */ /* 0x000fe80008000000 */
[----:B------:R-:W1:Y:S01]  /*77a0*/  LDS.U8 R3, [R0+0x808] ;  /* 0x0008080000037984 */ /* 0x000e620000000000 */
[----:B0-----:R-:W-:-:S03]  /*77b0*/  PRMT R10, R6, 0x7604, R7 ;  /* 0x00007604060a7816 */ /* 0x001fc60000000007 */
[----:B------:R-:W0:Y:S04]  /*77c0*/  LDS.U8 R6, [R4+0x800] ;  /* 0x0008000004067984 */ /* 0x000e280000000000 */
[----:B------:R-:W2:Y:S01]  /*77d0*/  LDS.U8 R7, [R4+0x808] ;  /* 0x0008080004077984 */ /* 0x000ea20000000000 */
[----:B-1----:R-:W-:-:S03]  /*77e0*/  PRMT R8, R3, 0x7604, R5 ;  /* 0x0000760403087816 */ /* 0x002fc60000000005 */
[----:B------:R-:W-:Y:S04]  /*77f0*/  LDS.U8 R5, [R2+UR46+0x1000] ;  /* 0x0010002e02057984 */ /* 0x000fe80008000000 */
[----:B------:R-:W1:Y:S01]  /*7800*/  LDS.U8 R3, [R0+0x1000] ;  /* 0x0010000000037984 */ /* 0x000e620000000000 */
[----:B0-----:R-:W-:Y:S02]  /*7810*/  PRMT R10, R6, 0x7054, R10 ;  /* 0x00007054060a7816 */ /* 0x001fe4000000000a */
[----:B--2---:R-:W-:Y:S02]  /*7820*/  PRMT R7, R7, 0x7054, R8 ;  /* 0x0000705407077816 */ /* 0x004fe40000000008 */
[----:B-1----:R-:W-:Y:S01]  /*7830*/  PRMT R6, R3, 0x7604, R5 ;  /* 0x0000760403067816 */ /* 0x002fe20000000005 */
[----:B------:R-:W-:Y:S01]  /*7840*/  IMAD.IADD R3, R179, 0x1, R0 ;  /* 0x00000001b3037824 */ /* 0x000fe200078e0200 */
[----:B------:R-:W0:Y:S04]  /*7850*/  LDS.U8 R5, [R4+0x1000] ;  /* 0x0010000004057984 */ /* 0x000e280000000000 */
[----:B------:R-:W1:Y:S04]  /*7860*/  LDS.U8 R190, [R3+0x1000] ;  /* 0x0010000003be7984 */ /* 0x000e680000000000 */
[----:B------:R-:W-:Y:S04]  /*7870*/  LDS.U8 R191, [R3+0x1008] ;  /* 0x0010080003bf7984 */ /* 0x000fe80000000000 */
[----:B------:R-:W-:Y:S04]  /*7880*/  LDS.U8 R164, [R3+0x4800] ;  /* 0x0048000003a47984 */ /* 0x000fe80000000000 */
[----:B------:R-:W-:Y:S04]  /*7890*/  LDS.U8 R165, [R3+0x4808] ;  /* 0x0048080003a57984 */ /* 0x000fe80000000000 */
[----:B------:R-:W2:Y:S04]  /*78a0*/  LDS.U8 R188, [R3+0x800] ;  /* 0x0008000003bc7984 */ /* 0x000ea80000000000 */
[----:B------:R-:W3:Y:S04]  /*78b0*/  LDS.U8 R189, [R3+0x808] ;  /* 0x0008080003bd7984 */ /* 0x000ee80000000000 */
[----:B------:R-:W-:Y:S04]  /*78c0*/  LDS.U8 R166, [R3+0x5000] ;  /* 0x0050000003a67984 */ /* 0x000fe80000000000 */
[----:B------:R-:W-:Y:S01]  /*78d0*/  LDS.U8 R3, [R3+0x5008] ;  /* 0x0050080003037984 */ /* 0x000fe20000000000 */
[----:B0-----:R-:W-:-:S03]  /*78e0*/  PRMT R5, R5, 0x7054, R6 ;  /* 0x0000705405057816 */ /* 0x001fc60000000006 */
[----:B------:R-:W-:Y:S01]  /*78f0*/  LDS.U8 R6, [R2+UR46+0x1008] ;  /* 0x0010082e02067984 */ /* 0x000fe20008000000 */
[----:B-1----:R-:W-:-:S03]  /*7900*/  PRMT R190, R190, 0x654, R5 ;  /* 0x00000654bebe7816 */ /* 0x002fc60000000005 */
[----:B------:R-:W0:Y:S01]  /*7910*/  LDS.U8 R5, [R0+0x1008] ;  /* 0x0010080000057984 */ /* 0x000e220000000000 */
[----:B--2---:R-:W-:Y:S02]  /*7920*/  PRMT R188, R188, 0x654, R10 ;  /* 0x00000654bcbc7816 */ /* 0x004fe4000000000a */
[----:B---3--:R-:W-:Y:S02]  /*7930*/  PRMT R189, R189, 0x654, R7 ;  /* 0x00000654bdbd7816 */ /* 0x008fe40000000007 */
[----:B0-----:R-:W-:Y:S02]  /*7940*/  PRMT R6, R5, 0x7604, R6 ;  /* 0x0000760405067816 */ /* 0x001fe40000000006 */
[----:B------:R-:W0:Y:S02]  /*7950*/  LDS.U8 R5, [R4+0x1008] ;  /* 0x0010080004057984 */ /* 0x000e240000000000 */
[----:B0-----:R-:W-:Y:S02]  /*7960*/  PRMT R5, R5, 0x7054, R6 ;  /* 0x0000705405057816 */ /* 0x001fe40000000006 */
[----:B------:R-:W-:Y:S02]  /*7970*/  LDS.U8 R6, [R2+UR46+0x4800] ;  /* 0x0048002e02067984 */ /* 0x000fe40008000000 */
[----:B------:R-:W-:-:S02]  /*7980*/  PRMT R191, R191, 0x654, R5 ;  /* 0x00000654bfbf7816 */ /* 0x000fc40000000005 */
[----:B------:R-:W0:Y:S02]  /*7990*/  LDS.U8 R5, [R0+0x4800] ;  /* 0x0048000000057984 */ /* 0x000e240000000000 */
        /* <DEDUP_REMOVED lines=11> */
[----:B------:R-:W0:Y:S04]  /*7a50*/  LDS.U8 R5, [R0+0x5000] ;  /* 0x0050000000057984 */ /* 0x000e280000000000 */
[----:B------:R-:W-:Y:S04]  /*7a60*/  LDS.U8 R2, [R2+UR46+0x5008] ;  /* 0x0050082e02027984 */ /* 0x000fe80008000000 */
[----:B------:R-:W1:Y:S01]  /*7a70*/  LDS.U8 R0, [R0+0x5008] ;  /* 0x0050080000007984 */ /* 0x000e620000000000 */
[----:B0-----:R-:W-:-:S03]  /*7a80*/  PRMT R6, R5, 0x7604, R6 ;  /* 0x0000760405067816 */ /* 0x001fc60000000006 */
[----:B------:R-:W0:Y:S04]  /*7a90*/  LDS.U8 R5, [R4+0x5000] ;  /* 0x0050000004057984 */ /* 0x000e280000000000 */
[----:B------:R-:W2:Y:S01]  /*7aa0*/  LDS.U8 R4, [R4+0x5008] ;  /* 0x0050080004047984 */ /* 0x000ea20000000000 */
[----:B-1----:R-:W-:Y:S02]  /*7ab0*/  PRMT R0, R0, 0x7604, R2 ;  /* 0x0000760400007816 */ /* 0x002fe40000000002 */
[----:B0-----:R-:W-:Y:S02]  /*7ac0*/  PRMT R5, R5, 0x7054, R6 ;  /* 0x0000705405057816 */ /* 0x001fe40000000006 */
[----:B--2---:R-:W-:Y:S02]  /*7ad0*/  PRMT R4, R4, 0x7054, R0 ;  /* 0x0000705404047816 */ /* 0x004fe40000000000 */
[----:B------:R-:W-:-:S02]  /*7ae0*/  PRMT R166, R166, 0x654, R5 ;  /* 0x00000654a6a67816 */ /* 0x000fc40000000005 */
[----:B------:R-:W-:-:S07]  /*7af0*/  PRMT R167, R3, 0x654, R4 ;  /* 0x0000065403a77816 */ /* 0x000fce0000000004 */
.L_x_32:
[----:B------:R-:W-:Y:S01]  /*7b00*/  R2UR UR17, R176 ;  /* 0x00000000b01172ca */ /* 0x000fe200000e0000 */
[----:B------:R-:W-:Y:S01]  /*7b10*/  UMOV UR7, UR4 ;  /* 0x0000000400077c82 */ /* 0x000fe20008000000 */
[----:B------:R-:W-:Y:S01]  /*7b20*/  R2UR UR16, R177 ;  /* 0x00000000b11072ca */ /* 0x000fe200000e0000 */
[----:B------:R-:W-:Y:S01]  /*7b30*/  UIADD3 UR4, UR4, 0x1, URZ ;  /* 0x0000000104047890 */ /* 0x000fe2000fffe03f */
[----:B------:R-:W-:-:S03]  /*7b40*/  UMOV UR5, URZ ;  /* 0x0000003f00057c82 */ /* 0x000fc60008000000 */
[----:B0-----:R-:W-:-:S11]  /*7b50*/  UISETP.GE.U32.AND UP0, UPT, UR4, 0x2, UPT ;  /* 0x000000020400788c */ /* 0x001fd6000bf06070 */
.L_x_31:
[----:B------:R-:W-:Y:S01]  /*7b60*/  R2UR UR8, R158 ;  /* 0x000000009e0872ca */ /* 0x000fe200000e0000 */
[----:B------:R-:W-:Y:S01]  /*7b70*/  ULOP3.LUT UR9, UR16, 0x7, URZ, 0xc0, !UPT ;  /* 0x0000000710097892 */ /* 0x000fe2000f8ec03f */
[----:B------:R-:W-:Y:S01]  /*7b80*/  R2UR UR10, R157 ;  /* 0x000000009d0a72ca */ /* 0x000fe200000e0000 */
[----:B------:R-:W-:Y:S01]  /*7b90*/  UMOV UR15, 0x90 ;  /* 0x00000090000f7882 */ /* 0x000fe20000000000 */
[----:B------:R-:W-:Y:S01]  /*7ba0*/  IMAD.MOV.U32 R23, RZ, RZ, 0x120 ;  /* 0x00000120ff177424 */ /* 0x000fe200078e00ff */
[----:B------:R-:W-:-:S08]  /*7bb0*/  USHF.R.S32.HI UR16, URZ, 0x3, UR16 ;  /* 0x000000033f107899 */ /* 0x000fd00008011410 */
[----:B------:R-:W-:Y:S02]  /*7bc0*/  ULEA UR8, UR5, UR8, 0x1 ;  /* 0x0000000805087291 */ /* 0x000fe4000f8e083f */
[----:B------:R-:W-:Y:S02]  /*7bd0*/  UIADD3 UR5, UR5, 0x1, URZ ;  /* 0x0000000105057890 */ /* 0x000fe4000fffe03f */
[----:B------:R-:W-:Y:S02]  /*7be0*/  UISETP.GE.AND UP1, UPT, UR8, 0x4, UPT ;  /* 0x000000040800788c */ /* 0x000fe4000bf26270 */
[----:B------:R-:W-:Y:S02]  /*7bf0*/  UIADD3 UR8, UR8, -0x4, URZ ;  /* 0xfffffffc08087890 */ /* 0x000fe4000fffe03f */
[----:B------:R-:W-:-:S04]  /*7c00*/  USEL UR9, UR9, UR10, !UP1 ;  /* 0x0000000a09097287 */ /* 0x000fc8000c800000 */
[----:B------:R-:W-:-:S03]  /*7c10*/  ULEA UR11, UR7, UR9, 0x3 ;  /* 0x00000009070b7291 */ /* 0x000fc6000f8e183f */
[----:B------:R-:W-:Y:S02]  /*7c20*/  @!UP1 ULOP3.LUT UR8, UR17, 0x7, URZ, 0xc0, !UPT ;  /* 0x0000000711089892 */ /* 0x000fe4000f8ec03f */
[----:B------:R-:W-:Y:S02]  /*7c30*/  USHF.R.S32.HI UR10, URZ, 0x1f, UR11 ;  /* 0x0000001f3f0a7899 */ /* 0x000fe4000801140b */
[----:B------:R-:W-:Y:S02]  /*7c40*/  UISETP.NE.AND UP1, UPT, UR9, UR8, UPT ;  /* 0x000000080900728c */ /* 0x000fe4000bf25270 */
[----:B------:R-:W-:Y:S02]  /*7c50*/  ULEA.HI UR12, UR10, UR11, URZ, 0x3 ;  /* 0x0000000b0a0c7291 */ /* 0x000fe4000f8f183f */
[----:B------:R-:W-:Y:S02]  /*7c60*/  USHF.R.S32.HI UR17, URZ, 0x3, UR17 ;  /* 0x000000033f117899 */ /* 0x000fe40008011411 */
[----:B------:R-:W-:-:S02]  /*7c70*/  ULOP3.LUT UR10, UR12, 0xfffffff8, URZ, 0xc0, !UPT ;  /* 0xfffffff80c0a7892 */ /* 0x000fc4000f8ec03f */
[----:B------:R-:W-:Y:S02]  /*7c80*/  USHF.L.U32 UR14, UR12, 0xb, URZ ;  /* 0x0000000b0c0e7899 */ /* 0x000fe4000800063f */
[----:B------:R-:W-:Y:S02]  /*7c90*/  UIADD3 UR13, UR11, -UR10, URZ ;  /* 0x8000000a0b0d7290 */ /* 0x000fe4000fffe03f */
[----:B------:R-:W-:Y:S02]  /*7ca0*/  UIADD3 UR10, UR9, 0x1, URZ ;  /* 0x00000001090a7890 */ /* 0x000fe4000fffe03f */
[----:B------:R-:W-:Y:S02]  /*7cb0*/  USHF.L.U32 UR12, UR13, 0x4, URZ ;  /* 0x000000040d0c7899 */ /* 0x000fe4000800063f */
[----:B0-----:R-:W-:Y:S01]  /*7cc0*/  IMAD.U32 R0, RZ, RZ, UR13 ;  /* 0x0000000dff007e24 */ /* 0x001fe2000f8e00ff */
[----:B------:R-:W-:Y:S02]  /*7cd0*/  ULOP3.LUT UR13, UR13, 0x1, URZ, 0xc0, !UPT ;  /* 0x000000010d0d7892 */ /* 0x000fe4000f8ec03f */
[----:B------:R-:W-:-:S02]  /*7ce0*/  ULOP3.LUT UR12, UR12, 0x70, URZ, 0xc0, !UPT ;  /* 0x000000700c0c7892 */ /* 0x000fc4000f8ec03f */
[----:B------:R-:W-:Y:S01]  /*7cf0*/  UISETP.NE.U32.AND UP2, UPT, UR13, 0x1, UPT ;  /* 0x000000010d00788c */ /* 0x000fe2000bf45070 */
[----:B------:R-:W-:Y:S01]  /*7d00*/  R2P PR, R0, 0x6 ;  /* 0x0000000600007804 */ /* 0x000fe20000000000 */
[----:B------:R-:W-:Y:S02]  /*7d10*/  USEL UR10, UR10, UR8, !UP1 ;  /* 0x000000080a0a7287 */ /* 0x000fe4000c800000 */
[----:B------:R-:W-:Y:S01]  /*7d20*/  USEL UR13, UR15, 0x70, UP2 ;  /* 0x000000700f0d7887 */ /* 0x000fe20009000000 */
[----:B------:R-:W-:Y:S01]  /*7d30*/  IMAD.U32 R0, RZ, RZ, UR12 ;  /* 0x0000000cff007e24 */ /* 0x000fe2000f8e00ff */
[----:B------:R-:W-:Y:S02]  /*7d40*/  ULOP3.LUT UR14, UR14, 0xffffc000, URZ, 0xc0, !UPT ;  /* 0xffffc0000e0e7892 */ /* 0x000fe4000f8ec03f */
[----:B------:R-:W-:Y:S02]  /*7d50*/  ULEA UR12, UR7, UR10, 0x3 ;  /* 0x0000000a070c7291 */ /* 0x000fe4000f8e183f */
[----:B------:R-:W-:Y:S01]  /*7d60*/  IMAD R2, R159, UR13, R160 ;  /* 0x0000000d9f027c24 */ /* 0x000fe2000f8e02a0 */
[----:B------:R-:W-:-:S02]  /*7d70*/  ULEA UR14, UR8, UR14, 0xb ;  /* 0x0000000e080e7291 */ /* 0x000fc4000f8e583f */
[----:B------:R-:W-:Y:S02]  /*7d80*/  USHF.R.S32.HI UR13, URZ, 0x1f, UR12 ;  /* 0x0000001f3f0d7899 */ /* 0x000fe4000801140c */
[----:B------:R-:W-:Y:S02]  /*7d90*/  UIADD3 UR10, UR8, 0x1, URZ ;  /* 0x00000001080a7890 */ /* 0x000fe4000fffe03f */
[----:B------:R-:W-:Y:S01]  /*7da0*/  ULEA.HI UR13, UR13, UR12, URZ, 0x3 ;  /* 0x0000000c0d0d7291 */ /* 0x000fe2000f8f183f */
[----:B------:R-:W-:Y:S01]  /*7db0*/  IADD3 R0, R9, UR14, R0 ;  /* 0x0000000e09007c10 */ /* 0x000fe2000fffe000 */
[----:B------:R-:W-:Y:S02]  /*7dc0*/  USEL UR10, UR10, UR9, !UP1 ;  /* 0x000000090a0a7287 */ /* 0x000fe4000c800000 */
[----:B------:R-:W-:Y:S01]  /*7dd0*/  ULOP3.LUT UR14, UR13, 0xfffffff8, URZ, 0xc0, !UPT ;  /* 0xfffffff80d0e7892 */ /* 0x000fe2000f8ec03f */
[----:B------:R-:W-:Y:S01]  /*7de0*/  IADD3 R2, R0, UR46, R2 ;  /* 0x0000002e00027c10 */ /* 0x000fe2000fffe002 */
[----:B------:R-:W-:-:S02]  /*7df0*/  USHF.L.U32 UR13, UR13, 0xb, URZ ;  /* 0x0000000b0d0d7899 */ /* 0x000fc4000800063f */
[----:B------:R-:W-:Y:S02]  /*7e00*/  UIADD3 UR14, UR12, -UR14, URZ ;  /* 0x8000000e0c0e7290 */ /* 0x000fe4000fffe03f */
[C---:B------:R-:W-:Y:S01]  /*7e10*/  VIADD R0, R2.reuse, 0x18800 ;  /* 0x0001880002007836 */ /* 0x040fe20000000000 */
[----:B------:R-:W-:Y:S01]  /*7e20*/  ULOP3.LUT UR13, UR13, 0xffffc000, URZ, 0xc0, !UPT ;  /* 0xffffc0000d0d7892 */ /* 0x000fe2000f8ec03f */
[----:B------:R-:W-:Y:S01]  /*7e30*/  VIADD R4, R2, 0x18920 ;  /* 0x0001892002047836 */ /* 0x000fe20000000000 */
[----:B------:R-:W-:Y:S01]  /*7e40*/  USHF.L.U32 UR9, UR14, 0x4, URZ ;  /* 0x000000040e097899 */ /* 0x000fe2000800063f */
[----:B------:R-:W-:Y:S01]  /*7e50*/  @P1 VIADD R4, R0, 0xe0 ;  /* 0x000000e000041836 */ /* 0x000fe20000000000 */
[----:B------:R-:W-:Y:S02]  /*7e60*/  ULOP3.LUT UR18, UR14, 0x1, URZ, 0xc0, !UPT ;  /* 0x000000010e127892 */ /* 0x000fe4000f8ec03f */
[----:B------:R-:W-:Y:S01]  /*7e70*/  IMAD.U32 R0, RZ, RZ, UR14 ;  /* 0x0000000eff007e24 */ /* 0x000fe2000f8e00ff */
[----:B------:R-:W-:Y:S01]  /*7e80*/  ULOP3.LUT UR9, UR9, 0x70, URZ, 0xc0, !UPT ;  /* 0x0000007009097892 */ /* 0x000fe2000f8ec03f */
[----:B------:R-:W0:Y:S01]  /*7e90*/  LDS.U8 R15, [R2+0x18800] ;  /* 0x01880000020f7984 */ /* 0x000e220000000000 */
[----:B------:R-:W-:Y:S01]  /*7ea0*/  UISETP.NE.U32.AND UP1, UPT, UR18, 0x1, UPT ;  /* 0x000000011200788c */ /* 0x000fe2000bf25070 */
[----:B------:R-:W-:Y:S01]  /*7eb0*/  VOTEU.ANY UP2, P2 ;  /* 0x00000000003f7886 */ /* 0x000fe20001040100 */
[----:B------:R-:W-:Y:S01]  /*7ec0*/  R2P PR, R0, 0x6 ;  /* 0x0000000600007804 */ /* 0x000fe20000000000 */
[----:B------:R-:W-:Y:S01]  /*7ed0*/  ULEA UR13, UR10, UR13, 0xb ;  /* 0x0000000d0a0d7291 */ /* 0x000fe2000f8e583f */
[----:B------:R-:W-:Y:S01]  /*7ee0*/  IMAD.U32 R0, RZ, RZ, UR9 ;  /* 0x00000009ff007e24 */ /* 0x000fe2000f8e00ff */
[----:B------:R-:W-:Y:S01]  /*7ef0*/  USEL UR14, UR15, 0x70, UP1 ;  /* 0x000000700f0e7887 */ /* 0x000fe20008800000 */
[----:B------:R-:W-:Y:S01]  /*7f00*/  LDS.U8 R16, [R2+0x18c00] ;  /* 0x018c000002107984 */ /* 0x000fe20000000000 */
[----:B------:R-:W-:-:S02]  /*7f10*/  USHF.L.U32 UR9, UR8, 0x4, URZ ;  /* 0x0000000408097899 */ /* 0x000fc4000800063f */
[----:B------:R-:W-:Y:S01]  /*7f20*/  IADD3 R3, R9, UR13, R0 ;  /* 0x0000000d09037c10 */ /* 0x000fe2000fffe000 */
[----:B------:R-:W-:Y:S01]  /*7f30*/  UMOV UR13, 0x240 ;  /* 0x00000240000d7882 */ /* 0x000fe20000000000 */
[----:B------:R-:W-:Y:S01]  /*7f40*/  IMAD R0, R159, UR14, R160 ;  /* 0x0000000e9f007c24 */ /* 0x000fe2000f8e02a0 */
[----:B------:R-:W-:Y:S01]  /*7f50*/  USEL UR14, UR13, 0x1c0, !UP2 ;  /* 0x000001c00d0e7887 */ /* 0x000fe2000d000000 */
[----:B------:R-:W1:Y:S01]  /*7f60*/  LDS.U8 R19, [R4] ;  /* 0x0000000004137984 */ /* 0x000e620000000000 */
[----:B------:R-:W-:Y:S02]  /*7f70*/  ULOP3.LUT UR18, UR8, 0x1, URZ, 0xc0, !UPT ;  /* 0x0000000108127892 */ /* 0x000fe4000f8ec03f */
[----:B------:R-:W-:Y:S01]  /*7f80*/  IADD3 R0, R3, UR46, R0 ;  /* 0x0000002e03007c10 */ /* 0x000fe2000fffe000 */
[----:B------:R-:W-:Y:S01]  /*7f90*/  VOTEU.ANY UP2, P2 ;  /* 0x00000000003f7886 */ /* 0x000fe20001040100 */
[----:B------:R-:W-:Y:S01]  /*7fa0*/  ULOP3.LUT UR9, UR9, 0x70, URZ, 0xc0, !UPT ;  /* 0x0000007009097892 */ /* 0x000fe2000f8ec03f */
[----:B------:R-:W-:Y:S01]  /*7fb0*/  LDS.U8 R22, [R4+0x400] ;  /* 0x0004000004167984 */ /* 0x000fe20000000000 */
[----:B------:R-:W-:Y:S01]  /*7fc0*/  UISETP.NE.U32.AND UP1, UPT, UR18, 0x1, UPT ;  /* 0x000000011200788c */ /* 0x000fe2000bf25070 */
[C---:B------:R-:W-:Y:S01]  /*7fd0*/  VIADD R5, R0.reuse, 0x18800 ;  /* 0x0001880000057836 */ /* 0x040fe20000000000 */
[----:B------:R-:W-:Y:S01]  /*7fe0*/  ULEA UR9, UR11, UR9, 0xb ;  /* 0x000000090b097291 */ /* 0x000fe2000f8e583f */
[----:B------:R-:W-:Y:S01]  /*7ff0*/  VIADD R3, R0, 0x18920 ;  /* 0x0001892000037836 */ /* 0x000fe20000000000 */
[----:B------:R-:W-:Y:S01]  /*8000*/  USEL UR11, UR15, 0x70, UP1 ;  /* 0x000000700f0b7887 */ /* 0x000fe20008800000 */
[----:B------:R-:W-:Y:S01]  /*8010*/  @P1 VIADD R3, R5, 0xe0 ;  /* 0x000000e005031836 */ /* 0x000fe20000000000 */
[----:B------:R-:W2:Y:S01]  /*8020*/  LDS.U8 R18, [R2+UR14+0x18800] ;  /* 0x0188000e02127984 */ /* 0x000ea20008000000 */
[----:B------:R-:W-:Y:S01]  /*8030*/  IMAD.U32 R5, RZ, RZ, UR8 ;  /* 0x00000008ff057e24 */ /* 0x000fe2000f8e00ff */
[----:B------:R-:W-:-:S02]  /*8040*/  USEL UR8, UR13, 0x1c0, !UP2 ;  /* 0x000001c00d087887 */ /* 0x000fc4000d000000 */
[----:B------:R3:W-:Y:S02]  /*8050*/  LDS.U8 R21, [R2+UR14+0x18c00] ;  /* 0x018c000e02157984 */ /* 0x0007e40008000000 */
[----:B------:R-:W-:Y:S02]  /*8060*/  R2P PR, R5, 0x6 ;  /* 0x0000000605007804 */ /* 0x000fe40000000000 */
[----:B------:R-:W-:Y:S03]  /*8070*/  LDS.U8 R14, [R0+0x18800] ;  /* 0x01880000000e7984 */ /* 0x000fe60000000000 */
[----:B------:R-:W-:Y:S01]  /*8080*/  SEL R5, R23, 0xe0, !P1 ;  /* 0x000000e017057807 */ /* 0x000fe20004800000 */
[----:B------:R-:W-:Y:S04]  /*8090*/  LDS.U8 R12, [R0+0x18c00] ;  /* 0x018c0000000c7984 */ /* 0x000fe80000000000 */
[----:B---3--:R-:W-:Y:S01]  /*80a0*/  IMAD R2, R159, R5, RZ ;  /* 0x000000059f027224 */ /* 0x008fe200078e02ff */
[----:B------:R-:W-:Y:S04]  /*80b0*/  LDS.U8 R13, [R0+UR8+0x18800] ;  /* 0x01880008000d7984 */ /* 0x000fe80008000000 */
[----:B------:R3:W-:Y:S04]  /*80c0*/  LDS.U8 R7, [R0+UR8+0x18c00] ;  /* 0x018c000800077984 */ /* 0x0007e80008000000 */
[----:B------:R-:W4:Y:S01]  /*80d0*/  LDS.U8 R17, [R4+UR14] ;  /* 0x0000000e04117984 */ /* 0x000f220008000000 */
[----:B---3--:R-:W-:-:S03]  /*80e0*/  IMAD R0, R160, UR11, R2 ;  /* 0x0000000ba0007c24 */ /* 0x008fc6000f8e0202 */
[----:B------:R-:W3:Y:S02]  /*80f0*/  LDS.U8 R20, [R4+UR14+0x400] ;  /* 0x0004000e04147984 */ /* 0x000ee40008000000 */
[----:B------:R-:W-:Y:S02]  /*8100*/  IADD3 R0, R0, UR9, R9 ;  /* 0x0000000900007c10 */ /* 0x000fe4000fffe009 */
[----:B------:R-:W5:Y:S04]  /*8110*/  LDS.U8 R11, [R3] ;  /* 0x00000000030b7984 */ /* 0x000f680000000000 */
[----:B------:R-:W-:Y:S04]  /*8120*/  LDS.U8 R8, [R3+0x400] ;  /* 0x0004000003087984 */ /* 0x000fe80000000000 */
[----:B------:R-:W5:Y:S04]  /*8130*/  LDS.U8 R10, [R3+UR8] ;  /* 0x00000008030a7984 */ /* 0x000f680008000000 */
[----:B------:R0:W5:Y:S01]  /*8140*/  LDS.U8 R6, [R3+UR8+0x400] ;  /* 0x0004000803067984 */ /* 0x0001620008000000 */
[----:B------:R-:W-:Y:S01]  /*8150*/  ULOP3.LUT UR8, UR10, 0x1, URZ, 0xc0, !UPT ;  /* 0x000000010a087892 */ /* 0x000fe2000f8ec03f */
[----:B------:R-:W-:Y:S01]  /*8160*/  NOP ;  /* 0x0000000000007918 */ /* 0x000fe20000000000 */
[----:B0-----:R-:W-:-:S02]  /*8170*/  VIADD R3, R0, UR46 ;  /* 0x0000002e00037c36 */ /* 0x001fc40008000000 */
[----:B------:R-:W-:Y:S01]  /*8180*/  UISETP.NE.U32.AND UP1, UPT, UR8, 0x1, UPT ;  /* 0x000000010800788c */ /* 0x000fe2000bf25070 */
[----:B------:R0:W-:Y:S01]  /*8190*/  STS.U8 [R0+UR46+0x18800], R15 ;  /* 0x0188000f00007988 */ /* 0x0001e2000800002e */
[C---:B------:R-:W-:Y:S02]  /*81a0*/  VIADD R2, R3.reuse, 0x240 ;  /* 0x0000024003027836 */ /* 0x040fe40000000000 */
[----:B------:R-:W-:Y:S01]  /*81b0*/  USEL UR8, UR15, 0x70, UP1 ;  /* 0x000000700f087887 */ /* 0x000fe20008800000 */
[----:B------:R-:W-:Y:S01]  /*81c0*/  @P2 VIADD R2, R3, 0x1c0 ;  /* 0x000001c003022836 */ /* 0x000fe20000000000 */
[----:B------:R-:W-:Y:S01]  /*81d0*/  UISETP.NE.AND UP1, UPT, UR5, 0x4, UPT ;  /* 0x000000040500788c */ /* 0x000fe2000bf25270 */
[----:B------:R-:W-:Y:S01]  /*81e0*/  IMAD.U32 R3, RZ, RZ, UR10 ;  /* 0x0000000aff037e24 */ /* 0x000fe2000f8e00ff */
[----:B------:R-:W-:Y:S02]  /*81f0*/  USHF.L.U32 UR10, UR10, 0x4, URZ ;  /* 0x000000040a0a7899 */ /* 0x000fe4000800063f */
[----:B-1----:R0:W-:Y:S02]  /*8200*/  STS.U8 [R2+0x18800], R19 ;  /* 0x0188001302007388 */ /* 0x0021e40000000000 */
[----:B------:R-:W-:Y:S01]  /*8210*/  R2P PR, R3, 0x6 ;  /* 0x0000000603007804 */ /* 0x000fe20000000000 */
[----:B------:R-:W-:Y:S01]  /*8220*/  ULOP3.LUT UR10, UR10, 0x70, URZ, 0xc0, !UPT ;  /* 0x000000700a0a7892 */ /* 0x000fe2000f8ec03f */
[----:B--2---:R0:W-:Y:S03]  /*8230*/  STS.U8 [R0+UR46+0x18c00], R18 ;  /* 0x018c001200007988 */ /* 0x0041e6000800002e */
[----:B------:R-:W-:Y:S01]  /*8240*/  SEL R3, R23, 0xe0, !P1 ;  /* 0x000000e017037807 */ /* 0x000fe20004800000 */
[----:B------:R-:W-:Y:S01]  /*8250*/  ULEA UR10, UR12, UR10, 0xb ;  /* 0x0000000a0c0a7291 */ /* 0x000fe2000f8e583f */
[----:B----4-:R0:W-:Y:S01]  /*8260*/  STS.U8 [R2+0x18c00], R17 ;  /* 0x018c001102007388 */ /* 0x0101e20000000000 */
[----:B------:R-:W-:-:S02]  /*8270*/  PLOP3.LUT P1, PT, PT, PT, UP1, 0x80, 0x0 ;  /* 0x000000000000781c */ /* 0x000fc40003f2f018 */
[----:B------:R-:W-:Y:S01]  /*8280*/  IMAD R3, R159, R3, RZ ;  /* 0x000000039f037224 */ /* 0x000fe200078e02ff */
[----:B------:R0:W-:Y:S03]  /*8290*/  STS.U8 [R0+UR46+0x18801], R16 ;  /* 0x0188011000007988 */ /* 0x0001e6000800002e */
[----:B------:R-:W-:Y:S01]  /*82a0*/  IMAD R3, R160, UR8, R3 ;  /* 0x00000008a0037c24 */ /* 0x000fe2000f8e0203 */
[----:B------:R0:W-:Y:S04]  /*82b0*/  STS.U8 [R2+0x18801], R22 ;  /* 0x0188011602007388 */ /* 0x0001e80000000000 */
[----:B------:R-:W-:Y:S01]  /*82c0*/  IADD3 R4, R3, UR10, R9 ;  /* 0x0000000a03047c10 */ /* 0x000fe2000fffe009 */
[----:B------:R0:W-:Y:S04]  /*82d0*/  STS.U8 [R0+UR46+0x18c01], R21 ;  /* 0x018c011500007988 */ /* 0x0001e8000800002e */
[----:B---3--:R0:W-:Y:S01]  /*82e0*/  STS.U8 [R2+0x18c01], R20 ;  /* 0x018c011402007388 */ /* 0x0081e20000000000 */
[----:B------:R-:W-:-:S03]  /*82f0*/  VIADD R5, R4, UR46 ;  /* 0x0000002e04057c36 */ /* 0x000fc60008000000 */
[----:B------:R0:W-:Y:S01]  /*8300*/  STS.U8 [R0+UR46+0x18804], R14 ;  /* 0x0188040e00007988 */ /* 0x0001e2000800002e */
[C---:B------:R-:W-:Y:S02]  /*8310*/  VIADD R3, R5.reuse, 0x240 ;  /* 0x0000024005037836 */ /* 0x040fe40000000000 */
[----:B------:R-:W-:Y:S01]  /*8320*/  @P2 VIADD R3, R5, 0x1c0 ;  /* 0x000001c005032836 */ /* 0x000fe20000000000 */
[----:B-----5:R0:W-:Y:S04]  /*8330*/  STS.U8 [R2+0x18804], R11 ;  /* 0x0188040b02007388 */ /* 0x0201e80000000000 */
        /* <DEDUP_REMOVED lines=15> */
[----:B------:R-:W-:-:S13]  /*8430*/  PLOP3.LUT P1, PT, PT, PT, UP0, 0x80, 0x0 ;  /* 0x000000000000781c */ /* 0x000fda0003f2f008 */
[----:B------:R-:W-:Y:S05]  /*8440*/  @!P1 BRA `(.L_x_32) ;  /* 0xfffffff400ac9947 */ /* 0x000fea000383ffff */
[----:B0-----:R-:W0:Y:S01]  /*8450*/  LDC R0, c[0x0][0x28c] ;  /* 0x0000a300ff007b82 */ /* 0x001e220000000800 */
[----:B------:R-:W-:Y:S01]  /*8460*/  UMOV UR4, UR39 ;  /* 0x0000002700047c82 */ /* 0x000fe20008000000 */
[----:B0-----:R-:W-:-:S13]  /*8470*/  ISETP.GE.AND P1, PT, R0, 0x101, PT ;  /* 0x000001010000780c */ /* 0x001fda0003f26270 */
[----:B------:R-:W-:Y:S05]  /*8480*/  @!P1 BRA `(.L_x_33) ;  /* 0x0000006400809947 */ /* 0x000fea0003800000 */
[----:B------:R-:W-:Y:S01]  /*8490*/  R2UR UR7, R192 ;  /* 0x00000000c00772ca */ /* 0x000fe200000e0000 */
[----:B------:R-:W-:Y:S01]  /*84a0*/  UIADD3 UR5, UR41, -0x1, URZ ;  /* 0xffffffff29057890 */ /* 0x000fe2000fffe03f */
[----:B------:R-:W-:-:S13]  /*84b0*/  UMOV UR4, UR39 ;  /* 0x0000002700047c82 */ /* 0x000fda0008000000 */
.L_x_45:
[----:B------:R-:W-:-:S04]  /*84c0*/  UIADD3 UR8, UR7, 0x1, URZ ;  /* 0x0000000107087890 */ /* 0x000fc8000fffe03f */
[----:B------:R-:W-:-:S04]  /*84d0*/  UISETP.NE.AND UP0, UPT, UR8, 0x3, UPT ;  /* 0x000000030800788c */ /* 0x000fc8000bf05270 */
[----:B------:R-:W-:Y:S02]  /*84e0*/  USEL UR9, URZ, 0x1, UP0 ;  /* 0x000000013f097887 */ /* 0x000fe40008000000 */
[----:B------:R-:W-:-:S04]  /*84f0*/  USEL UR8, UR8, URZ, UP0 ;  /* 0x0000003f08087287 */ /* 0x000fc80008000000 */
[----:B------:R-:W-:Y:S02]  /*8500*/  LOP3.LUT R193, R193, UR9, RZ, 0x3c, !PT ;  /* 0x00000009c1c17c12 */ /* 0x000fe4000f8e3cff */
[----:B------:R-:W-:Y:S01]  /*8510*/  IMAD.U32 R192, RZ, RZ, UR8 ;  /* 0x00000008ffc07e24 */ /* 0x000fe2000f8e00ff */
[----:B-----5:R-:W-:Y:S06]  /*8520*/  @!P0 BRA `(.L_x_34) ;  /* 0x0000000000048947 */ /* 0x020fec0003800000 */
[----:B------:R-:W-:Y:S01]  /*8530*/  BPT.TRAP 0x1 ;  /* 0x000000040000795c */ /* 0x000fe20000300000 */
.L_x_34:
[----:B------:R-:W-:Y:S01]  /*8540*/  USHF.L.U32 UR8, UR7, 0xf, URZ ;  /* 0x0000000f07087899 */ /* 0x000fe2000800063f */
[----:B------:R-:W-:Y:S01]  /*8550*/  STL.64 [R1+0x5d8], R150 ;  /* 0x0005d89601007387 */ /* 0x000fe20000100a00 */
[----:B------:R-:W-:Y:S02]  /*8560*/  LEA R18, R192, UR46, 0x3 ;  /* 0x0000002ec0127c11 */ /* 0x000fe4000f8e18ff */
[----:B------:R-:W-:Y:S01]  /*8570*/  SHF.L.U32 R17, R193, 0x1f, RZ ;  /* 0x0000001fc1117819 */ /* 0x000fe200000006ff */
[----:B------:R-:W-:Y:S01]  /*8580*/  STL.64 [R1+0x5d0], R148 ;  /* 0x0005d09401007387 */ /* 0x000fe20000100a00 */
[----:B------:R-:W-:Y:S02]  /*8590*/  LOP3.LUT R0, R194, UR8, RZ, 0xfc, !PT ;  /* 0x00000008c2007c12 */ /* 0x000fe4000f8efcff */
[----:B------:R0:W1:Y:S01]  /*85a0*/  SYNCS.PHASECHK.TRANS64.TRYWAIT P1, [R18+URZ], R17 ;  /* 0x00000011120075a7 */ /* 0x000062000802017f */
[----:B------:R-:W-:Y:S02]  /*85b0*/  STL.64 [R1+0x5c8], R146 ;  /* 0x0005c89201007387 */ /* 0x000fe40000100a00 */
[----:B------:R-:W-:-:S02]  /*85c0*/  VIADD R4, R0, UR46 ;  /* 0x0000002e00047c36 */ /* 0x000fc40008000000 */
[----:B------:R-:W-:Y:S02]  /*85d0*/  LDS.U8 R5, [R0+UR46+0x1808] ;  /* 0x0018082e00057984 */ /* 0x000fe40008000000 */
[--C-:B------:R-:W-:Y:S02]  /*85e0*/  IMAD.IADD R2, R195, 0x1, R4.reuse ;  /* 0x00000001c3027824 */ /* 0x100fe400078e0204 */
[----:B------:R-:W-:Y:S04]  /*85f0*/  LDS.U8 R7, [R0+UR46+0x1800] ;  /* 0x0018002e00077984 */ /* 0x000fe80008000000 */
[----:B------:R-:W2:Y:S04]  /*8600*/  LDS.U8 R3, [R2+0x1808] ;  /* 0x0018080002037984 */ /* 0x000ea80000000000 */
[----:B------:R-:W3:Y:S01]  /*8610*/  LDS.U8 R6, [R2+0x1800] ;  /* 0x0018000002067984 */ /* 0x000ee20000000000 */
[----:B------:R-:W-:-:S03]  /*8620*/  IMAD.IADD R4, R179, 0x1, R4 ;  /* 0x00000001b3047824 */ /* 0x000fc600078e0204 */
[----:B------:R-:W-:Y:S04]  /*8630*/  STL.64 [R1+0x5c0], R144 ;  /* 0x0005c09001007387 */ /* 0x000fe80000100a00 */
[----:B------:R-:W-:Y:S04]  /*8640*/  STL.64 [R1+0x5b8], R142 ;  /* 0x0005b88e01007387 */ /* 0x000fe80000100a00 */
[----:B------:R-:W-:Y:S04]  /*8650*/  STL.64 [R1+0x5b0], R140 ;  /* 0x0005b08c01007387 */ /* 0x000fe80000100a00 */
[----:B------:R-:W-:Y:S04]  /*8660*/  STL.64 [R1+0x5a8], R138 ;  /* 0x0005a88a01007387 */ /* 0x000fe80000100a00 */
[----:B------:R-:W-:Y:S04]  /*8670*/  STL.64 [R1+0x5a0], R136 ;  /* 0x0005a08801007387 */ /* 0x000fe80000100a00 */
[----:B------:R-:W-:Y:S04]  /*8680*/  STL.64 [R1+0x598], R134 ;  /* 0x0005988601007387 */ /* 0x000fe80000100a00 */
[----:B------:R-:W-:Y:S04]  /*8690*/  STL.64 [R1+0x590], R132 ;  /* 0x0005908401007387 */ /* 0x000fe80000100a00 */
[----:B------:R-:W-:Y:S01]  /*86a0*/  STL.64 [R1+0x588], R130 ;  /* 0x0005888201007387 */ /* 0x000fe20000100a00 */
[----:B--2---:R-:W-:-:S03]  /*86b0*/  PRMT R9, R3, 0x7604, R5 ;  /* 0x0000760403097816 */ /* 0x004fc60000000005 */
[----:B------:R-:W-:Y:S04]  /*86c0*/  STL.64 [R1+0x580], R128 ;  /* 0x0005808001007387 */ /* 0x000fe80000100a00 */
[----:B------:R-:W-:Y:S01]  /*86d0*/  LDS.U8 R5, [R0+UR46+0x2000] ;  /* 0x0020002e00057984 */ /* 0x000fe20008000000 */
[----:B---3--:R-:W-:-:S03]  /*86e0*/  PRMT R10, R6, 0x7604, R7 ;  /* 0x00007604060a7816 */ /* 0x008fc60000000007 */
[----:B------:R-:W2:Y:S04]  /*86f0*/  LDS.U8 R3, [R2+0x2000] ;  /* 0x0020000002037984 */ /* 0x000ea80000000000 */
[----:B------:R-:W3:Y:S04]  /*8700*/  LDS.U8 R7, [R4+0x1808] ;  /* 0x0018080004077984 */ /* 0x000ee80000000000 */
[----:B------:R-:W4:Y:S04]  /*8710*/  LDS.U8 R6, [R4+0x2000] ;  /* 0x0020000004067984 */ /* 0x000f280000000000 */
        /* <DEDUP_REMOVED lines=8> */
[----:B------:R-:W-:Y:S01]  /*87a0*/  STL.64 [R1+0x540], R112 ;  /* 0x0005407001007387 */ /* 0x000fe20000100a00 */
[----:B---3--:R-:W-:-:S03]  /*87b0*/  PRMT R7, R7, 0x7054, R9 ;  /* 0x0000705407077816 */ /* 0x008fc60000000009 */
[----:B------:R-:W-:Y:S01]  /*87c0*/  LDS.U8 R5, [R2+0x2008] ;  /* 0x0020080002057984 */ /* 0x000fe20000000000 */
[----:B----4-:R-:W-:-:S03]  /*87d0*/  PRMT R9, R6, 0x7054, R3 ;  /* 0x0000705406097816 */ /* 0x010fc60000000003 */
[----:B------:R-:W-:Y:S04]  /*87e0*/  STL.64 [R1+0x538], R110 ;  /* 0x0005386e01007387 */ /* 0x000fe80000100a00 */
[----:B------:R-:W2:Y:S04]  /*87f0*/  LDS.U8 R6, [R0+UR46+0x2008] ;  /* 0x0020082e00067984 */ /* 0x000ea80008000000 */
[----:B------:R-:W-:Y:S04]  /*8800*/  STL.64 [R1+0x530], R108 ;  /* 0x0005306c01007387 */ /* 0x000fe80000100a00 */
[----:B------:R-:W-:Y:S04]  /*8810*/  STL.64 [R1+0x528], R106 ;  /* 0x0005286a01007387 */ /* 0x000fe80000100a00 */
[----:B------:R-:W-:Y:S04]  /*8820*/  STL.64 [R1+0x520], R104 ;  /* 0x0005206801007387 */ /* 0x000fe80000100a00 */
[----:B------:R-:W-:Y:S04]  /*8830*/  STL.64 [R1+0x518], R102 ;  /* 0x0005186601007387 */ /* 0x000fe80000100a00 */
[----:B------:R-:W-:Y:S04]  /*8840*/  STL.64 [R1+0x510], R100 ;  /* 0x0005106401007387 */ /* 0x000fe80000100a00 */
[----:B------:R-:W-:Y:S01]  /*8850*/  STL.64 [R1+0x508], R98 ;  /* 0x0005086201007387 */ /* 0x000fe20000100a00 */
[----:B------:R-:W-:-:S03]  /*8860*/  IMAD.IADD R3, R179, 0x1, R2 ;  /* 0x00000001b3037824 */ /* 0x000fc600078e0202 */
[----:B------:R-:W-:Y:S04]  /*8870*/  STL.64 [R1+0x500], R96 ;  /* 0x0005006001007387 */ /* 0x000fe80000100a00 */
[----:B------:R-:W-:Y:S04]  /*8880*/  STL.64 [R1+0x4f8], R94 ;  /* 0x0004f85e01007387 */ /* 0x000fe80000100a00 */
[----:B------:R-:W-:Y:S01]  /*8890*/  STL.64 [R1+0x4f0], R92 ;  /* 0x0004f05c01007387 */ /* 0x000fe20000100a00 */
[----:B--2---:R-:W-:-:S03]  /*88a0*/  PRMT R6, R5, 0x7604, R6 ;  /* 0x0000760405067816 */ /* 0x004fc60000000006 */
[----:B------:R-:W-:Y:S04]  /*88b0*/  STL.64 [R1+0x4e8], R90 ;  /* 0x0004e85a01007387 */ /* 0x000fe80000100a00 */
[----:B------:R-:W2:Y:S04]  /*88c0*/  LDS.U8 R5, [R4+0x2008] ;  /* 0x0020080004057984 */ /* 0x000ea80000000000 */
[----:B------:R-:W-:Y:S04]  /*88d0*/  STL.64 [R1+0x4e0], R88 ;  /* 0x0004e05801007387 */ /* 0x000fe80000100a00 */
[----:B------:R-:W-:Y:S04]  /*88e0*/  STL.64 [R1+0x4d8], R86 ;  /* 0x0004d85601007387 */ /* 0x000fe80000100a00 */
[----:B------:R-:W-:Y:S04]  /*88f0*/  STL.64 [R1+0x4d0], R84 ;  /* 0x0004d05401007387 */ /* 0x000fe80000100a00 */
[----:B------:R-:W-:Y:S04]  /*8900*/  STL.64 [R1+0x4c8], R82 ;  /* 0x0004c85201007387 */ /* 0x000fe80000100a00 */
[----:B------:R-:W-:Y:S04]  /*8910*/  STL.64 [R1+0x4c0], R80 ;  /* 0x0004c05001007387 */ /* 0x000fe80000100a00 */
[----:B------:R-:W3:Y:S04]  /*8920*/  LDS.U8 R175, [R3+0x2008] ;  /* 0x0020080003af7984 */ /* 0x000ee80000000000 */
        /* <DEDUP_REMOVED lines=27> */
[----:B------:R4:W-:Y:S01]  /*8ae0*/  STL.64 [R1+0x3e0], R24 ;  /* 0x0003e01801007387 */ /* 0x0009e20000100a00 */
[----:B--2---:R-:W-:-:S03]  /*8af0*/  PRMT R5, R5, 0x7054, R6 ;  /* 0x0000705405057816 */ /* 0x004fc60000000006 */
[----:B------:R-:W-:Y:S04]  /*8b00*/  LDS.U8 R6, [R0+UR46+0x5800] ;  /* 0x0058002e00067984 */ /* 0x000fe80008000000 */
[----:B------:R-:W-:Y:S04]  /*8b10*/  LDS.U8 R168, [R3+0x5800] ;  /* 0x0058000003a87984 */ /* 0x000fe80000000000 */
[----:B----4-:R-:W2:Y:S04]  /*8b20*/  LDL.LU.64 R24, [R1] ;  /* 0x0000000001187983 */ /* 0x010ea80000300a00 */
[----:B------:R-:W2:Y:S04]  /*8b30*/  LDL.LU.64 R26, [R1+0x8] ;  /* 0x00000800011a7983 */ /* 0x000ea80000300a00 */
[----:B------:R-:W2:Y:S04]  /*8b40*/  LDL.LU.64 R28, [R1+0x10] ;  /* 0x00001000011c7983 */ /* 0x000ea80000300a00 */
[----:B------:R-:W2:Y:S04]  /*8b50*/  LDL.LU.64 R30, [R1+0x18] ;  /* 0x00001800011e7983 */ /* 0x000ea80000300a00 */
[----:B------:R-:W2:Y:S04]  /*8b60*/  LDL.LU.64 R32, [R1+0x20] ;  /* 0x0000200001207983 */ /* 0x000ea80000300a00 */
[----:B------:R-:W2:Y:S04]  /*8b70*/  LDL.LU.64 R34, [R1+0x28] ;  /* 0x0000280001227983 */ /* 0x000ea80000300a00 */
[----:B------:R-:W2:Y:S04]  /*8b80*/  LDL.LU.64 R36, [R1+0x30] ;  /* 0x0000300001247983 */ /* 0x000ea80000300a00 */
[----:B------:R-:W2:Y:S01]  /*8b90*/  LDL.LU.64 R38, [R1+0x38] ;  /* 0x0000380001267983 */ /* 0x000ea20000300a00 */
[----:B---3--:R-:W-:-:S03]  /*8ba0*/  PRMT R175, R175, 0x654, R5 ;  /* 0x00000654afaf7816 */ /* 0x008fc60000000005 */
[----:B------:R-:W2:Y:S04]  /*8bb0*/  LDL.LU.64 R40, [R1+0x40] ;  /* 0x0000400001287983 */ /* 0x000ea80000300a00 */
[----:B------:R-:W2:Y:S04]  /*8bc0*/  LDL.LU.64 R42, [R1+0x48] ;  /* 0x00004800012a7983 */ /* 0x000ea80000300a00 */
[----:B------:R-:W2:Y:S04]  /*8bd0*/  LDL.LU.64 R44, [R1+0x50] ;  /* 0x00005000012c7983 */ /* 0x000ea80000300a00 */
[----:B------:R-:W2:Y:S04]  /*8be0*/  LDL.LU.64 R46, [R1+0x58] ;  /* 0x00005800012e7983 */ /* 0x000ea80000300a00 */
[----:B------:R-:W2:Y:S04]  /*8bf0*/  LDL.LU.64 R48, [R1+0x60] ;  /* 0x0000600001307983 */ /* 0x000ea80000300a00 */
[----:B------:R-:W3:Y:S04]  /*8c00*/  LDS.U8 R5, [R2+0x5800] ;  /* 0x0058000002057984 */ /* 0x000ee80000000000 */
        /* <DEDUP_REMOVED lines=53> */
[----:B---3--:R-:W-:Y:S01]  /*8f60*/  PRMT R5, R5, 0x7054, R6 ;  /* 0x0000705405057816 */ /* 0x008fe20000000006 */
[----:B------:R-:W-:-:S02]  /*8f70*/  ULEA UR9, UR7, UR6, 0xb ;  /* 0x0000000607097291 */ /* 0x000fc4000f8e583f */
[----:B------:R-:W-:Y:S01]  /*8f80*/  LDS.U8 R6, [R0+UR46+0x5808] ;  /* 0x0058082e00067984 */ /* 0x000fe20008000000 */
[----:B------:R-:W-:Y:S01]  /*8f90*/  PRMT R168, R168, 0x654, R5 ;  /* 0x00000654a8a87816 */ /* 0x000fe20000000005 */
[----:B------:R-:W-:Y:S02]  /*8fa0*/  UMOV UR11, 0x40000040 ;  /* 0x40000040000b7882 */ /* 0x000fe40000000000 */
[----:B------:R-:W3:Y:S01]  /*8fb0*/  LDS.U8 R5, [R2+0x5808] ;  /* 0x0058080002057984 */ /* 0x000ee20000000000 */
[----:B------:R-:W-:-:S03]  /*8fc0*/  UMOV UR10, UR9 ;  /* 0x00000009000a7c82 */ /* 0x000fc60008000000 */
[----:B------:R-:W-:Y:S04]  /*8fd0*/  LDS.U8 R169, [R3+0x5808] ;  /* 0x0058080003a97984 */ /* 0x000fe80000000000 */
[----:B------:R-:W-:Y:S04]  /*8fe0*/  LDS.U8 R170, [R3+0x6000] ;  /* 0x0060000003aa7984 */ /* 0x000fe80000000000 */
[----:B------:R-:W4:Y:S04]  /*8ff0*/  LDS.U8 R8, [R4+0x1800] ;  /* 0x0018000004087984 */ /* 0x000f280000000000 */
[----:B------:R-:W0:Y:S04]  /*9000*/  LDS.U8 R172, [R3+0x1800] ;  /* 0x0018000003ac7984 */ /* 0x000e280000000000 */
[----:B------:R-:W1:Y:S04]  /*9010*/  LDS.U8 R173, [R3+0x1808] ;  /* 0x0018080003ad7984 */ /* 0x000e680000000000 */
[----:B------:R-:W1:Y:S04]  /*9020*/  LDS.U8 R174, [R3+0x2000] ;  /* 0x0020000003ae7984 */ /* 0x000e680000000000 */
[----:B------:R-:W-:Y:S01]  /*9030*/  LDS.U8 R171, [R3+0x6008] ;  /* 0x0060080003ab7984 */ /* 0x000fe20000000000 */
[----:B---3--:R-:W-:-:S03]  /*9040*/  PRMT R6, R5, 0x7604, R6 ;  /* 0x0000760405067816 */ /* 0x008fc60000000006 */
[----:B------:R-:W3:Y:S01]  /*9050*/  LDS.U8 R5, [R4+0x5808] ;  /* 0x0058080004057984 */ /* 0x000ee20000000000 */
[----:B----4-:R-:W-:-:S04]  /*9060*/  PRMT R8, R8, 0x7054, R10 ;  /* 0x0000705408087816 */ /* 0x010fc8000000000a */
[----:B0-----:R-:W-:Y:S02]  /*9070*/  PRMT R172, R172, 0x654, R8 ;  /* 0x00000654acac7816 */ /* 0x001fe40000000008 */
[----:B-1----:R-:W-:Y:S02]  /*9080*/  PRMT R173, R173, 0x654, R7 ;  /* 0x00000654adad7816 */ /* 0x002fe40000000007 */
[----:B------:R-:W-:Y:S02]  /*9090*/  PRMT R174, R174, 0x654, R9 ;  /* 0x00000654aeae7816 */ /* 0x000fe40000000009 */
[----:B---3--:R-:W-:Y:S02]  /*90a0*/  PRMT R5, R5, 0x7054, R6 ;  /* 0x0000705405057816 */ /* 0x008fe40000000006 */
        /* <DEDUP_REMOVED lines=10> */
[----:B------:R-:W0:Y:S01]  /*9150*/  LDS.U8 R5, [R4+0x6008] ;  /* 0x0060080004057984 */ /* 0x000e220000000000 */
[----:B------:R-:W-:Y:S01]  /*9160*/  @!PT LDS RZ, [RZ] ;  /* 0x00000000fffff984 */ /* 0x000fe20000000800 */
[----:B------:R-:W-:Y:S01]  /*9170*/  @!PT LDS RZ, [RZ] ;  /* 0x00000000fffff984 */ /* 0x000fe20000000800 */
[----:B------:R-:W-:Y:S01]  /*9180*/  @!PT LDS RZ, [RZ] ;  /* 0x00000000fffff984 */ /* 0x000fe20000000800 */
[----:B------:R-:W-:Y:S01]  /*9190*/  @!PT LDS RZ, [RZ] ;  /* 0x00000000fffff984 */ /* 0x000fe20000000800 */
[----:B------:R1:W-:Y:S06]  /*91a0*/  MEMBAR.ALL.CTA ;  /* 0x0000000000007992 */ /* 0x0003ec0000008000 */
[----:B-1----:R-:W1:Y:S02]  /*91b0*/  FENCE.VIEW.ASYNC.S ;  /* 0x00000000000073c6 */ /* 0x002e640000000000 */
[----:B-1----:R-:W-:Y:S01]  /*91c0*/  BAR.SYNC.DEFER_BLOCKING 0x2, 0x100 ;  /* 0x0084000000007b1d */ /* 0x002fe20000010000 */
[----:B0-----:R-:W-:-:S04]  /*91d0*/  PRMT R5, R5, 0x7054, R6 ;  /* 0x0000705405057816 */ /* 0x001fc80000000006 */
[----:B------:R-:W-:Y:S01]  /*91e0*/  PRMT R171, R171, 0x654, R5 ;  /* 0x00000654abab7816 */ /* 0x000fe20000000005 */
        /* <DEDUP_REMOVED lines=358> */
[----:B------:R-:W-:-:S06]  /*a850*/  UMOV UR11, 0x40000040 ;  /* 0x40000040000b7882 */ /* 0x000fcc0000000000 */
[----:B------:R-:W-:Y:S01]  /*a860*/  UMOV UR10, UR8 ;  /* 0x00000008000a7c82 */ /* 0x000fe20008000000 */
        /* <DEDUP_REMOVED lines=67> */
[----:B------:R-:W-:Y:S04]  /*aca0*/  LDS.U8 R5, [R0+UR46+0x2800] ;  /* 0x0028002e00057984 */ /* 0x000fe80008000000 */
[----:B------:R-:W1:Y:S04]  /*acb0*/  LDS.U8 R6, [R2+0x2800] ;  /* 0x0028000002067984 */ /* 0x000e680000000000 */
[----:B0-----:R-:W2:Y:S04]  /*acc0*/  LDL.LU.64 R170, [R1+0x3d8] ;  /* 0x0003d80001aa7983 */ /* 0x001ea80000300a00 */
[----:B------:R-:W2:Y:S04]  /*acd0*/  LDL.LU.64 R168, [R1+0x3d0] ;  /* 0x0003d00001a87983 */ /* 0x000ea80000300a00 */
        /* <DEDUP_REMOVED lines=58> */
[----:B------:R-:W-:Y:S04]  /*b080*/  LDS.U8 R8, [R0+UR46+0x2808] ;  /* 0x0028082e00087984 */ /* 0x000fe80008000000 */
[----:B------:R-:W3:Y:S04]  /*b090*/  LDS.U8 R7, [R2+0x2808] ;  /* 0x0028080002077984 */ /* 0x000ee80000000000 */
[----:B------:R-:W4:Y:S04]  /*b0a0*/  LDS.U8 R11, [R4+0x2800] ;  /* 0x00280000040b7984 */ /* 0x000f280000000000 */
[----:B------:R-:W0:Y:S04]  /*b0b0*/  LDS.U8 R10, [R4+0x2808] ;  /* 0x00280800040a7984 */ /* 0x000e280000000000 */
[----:B------:R-:W-:Y:S04]  /*b0c0*/  LDS.U8 R9, [R0+UR46+0x3000] ;  /* 0x0030002e00097984 */ /* 0x000fe80008000000 */
[----:B------:R-:W0:Y:S04]  /*b0d0*/  LDS.U8 R14, [R2+0x3000] ;  /* 0x00300000020e7984 */ /* 0x000e280000000000 */
[----:B------:R-:W-:Y:S04]  /*b0e0*/  LDS.U8 R13, [R0+UR46+0x3008] ;  /* 0x0030082e000d7984 */ /* 0x000fe80008000000 */
[----:B------:R-:W0:Y:S01]  /*b0f0*/  LDS.U8 R12, [R2+0x3008] ;  /* 0x00300800020c7984 */ /* 0x000e220000000000 */
[----:B-1----:R-:W-:-:S02]  /*b100*/  PRMT R6, R6, 0x7604, R5 ;  /* 0x0000760406067816 */ /* 0x002fc40000000005 */
[----:B---3--:R-:W-:Y:S02]  /*b110*/  PRMT R5, R7, 0x7604, R8 ;  /* 0x0000760407057816 */ /* 0x008fe40000000008 */
[----:B----4-:R-:W-:Y:S02]  /*b120*/  PRMT R20, R11, 0x7054, R6 ;  /* 0x000070540b147816 */ /* 0x010fe40000000006 */
[----:B0-----:R-:W-:Y:S02]  /*b130*/  PRMT R19, R10, 0x7054, R5 ;  /* 0x000070540a137816 */ /* 0x001fe40000000005 */
[----:B------:R-:W-:Y:S02]  /*b140*/  PRMT R14, R14, 0x7604, R9 ;  /* 0x000076040e0e7816 */ /* 0x000fe40000000009 */
[----:B------:R-:W-:Y:S01]  /*b150*/  PRMT R12, R12, 0x7604, R13 ;  /* 0x000076040c0c7816 */ /* 0x000fe2000000000d */
[----:B--2---:R-:W-:-:S06]  /*b160*/  WARPGROUP.ARRIVE ;  /* 0x00000000000079c5 */ /* 0x004fcc0000000000 */
[----:B------:R-:W-:Y:S03]  /*b170*/  QGMMA.64x256x32.F32.E5M2.E4M3 R24, R168, gdesc[UR8], R24, gsb0 ;  /* 0x03e00008a8187df3 */ /* 0x000fe60008001818 */
[----:B------:R-:W-:Y:S02]  /*b180*/  WARPGROUP.DEPBAR.LE gsb0, 0x0 ;  /* 0x00008000000079c5 */ /* 0x000fe40000010000 */
[----:B------:R-:W0:Y:S04]  /*b190*/  LDS.U8 R13, [R4+0x3000] ;  /* 0x00300000040d7984 */ /* 0x000e280000000000 */
        /* <DEDUP_REMOVED lines=8> */
[----:B------:R-:W4:Y:S01]  /*b220*/  LDS.U8 R15, [R2+0x7008] ;  /* 0x00700800020f7984 */ /* 0x000f220000000000 */
[----:B0-----:R-:W-:-:S03]  /*b230*/  PRMT R14, R13, 0x7054, R14 ;  /* 0x000070540d0e7816 */ /* 0x001fc6000000000e */
[----:B------:R-:W0:Y:S01]  /*b240*/  LDS.U8 R164, [R3+0x2800] ;  /* 0x0028000003a47984 */ /* 0x000e220000000000 */
[----:B-1----:R-:W-:-:S03]  /*b250*/  PRMT R13, R11, 0x7054, R12 ;  /* 0x000070540b0d7816 */ /* 0x002fc6000000000c */
[----:B------:R-:W1:Y:S04]  /*b260*/  LDS.U8 R165, [R3+0x2808] ;  /* 0x0028080003a57984 */ /* 0x000e680000000000 */
[----:B------:R-:W1:Y:S01]  /*b270*/  LDS.U8 R166, [R3+0x3000] ;  /* 0x0030000003a67984 */ /* 0x000e620000000000 */
[----:B--2---:R-:W-:-:S03]  /*b280*/  PRMT R11, R7, 0x7604, R8 ;  /* 0x00007604070b7816 */ /* 0x004fc60000000008 */
[----:B------:R-:W-:Y:S04]  /*b290*/  LDS.U8 R167, [R3+0x3008] ;  /* 0x0030080003a77984 */ /* 0x000fe80000000000 */
[----:B------:R-:W2:Y:S01]  /*b2a0*/  LDS.U8 R7, [R4+0x7000] ;  /* 0x0070000004077984 */ /* 0x000ea20000000000 */
[----:B---3--:R-:W-:-:S03]  /*b2b0*/  PRMT R12, R9, 0x7604, R10 ;  /* 0x00007604090c7816 */ /* 0x008fc6000000000a */
[----:B------:R-:W-:Y:S04]  /*b2c0*/  LDS.U8 R152, [R3+0x6800] ;  /* 0x0068000003987984 */ /* 0x000fe80000000000 */
[----:B------:R-:W3:Y:S01]  /*b2d0*/  LDS.U8 R10, [R4+0x6800] ;  /* 0x00680000040a7984 */ /* 0x000ee20000000000 */
[----:B----4-:R-:W-:-:S03]  /*b2e0*/  PRMT R8, R5, 0x7604, R6 ;  /* 0x0000760405087816 */ /* 0x010fc60000000006 */
[----:B------:R-:W4:Y:S04]  /*b2f0*/  LDS.U8 R9, [R4+0x6808] ;  /* 0x0068080004097984 */ /* 0x000f280000000000 */
[----:B------:R-:W4:Y:S04]  /*b300*/  LDS.U8 R5, [R4+0x7008] ;  /* 0x0070080004057984 */ /* 0x000f280000000000 */
[----:B------:R-:W4:Y:S04]  /*b310*/  LDS.U8 R153, [R3+0x6808] ;  /* 0x0068080003997984 */ /* 0x000f280000000000 */
[----:B------:R-:W4:Y:S04]  /*b320*/  LDS.U8 R154, [R3+0x7000] ;  /* 0x00700000039a7984 */ /* 0x000f280000000000 */
[----:B------:R-:W4:Y:S01]  /*b330*/  LDS.U8 R155, [R3+0x7008] ;  /* 0x00700800039b7984 */ /* 0x000f220000000000 */
[----:B------:R-:W-:-:S02]  /*b340*/  PRMT R6, R15, 0x7604, R16 ;  /* 0x000076040f067816 */ /* 0x000fc40000000010 */
[----:B0-----:R-:W-:Y:S02]  /*b350*/  PRMT R164, R164, 0x654, R20 ;  /* 0x00000654a4a47816 */ /* 0x001fe40000000014 */
[----:B-1----:R-:W-:Y:S02]  /*b360*/  PRMT R165, R165, 0x654, R19 ;  /* 0x00000654a5a57816 */ /* 0x002fe40000000013 */
[----:B------:R-:W-:Y:S02]  /*b370*/  PRMT R166, R166, 0x654, R14 ;  /* 0x00000654a6a67816 */ /* 0x000fe4000000000e */
[----:B--2---:R-:W-:Y:S02]  /*b380*/  PRMT R7, R7, 0x7054, R8 ;  /* 0x0000705407077816 */ /* 0x004fe40000000008 */
[----:B------:R-:W-:Y:S02]  /*b390*/  PRMT R167, R167, 0x654, R13 ;  /* 0x00000654a7a77816 */ /* 0x000fe4000000000d */
[----:B---3--:R-:W-:-:S02]  /*b3a0*/  PRMT R10, R10, 0x7054, R12 ;  /* 0x000070540a0a7816 */ /* 0x008fc4000000000c */
[----:B----4-:R-:W-:Y:S02]  /*b3b0*/  PRMT R9, R9, 0x7054, R11 ;  /* 0x0000705409097816 */ /* 0x010fe4000000000b */
[----:B------:R-:W-:Y:S02]  /*b3c0*/  PRMT R5, R5, 0x7054, R6 ;  /* 0x0000705405057816 */ /* 0x000fe40000000006 */
[----:B------:R-:W-:Y:S02]  /*b3d0*/  PRMT R152, R152, 0x654, R10 ;  /* 0x0000065498987816 */ /* 0x000fe4000000000a */
[----:B------:R-:W-:Y:S02]  /*b3e0*/  PRMT R153, R153, 0x654, R9 ;  /* 0x0000065499997816 */ /* 0x000fe40000000009 */
[----:B------:R-:W-:Y:S02]  /*b3f0*/  PRMT R154, R154, 0x654, R7 ;  /* 0x000006549a9a7816 */ /* 0x000fe40000000007 */
[----:B------:R-:W-:Y:S01]  /*b400*/  PRMT R155, R155, 0x654, R5 ;  /* 0x000006549b9b7816 */ /* 0x000fe20000000005 */
[----:B------:R-:W-:Y:S06]  /*b410*/  @!P0 BRA `(.L_x_35) ;  /* 0x0000000000048947 */ /* 0x000fec0003800000 */
[----:B------:R-:W-:Y:S01]  /*b420*/  BPT.TRAP 0x1 ;  /* 0x000000040000795c */ /* 0x000fe20000300000 */
.L_x_35:
[----:B------:R-:W-:Y:S02]  /*b430*/  UISETP.GT.U32.AND UP0, UPT, UR40, 0x1, UPT ;  /* 0x000000012800788c */ /* 0x000fe4000bf04070 */
[----:B------:R-:W-:-:S04]  /*b440*/  ULEA UR7, UR4, UR46, 0x3 ;  /* 0x0000002e04077291 */ /* 0x000fc8000f8e183f */
[----:B------:R-:W-:Y:S01]  /*b450*/  UIADD3 UR7, UR7, 0x18, URZ ;  /* 0x0000001807077890 */ /* 0x000fe2000fffe03f */
[----:B------:R-:W-:-:S03]  /*b460*/  PLOP3.LUT P2, PT, PT, PT, UP0, 0x80, 0x0 ;  /* 0x000000000000781c */ /* 0x000fc60003f4f008 */
[----:B------:R-:W-:-:S09]  /*b470*/  UPRMT UR7, URZ, 0x654, UR7 ;  /* 0x000006543f077896 */ /* 0x000fd20008000007 */
[----:B------:R-:W-:Y:S01]  /*b480*/  SYNCS.ARRIVE.TRANS64.RED.A1T0 RZ, [UR7], RZ ;  /* 0x000000ffffff79a7 */ /* 0x000fe20008100407 */
[----:B------:R-:W-:Y:S05]  /*b490*/  @P2 BRA `(.L_x_36) ;  /* 0x0000000000042947 */ /* 0x000fea0003800000 */
[----:B------:R-:W-:Y:S01]  /*b4a0*/  BPT.TRAP 0x1 ;  /* 0x000000040000795c */ /* 0x000fe20000300000 */
.L_x_36:
[----:B-----5:R-:W-:Y:S04]  /*b4b0*/  STL [R1+0x3fc], R163 ;  /* 0x0003fca301007387 */ /* 0x020fe80000100800 */
[----:B------:R-:W-:Y:S04]  /*b4c0*/  STL [R1+0x3f8], R160 ;  /* 0x0003f8a001007387 */ /* 0x000fe80000100800 */
[----:B------:R-:W-:Y:S04]  /*b4d0*/  STL.64 [R1+0x3f0], R158 ;  /* 0x0003f09e01007387 */ /* 0x000fe80000100a00 */
[----:B------:R-:W-:Y:S04]  /*b4e0*/  STL [R1+0x3e8], R157 ;  /* 0x0003e89d01007387 */ /* 0x000fe80000100800 */
        /* <DEDUP_REMOVED lines=51> */
[----:B------:R-:W-:Y:S04]  /*b820*/  LDS.U8 R6, [R0+UR46+0x3800] ;  /* 0x0038002e00067984 */ /* 0x000fe80008000000 */
[----:B------:R-:W0:Y:S04]  /*b830*/  LDS.U8 R5, [R2+0x3800] ;  /* 0x0038000002057984 */ /* 0x000e280000000000 */
[----:B------:R-:W-:Y:S04]  /*b840*/  STL.64 [R1+0x248], R52 ;  /* 0x0002483401007387 */ /* 0x000fe80000100a00 */
[----:B------:R-:W-:Y:S04]  /*b850*/  STL.64 [R1+0x240], R50 ;  /* 0x0002403201007387 */ /* 0x000fe80000100a00 */
[----:B------:R-:W-:Y:S04]  /*b860*/  STL.64 [R1+0x238], R48 ;  /* 0x0002383001007387 */ /* 0x000fe80000100a00 */
[----:B------:R-:W-:Y:S04]  /*b870*/  STL.64 [R1+0x230], R46 ;  /* 0x0002302e01007387 */ /* 0x000fe80000100a00 */
[----:B------:R-:W-:Y:S04]  /*b880*/  STL.64 [R1+0x228], R44 ;  /* 0x0002282c01007387 */ /* 0x000fe80000100a00 */
[----:B------:R-:W1:Y:S04]  /*b890*/  LDS.U8 R9, [R4+0x3800] ;  /* 0x0038000004097984 */ /* 0x000e680000000000 */
[----:B------:R-:W-:Y:S04]  /*b8a0*/  STL.64 [R1+0x220], R42 ;  /* 0x0002202a01007387 */ /* 0x000fe80000100a00 */
[----:B------:R-:W-:Y:S04]  /*b8b0*/  STL.64 [R1+0x218], R40 ;  /* 0x0002182801007387 */ /* 0x000fe80000100a00 */
[----:B------:R-:W-:Y:S04]  /*b8c0*/  STL.64 [R1+0x210], R38 ;  /* 0x0002102601007387 */ /* 0x000fe80000100a00 */
[----:B------:R2:W-:Y:S04]  /*b8d0*/  STL.64 [R1+0x208], R36 ;  /* 0x0002082401007387 */ /* 0x0005e80000100a00 */
[----:B------:R-:W-:Y:S04]  /*b8e0*/  LDS.U8 R186, [R3+0x4000] ;  /* 0x0040000003ba7984 */ /* 0x000fe80000000000 */
[----:B------:R-:W-:Y:S04]  /*b8f0*/  LDS.U8 R187, [R3+0x4008] ;  /* 0x0040080003bb7984 */ /* 0x000fe80000000000 */
[----:B--2---:R-:W2:Y:S04]  /*b900*/  LDL.LU R36, [R1] ;  /* 0x0000000001247983 */ /* 0x004ea80000300800 */
        /* <DEDUP_REMOVED lines=26> */
[----:B0-----:R-:W-:-:S03]  /*bab0*/  PRMT R5, R5, 0x7604, R6 ;  /* 0x0000760405057816 */ /* 0x001fc60000000006 */
[----:B------:R-:W2:Y:S04]  /*bac0*/  LDL.LU R63, [R1+0x6c] ;  /* 0x00006c00013f7983 */ /* 0x000ea80000300800 */
[----:B------:R-:W2:Y:S04]  /*bad0*/  LDL.LU R64, [R1+0x70] ;  /* 0x0000700001407983 */ /* 0x000ea80000300800 */
[----:B------:R-:W2:Y:S04]  /*bae0*/  LDL.LU R65, [R1+0x74] ;  /* 0x0000740001417983 */ /* 0x000ea80000300800 */
[----:B------:R-:W2:Y:S04]  /*baf0*/  LDL.LU R66, [R1+0x78] ;  /* 0x0000780001427983 */ /* 0x000ea80000300800 */
[----:B------:R-:W2:Y:S01]  /*bb00*/  LDL.LU R67, [R1+0x7c] ;  /* 0x00007c0001437983 */ /* 0x000ea20000300800 */
[----:B-1----:R-:W-:-:S03]  /*bb10*/  PRMT R9, R9, 0x7054, R5 ;  /* 0x0000705409097816 */ /* 0x002fc60000000005 */
[----:B------:R-:W2:Y:S04]  /*bb20*/  LDL.LU R68, [R1+0x80] ;  /* 0x0000800001447983 */ /* 0x000ea80000300800 */
[----:B------:R-:W2:Y:S04]  /*bb30*/  LDL.LU R69, [R1+0x84] ;  /* 0x0000840001457983 */ /* 0x000ea80000300800 */
[----:B------:R-:W2:Y:S04]  /*bb40*/  LDL.LU R70, [R1+0x88] ;  /* 0x0000880001467983 */ /* 0x000ea80000300800 */
[----:B------:R-:W2:Y:S04]  /*bb50*/  LDL.LU R71, [R1+0x8c] ;  /* 0x00008c0001477983 */ /* 0x000ea80000300800 */
[----:B------:R-:W2:Y:S04]  /*bb60*/  LDL.LU R72, [R1+0x90] ;  /* 0x0000900001487983 */ /* 0x000ea80000300800 */
[----:B------:R-:W-:Y:S04]  /*bb70*/  LDS.U8 R6, [R0+UR46+0x4000] ;  /* 0x0040002e00067984 */ /* 0x000fe80008000000 */
[----:B------:R-:W0:Y:S04]  /*bb80*/  LDS.U8 R5, [R2+0x4000] ;  /* 0x0040000002057984 */ /* 0x000e280000000000 */
        /* <DEDUP_REMOVED lines=41> */
[----:B------:R-:W2:Y:S04]  /*be20*/  LDL.LU R113, [R1+0x134] ;  /* 0x0001340001717983 */ /* 0x000ea80000300800 */
        /* <DEDUP_REMOVED lines=43> */
[----:B------:R-:W-:-:S03]  /*c0e0*/  PRMT R186, R186, 0x654, R5 ;  /* 0x00000654baba7816 */ /* 0x000fc60000000005 */
        /* <DEDUP_REMOVED lines=10> */
[----:B------:R-:W2:Y:S01]  /*c190*/  LDL.LU R163, [R1+0x1fc] ;  /* 0x0001fc0001a37983 */ /* 0x000ea20000300800 */
[----:B------:R-:W-:Y:S01]  /*c1a0*/  UIADD3 UR8, UR9, 0x4, URZ ;  /* 0x0000000409087890 */ /* 0x000fe2000fffe03f */
[----:B------:R-:W-:-:S02]  /*c1b0*/  UMOV UR11, 0x40000040 ;  /* 0x40000040000b7882 */ /* 0x000fc40000000000 */
[----:B------:R-:W-:Y:S04]  /*c1c0*/  LDS.U8 R180, [R3+0x7800] ;  /* 0x0078000003b47984 */ /* 0x000fe80000000000 */
[----:B------:R-:W-:Y:S01]  /*c1d0*/  LDS.U8 R181, [R3+0x7808] ;  /* 0x0078080003b57984 */ /* 0x000fe20000000000 */
[----:B------:R-:W-:-:S03]  /*c1e0*/  UMOV UR10, UR8 ;  /* 0x00000008000a7c82 */ /* 0x000fc60008000000 */
[----:B------:R-:W-:Y:S04]  /*c1f0*/  LDS.U8 R8, [R0+UR46+0x3808] ;  /* 0x0038082e00087984 */ /* 0x000fe80008000000 */
[----:B------:R-:W1:Y:S04]  /*c200*/  LDS.U8 R7, [R2+0x3808] ;  /* 0x0038080002077984 */ /* 0x000e680000000000 */
[----:B------:R-:W3:Y:S01]  /*c210*/  LDS.U8 R184, [R3+0x3800] ;  /* 0x0038000003b87984 */ /* 0x000ee20000000000 */
[----:B0-----:R-:W-:-:S03]  /*c220*/  PRMT R6, R5, 0x7604, R6 ;  /* 0x0000760405067816 */ /* 0x001fc60000000006 */
[----:B------:R-:W-:Y:S04]  /*c230*/  LDS.U8 R185, [R3+0x3808] ;  /* 0x0038080003b97984 */ /* 0x000fe80000000000 */
[----:B------:R-:W0:Y:S04]  /*c240*/  LDS.U8 R5, [R4+0x4008] ;  /* 0x0040080004057984 */ /* 0x000e280000000000 */
[----:B------:R-:W-:Y:S01]  /*c250*/  LDS.U8 R182, [R3+0x8000] ;  /* 0x0080000003b67984 */ /* 0x000fe20000000000 */
[----:B-1----:R-:W-:-:S03]  /*c260*/  PRMT R8, R7, 0x7604, R8 ;  /* 0x0000760407087816 */ /* 0x002fc60000000008 */
[----:B------:R-:W1:Y:S01]  /*c270*/  LDS.U8 R7, [R4+0x3808] ;  /* 0x0038080004077984 */ /* 0x000e620000000000 */
[----:B------:R-:W-:Y:S01]  /*c280*/  UIADD3 UR4, UR4, 0x1, URZ ;  /* 0x0000000104047890 */ /* 0x000fe2000fffe03f */
[----:B---3--:R-:W-:Y:S02]  /*c290*/  PRMT R184, R184, 0x654, R9 ;  /* 0x00000654b8b87816 */ /* 0x008fe40000000009 */
[----:B0-----:R-:W-:Y:S02]  /*c2a0*/  PRMT R5, R5, 0x7054, R6 ;  /* 0x0000705405057816 */ /* 0x001fe40000000006 */
[----:B------:R-:W-:Y:S02]  /*c2b0*/  LDS.U8 R6, [R0+UR46+0x7800] ;  /* 0x0078002e00067984 */ /* 0x000fe40008000000 */
[----:B------:R-:W-:Y:S02]  /*c2c0*/  PRMT R187, R187, 0x654, R5 ;  /* 0x00000654bbbb7816 */ /* 0x000fe40000000005 */
[----:B------:R-:W0:Y:S01]  /*c2d0*/  LDS.U8 R5, [R2+0x7800] ;  /* 0x0078000002057984 */ /* 0x000e220000000000 */
[----:B-1----:R-:W-:Y:S01]  /*c2e0*/  PRMT R7, R7, 0x7054, R8 ;  /* 0x0000705407077816 */ /* 0x002fe20000000008 */
[----:B------:R-:W-:-:S03]  /*c2f0*/  UISETP.NE.AND UP0, UPT, UR4, 0x3, UPT ;  /* 0x000000030400788c */ /* 0x000fc6000bf05270 */
[----:B------:R-:W-:Y:S02]  /*c300*/  PRMT R185, R185, 0x654, R7 ;  /* 0x00000654b9b97816 */ /* 0x000fe40000000007 */
        /* <DEDUP_REMOVED lines=16> */
[----:B------:R-:W3:Y:S01]  /*c410*/  LDS.U8 R4, [R4+0x8008] ;  /* 0x0080080004047984 */ /* 0x000ee20000000000 */
[----:B-1----:R-:W-:Y:S01]  /*c420*/  PRMT R2, R2, 0x7604, R0 ;  /* 0x0000760402027816 */ /* 0x002fe20000000000 */
[----:B--2---:R-:W-:-:S06]  /*c430*/  WARPGROUP.ARRIVE ;  /* 0x00000000000079c5 */ /* 0x004fcc0000000000 */
[----:B------:R-:W-:Y:S01]  /*c440*/  QGMMA.64x256x32.F32.E5M2.E4M3 R36, R164, gdesc[UR8], R36, gsb0 ;  /* 0x03e00008a4247df3 */ /* 0x000fe20008001824 */
[----:B------:R-:W-:Y:S01]  /*c450*/  USEL UR4, UR4, URZ, UP0 ;  /* 0x0000003f04047287 */ /* 0x000fe20008000000 */
[----:B0-----:R-:W-:Y:S02]  /*c460*/  PRMT R5, R5, 0x7054, R6 ;  /* 0x0000705405057816 */ /* 0x001fe40000000006 */
[----:B---3--:R-:W-:Y:S02]  /*c470*/  PRMT R4, R4, 0x7054, R2 ;  /* 0x0000705404047816 */ /* 0x008fe40000000002 */
[----:B------:R-:W-:Y:S01]  /*c480*/  PRMT R182, R182, 0x654, R5 ;  /* 0x00000654b6b67816 */ /* 0x000fe20000000005 */
        /* <DEDUP_REMOVED lines=65> */
[----:B0-----:R0:W5:Y:S04]  /*c8a0*/  LDL.LU R163, [R1+0x3fc] ;  /* 0x0003fc0001a37983 */ /* 0x0011680000300800 */
        /* <DEDUP_REMOVED lines=66> */
[----:B------:R-:W1:Y:S02]  /*ccd0*/  LDS.U8 R3, [R3+0x8008] ;  /* 0x0080080003037984 */ /* 0x000e640000000000 */
[----:B-1----:R-:W-:Y:S01]  /*cce0*/  PRMT R183, R3, 0x654, R4 ;  /* 0x0000065403b77816 */ /* 0x002fe20000000004 */
[----:B0-----:R-:W-:Y:S06]  /*ccf0*/  @!P0 BRA `(.L_x_37) ;  /* 0x0000000000048947 */ /* 0x001fec0003800000 */
[----:B------:R-:W-:Y:S01]  /*cd00*/  BPT.TRAP 0x1 ;  /* 0x000000040000795c */ /* 0x000fe20000300000 */
.L_x_37:
[----:B------:R-:W-:Y:S04]  /*cd10*/  BSSY B0, `(.L_x_38) ;  /* 0x0000004000007945 */ /* 0x000fe80003800000 */
[----:B------:R-:W-:Y:S05]  /*cd20*/  @P1 BRA `(.L_x_39) ;  /* 0x0000000000081947 */ /* 0x000fea0003800000 */
[----:B------:R-:W0:Y:S02]  /*cd30*/  SYNCS.PHASECHK.TRANS64.TRYWAIT P1, [R18+URZ], R17 ;  /* 0x00000011120075a7 */ /* 0x000e24000802017f */
[----:B0-----:R-:W-:Y:S05]  /*cd40*/  @!P1 BRA `(.L_x_40) ;  /* 0x000001c400209947 */ /* 0x001fea0003800000 */
.L_x_39:
[----:B------:R-:W-:Y:S05]  /*cd50*/  BSYNC B0 ;  /* 0x0000000000007941 */ /* 0x000fea0003800000 */
.L_x_38:
[----:B------:R-:W-:Y:S02]  /*cd60*/  IMAD.SHL.U32 R9, R192, 0x8000, RZ ;  /* 0x00008000c0097824 */ /* 0x000fe400078e00ff */
[----:B------:R-:W-:-:S03]  /*cd70*/  IMAD.MOV.U32 R161, RZ, RZ, RZ ;  /* 0x000000ffffa17224 */ /* 0x000fc600078e00ff */
[----:B------:R-:W-:-:S05]  /*cd80*/  LOP3.LUT R2, R9, R194, RZ, 0xfc, !PT ;  /* 0x000000c209027212 */ /* 0x000fca00078efcff */
[----:B------:R-:W-:Y:S01]  /*cd90*/  VIADD R4, R2, UR46 ;  /* 0x0000002e02047c36 */ /* 0x000fe20008000000 */
[----:B------:R-:W-:Y:S03]  /*cda0*/  LDS.U8 R7, [R2+UR46+0x800] ;  /* 0x0008002e02077984 */ /* 0x000fe60008000000 */
[--C-:B------:R-:W-:Y:S01]  /*cdb0*/  IMAD.IADD R0, R195, 0x1, R4.reuse ;  /* 0x00000001c3007824 */ /* 0x100fe200078e0204 */
[----:B------:R-:W-:Y:S01]  /*cdc0*/  LDS.U8 R5, [R2+UR46+0x808] ;  /* 0x0008082e02057984 */ /* 0x000fe20008000000 */
[----:B------:R-:W-:-:S03]  /*cdd0*/  IMAD.IADD R4, R179, 0x1, R4 ;  /* 0x00000001b3047824 */ /* 0x000fc600078e0204 */
[----:B------:R-:W1:Y:S04]  /*cde0*/  LDS.U8 R6, [R0+0x800] ;  /* 0x0008000000067984 */ /* 0x000e680000000000 */
[----:B------:R-:W2:Y:S01]  /*cdf0*/  LDS.U8 R3, [R0+0x808] ;  /* 0x0008080000037984 */ /* 0x000ea20000000000 */
[----:B-1----:R-:W-:-:S03]  /*ce00*/  PRMT R10, R6, 0x7604, R7 ;  /* 0x00007604060a7816 */ /* 0x002fc60000000007 */
[----:B------:R-:W1:Y:S01]  /*ce10*/  LDS.U8 R6, [R4+0x800] ;  /* 0x0008000004067984 */ /* 0x000e620000000000 */
[----:B--2---:R-:W-:-:S03]  /*ce20*/  PRMT R8, R3, 0x7604, R5 ;  /* 0x0000760403087816 */ /* 0x004fc60000000005 */
[----:B------:R-:W-:Y:S04]  /*ce30*/  LDS.U8 R5, [R2+UR46+0x1000] ;  /* 0x0010002e02057984 */ /* 0x000fe80008000000 */
[----:B------:R-:W2:Y:S04]  /*ce40*/  LDS.U8 R3, [R0+0x1000] ;  /* 0x0010000000037984 */ /* 0x000ea80000000000 */
[----:B------:R-:W3:Y:S01]  /*ce50*/  LDS.U8 R7, [R4+0x808] ;  /* 0x0008080004077984 */ /* 0x000ee20000000000 */
[----:B-1----:R-:W-:Y:S02]  /*ce60*/  PRMT R10, R6, 0x7054, R10 ;  /* 0x00007054060a7816 */ /* 0x002fe4000000000a */
[----:B--2---:R-:W-:Y:S01]  /*ce70*/  PRMT R6, R3, 0x7604, R5 ;  /* 0x0000760403067816 */ /* 0x004fe20000000005 */
[----:B------:R-:W-:Y:S01]  /*ce80*/  IMAD.IADD R3, R179, 0x1, R0 ;  /* 0x00000001b3037824 */ /* 0x000fe200078e0200 */
[----:B------:R-:W1:Y:S01]  /*ce90*/  LDS.U8 R5, [R4+0x1000] ;  /* 0x0010000004057984 */ /* 0x000e620000000000 */
[----:B---3--:R-:W-:-:S03]  /*cea0*/  PRMT R7, R7, 0x7054, R8 ;  /* 0x0000705407077816 */ /* 0x008fc60000000008 */
[----:B------:R-:W2:Y:S04]  /*ceb0*/  LDS.U8 R190, [R3+0x1000] ;  /* 0x0010000003be7984 */ /* 0x000ea80000000000 */
[----:B------:R-:W-:Y:S04]  /*cec0*/  LDS.U8 R191, [R3+0x1008] ;  /* 0x0010080003bf7984 */ /* 0x000fe80000000000 */
[----:B------:R-:W-:Y:S04]  /*ced0*/  LDS.U8 R164, [R3+0x4800] ;  /* 0x0048000003a47984 */ /* 0x000fe80000000000 */
[----:B------:R-:W-:Y:S04]  /*cee0*/  LDS.U8 R165, [R3+0x4808] ;  /* 0x0048080003a57984 */ /* 0x000fe80000000000 */
[----:B------:R-:W3:Y:S04]  /*cef0*/  LDS.U8 R188, [R3+0x800] ;  /* 0x0008000003bc7984 */ /* 0x000ee80000000000 */
[----:B------:R-:W4:Y:S04]  /*cf00*/  LDS.U8 R189, [R3+0x808] ;  /* 0x0008080003bd7984 */ /* 0x000f280000000000 */
[----:B------:R-:W-:Y:S04]  /*cf10*/  LDS.U8 R166, [R3+0x5000] ;  /* 0x0050000003a67984 */ /* 0x000fe80000000000 */
[----:B------:R-:W-:Y:S01]  /*cf20*/  LDS.U8 R3, [R3+0x5008] ;  /* 0x0050080003037984 */ /* 0x000fe20000000000 */
[----:B-1----:R-:W-:-:S03]  /*cf30*/  PRMT R5, R5, 0x7054, R6 ;  /* 0x0000705405057816 */ /* 0x002fc60000000006 */
[----:B------:R-:W-:Y:S01]  /*cf40*/  LDS.U8 R6, [R2+UR46+0x1008] ;  /* 0x0010082e02067984 */ /* 0x000fe20008000000 */
[----:B--2---:R-:W-:-:S03]  /*cf50*/  PRMT R190, R190, 0x654, R5 ;  /* 0x00000654bebe7816 */ /* 0x004fc60000000005 */
[----:B------:R-:W1:Y:S01]  /*cf60*/  LDS.U8 R5, [R0+0x1008] ;  /* 0x0010080000057984 */ /* 0x000e620000000000 */
[----:B---3--:R-:W-:Y:S02]  /*cf70*/  PRMT R188, R188, 0x654, R10 ;  /* 0x00000654bcbc7816 */ /* 0x008fe4000000000a */
[----:B----4-:R-:W-:Y:S02]  /*cf80*/  PRMT R189, R189, 0x654, R7 ;  /* 0x00000654bdbd7816 */ /* 0x010fe40000000007 */
[----:B-1----:R-:W-:Y:S02]  /*cf90*/  PRMT R6, R5, 0x7604, R6 ;  /* 0x0000760405067816 */ /* 0x002fe40000000006 */
[----:B------:R-:W1:Y:S02]  /*cfa0*/  LDS.U8 R5, [R4+0x1008] ;  /* 0x0010080004057984 */ /* 0x000e640000000000 */
[----:B-1----:R-:W-:Y:S02]  /*cfb0*/  PRMT R5, R5, 0x7054, R6 ;  /* 0x0000705405057816 */ /* 0x002fe40000000006 */
[----:B------:R-:W-:Y:S02]  /*cfc0*/  LDS.U8 R6, [R2+UR46+0x4800] ;  /* 0x0048002e02067984 */ /* 0x000fe40008000000 */
[----:B------:R-:W-:-:S02]  /*cfd0*/  PRMT R191, R191, 0x654, R5 ;  /* 0x00000654bfbf7816 */ /* 0x000fc40000000005 */
[----:B------:R-:W1:Y:S02]  /*cfe0*/  LDS.U8 R5, [R0+0x4800] ;  /* 0x0048000000057984 */ /* 0x000e640000000000 */
        /* <DEDUP_REMOVED lines=11> */
[----:B------:R-:W1:Y:S04]  /*d0a0*/  LDS.U8 R5, [R0+0x5000] ;  /* 0x0050000000057984 */ /* 0x000e680000000000 */
[----:B------:R-:W-:Y:S04]  /*d0b0*/  LDS.U8 R2, [R2+UR46+0x5008] ;  /* 0x0050082e02027984 */ /* 0x000fe80008000000 */
[----:B------:R-:W2:Y:S01]  /*d0c0*/  LDS.U8 R0, [R0+0x5008] ;  /* 0x0050080000007984 */ /* 0x000ea20000000000 */
[----:B-1----:R-:W-:-:S03]  /*d0d0*/  PRMT R6, R5, 0x7604, R6 ;  /* 0x0000760405067816 */ /* 0x002fc60000000006 */
[----:B------:R-:W1:Y:S04]  /*d0e0*/  LDS.U8 R5, [R4+0x5000] ;  /* 0x0050000004057984 */ /* 0x000e680000000000 */
[----:B------:R-:W3:Y:S01]  /*d0f0*/  LDS.U8 R4, [R4+0x5008] ;  /* 0x0050080004047984 */ /* 0x000ee20000000000 */
[----:B--2---:R-:W-:Y:S02]  /*d100*/  PRMT R0, R0, 0x7604, R2 ;  /* 0x0000760400007816 */ /* 0x004fe40000000002 */
[----:B-1----:R-:W-:Y:S02]  /*d110*/  PRMT R5, R5, 0x7054, R6 ;  /* 0x0000705405057816 */ /* 0x002fe40000000006 */
[----:B---3--:R-:W-:Y:S02]  /*d120*/  PRMT R4, R4, 0x7054, R0 ;  /* 0x0000705404047816 */ /* 0x008fe40000000000 */
[----:B------:R-:W-:-:S02]  /*d130*/  PRMT R166, R166, 0x654, R5 ;  /* 0x00000654a6a67816 */ /* 0x000fc40000000005 */
[----:B------:R-:W-:-:S07]  /*d140*/  PRMT R167, R3, 0x654, R4 ;  /* 0x0000065403a77816 */ /* 0x000fce0000000004 */
.L_x_44:
[----:B------:R-:W-:Y:S01]  /*d150*/  IMAD.MOV.U32 R156, RZ, RZ, R161 ;  /* 0x000000ffff9c7224 */ /* 0x000fe200078e00a1 */
[----:B------:R-:W-:Y:S01]  /*d160*/  BSSY B0, `(.L_x_41) ;  /* 0x000008e000007945 */ /* 0x000fe20003800000 */
[----:B------:R-:W-:Y:S02]  /*d170*/  VIADD R161, R161, 0x1 ;  /* 0x00000001a1a17836 */ /* 0x000fe40000000000 */
[----:B------:R-:W-:Y:S02]  /*d180*/  IMAD.MOV.U32 R10, RZ, RZ, RZ ;  /* 0x000000ffff0a7224 */ /* 0x000fe400078e00ff */
[----:B------:R-:W-:Y:S01]  /*d190*/  IMAD.MOV.U32 R19, RZ, RZ, R176 ;  /* 0x000000ffff137224 */ /* 0x000fe200078e00b0 */
[----:B------:R-:W-:Y:S01]  /*d1a0*/  ISETP.GE.U32.AND P3, PT, R161, 0x2, PT ;  /* 0x00000002a100780c */ /* 0x000fe20003f66070 */
[----:B0-----:R-:W-:-:S12]  /*d1b0*/  IMAD.MOV.U32 R18, RZ, RZ, R177 ;  /* 0x000000ffff127224 */ /* 0x001fd800078e00b1 */
.L_x_43:
[----:B0----5:R-:W-:Y:S01]  /*d1c0*/  IMAD R0, R10, 0x2, R158 ;  /* 0x000000020a007824 */ /* 0x021fe200078e029e */
        /* <DEDUP_REMOVED lines=8> */
[----:B------:R-:W-:-:S04]  /*d250*/  IMAD R4, R156, 0x8, R2 ;  /* 0x000000089c047824 */ /* 0x000fc800078e0202 */
[----:B------:R-:W-:Y:S02]  /*d260*/  @!P1 LOP3.LUT R0, R19, 0x7, RZ, 0xc0, !PT ;  /* 0x0000000713009812 */ /* 0x000fe400078ec0ff */
[----:B------:R-:W-:Y:S02]  /*d270*/  SHF.R.S32.HI R3, RZ, 0x1f, R4 ;  /* 0x0000001fff037819 */ /* 0x000fe40000011404 */
[----:B------:R-:W-:Y:S02]  /*d280*/  ISETP.NE.AND P4, PT, R2, R0, PT ;  /* 0x000000000200720c */ /* 0x000fe40003f85270 */
[----:B------:R-:W-:Y:S02]  /*d290*/  LEA.HI R5, R3, R4, RZ, 0x3 ;  /* 0x0000000403057211 */ /* 0x000fe400078f18ff */
[----:B------:R-:W-:Y:S02]  /*d2a0*/  SHF.R.S32.HI R19, RZ, 0x3, R19 ;  /* 0x00000003ff137819 */ /* 0x000fe40000011413 */
[C---:B------:R-:W-:Y:S01]  /*d2b0*/  LOP3.LUT R3, R5.reuse, 0xfffffff8, RZ, 0xc0, !PT ;  /* 0xfffffff805037812 */ /* 0x040fe200078ec0ff */
[----:B------:R-:W-:-:S04]  /*d2c0*/  IMAD.SHL.U32 R5, R5, 0x800, RZ ;  /* 0x0000080005057824 */ /* 0x000fc800078e00ff */
[----:B------:R-:W-:Y:S01]  /*d2d0*/  IMAD.IADD R3, R4, 0x1, -R3 ;  /* 0x0000000104037824 */ /* 0x000fe200078e0a03 */
[----:B------:R-:W-:-:S04]  /*d2e0*/  LOP3.LUT R5, R5, 0xffffc000, RZ, 0xc0, !PT ;  /* 0xffffc00005057812 */ /* 0x000fc800078ec0ff */
[----:B------:R-:W-:Y:S01]  /*d2f0*/  LOP3.LUT R6, R3, 0x1, RZ, 0xc0, !PT ;  /* 0x0000000103067812 */ /* 0x000fe200078ec0ff */
[----:B------:R-:W-:-:S03]  /*d300*/  IMAD R5, R0, 0x800, R5 ;  /* 0x0000080000057824 */ /* 0x000fc600078e0205 */
[----:B------:R-:W-:Y:S01]  /*d310*/  ISETP.NE.U32.AND P5, PT, R6, 0x1, PT ;  /* 0x000000010600780c */ /* 0x000fe20003fa5070 */
[----:B------:R-:W-:-:S03]  /*d320*/  VIADD R6, R2, 0x1 ;  /* 0x0000000102067836 */ /* 0x000fc60000000000 */
[C---:B------:R-:W-:Y:S01]  /*d330*/  R2P PR, R3.reuse, 0x6 ;  /* 0x0000000603007804 */ /* 0x040fe20000000000 */
[----:B------:R-:W-:Y:S01]  /*d340*/  IMAD.SHL.U32 R3, R3, 0x10, RZ ;  /* 0x0000001003037824 */ /* 0x000fe200078e00ff */
[----:B------:R-:W-:Y:S02]  /*d350*/  SEL R6, R6, R0, !P4 ;  /* 0x0000000006067207 */ /* 0x000fe40006000000 */
[----:B------:R-:W-:Y:S02]  /*d360*/  SEL R7, R162, 0x70, P5 ;  /* 0x00000070a2077807 */ /* 0x000fe40002800000 */
[----:B------:R-:W-:Y:S01]  /*d370*/  LOP3.LUT R3, R3, 0x70, RZ, 0xc0, !PT ;  /* 0x0000007003037812 */ /* 0x000fe200078ec0ff */
[----:B------:R-:W-:Y:S02]  /*d380*/  IMAD R8, R156, 0x8, R6 ;  /* 0x000000089c087824 */ /* 0x000fe400078e0206 */
[----:B------:R-:W-:Y:S01]  /*d390*/  IMAD R11, R159, R7, R160 ;  /* 0x000000079f0b7224 */ /* 0x000fe200078e02a0 */
[----:B------:R-:W-:Y:S01]  /*d3a0*/  IADD3 R12, R9, R5, R3 ;  /* 0x00000005090c7210 */ /* 0x000fe20007ffe003 */
[----:B------:R-:W-:Y:S01]  /*d3b0*/  VIADD R5, R0, 0x1 ;  /* 0x0000000100057836 */ /* 0x000fe20000000000 */
[----:B------:R-:W-:-:S04]  /*d3c0*/  SHF.R.S32.HI R3, RZ, 0x1f, R8 ;  /* 0x0000001fff037819 */ /* 0x000fc80000011408 */
[----:B------:R-:W-:Y:S02]  /*d3d0*/  LEA.HI R3, R3, R8, RZ, 0x3 ;  /* 0x0000000803037211 */ /* 0x000fe400078f18ff */
[----:B------:R-:W-:Y:S02]  /*d3e0*/  SEL R5, R5, R2, !P4 ;  /* 0x0000000205057207 */ /* 0x000fe40006000000 */
[C---:B------:R-:W-:Y:S01]  /*d3f0*/  LOP3.LUT R2, R3.reuse, 0xfffffff8, RZ, 0xc0, !PT ;  /* 0xfffffff803027812 */ /* 0x040fe200078ec0ff */
[----:B------:R-:W-:-:S04]  /*d400*/  IMAD.SHL.U32 R3, R3, 0x800, RZ ;  /* 0x0000080003037824 */ /* 0x000fc800078e00ff */
[----:B------:R-:W-:Y:S01]  /*d410*/  IMAD.IADD R2, R8, 0x1, -R2 ;  /* 0x0000000108027824 */ /* 0x000fe200078e0a02 */
[----:B------:R-:W-:-:S03]  /*d420*/  LOP3.LUT R3, R3, 0xffffc000, RZ, 0xc0, !PT ;  /* 0xffffc00003037812 */ /* 0x000fc600078ec0ff */
[----:B------:R-:W-:Y:S02]  /*d430*/  IMAD.SHL.U32 R6, R2, 0x10, RZ ;  /* 0x0000001002067824 */ /* 0x000fe400078e00ff */
[----:B------:R-:W-:Y:S01]  /*d440*/  IMAD R7, R5, 0x800, R3 ;  /* 0x0000080005077824 */ /* 0x000fe200078e0203 */
[----:B------:R-:W-:Y:S02]  /*d450*/  IADD3 R3, R12, UR46, R11 ;  /* 0x0000002e0c037c10 */ /* 0x000fe4000fffe00b */
[----:B------:R-:W-:Y:S02]  /*d460*/  LOP3.LUT R6, R6, 0x70, RZ, 0xc0, !PT ;  /* 0x0000007006067812 */ /* 0x000fe400078ec0ff */
[----:B------:R-:W-:Y:S01]  /*d470*/  SEL R12, R13, 0x1c0, !P2 ;  /* 0x000001c00d0c7807 */ /* 0x000fe20005000000 */
[----:B------:R-:W0:Y:S01]  /*d480*/  LDS.U8 R21, [R3+0x18800] ;  /* 0x0188000003157984 */ /* 0x000e220000000000 */
[----:B------:R-:W-:Y:S01]  /*d490*/  IADD3 R11, R9, R7, R6 ;  /* 0x00000007090b7210 */ /* 0x000fe20007ffe006 */
[C---:B------:R-:W-:Y:S01]  /*d4a0*/  VIADD R7, R3.reuse, 0x18920 ;  /* 0x0001892003077836 */ /* 0x040fe20000000000 */
[----:B------:R-:W-:Y:S01]  /*d4b0*/  LOP3.LUT R6, R2, 0x1, RZ, 0xc0, !PT ;  /* 0x0000000102067812 */ /* 0x000fe200078ec0ff */
[----:B------:R1:W2:Y:S03]  /*d4c0*/  LDS.U8 R154, [R3+0x18c00] ;  /* 0x018c0000039a7984 */ /* 0x0002a60000000000 */
[----:B------:R-:W-:Y:S01]  /*d4d0*/  ISETP.NE.U32.AND P4, PT, R6, 0x1, PT ;  /* 0x000000010600780c */ /* 0x000fe20003f85070 */
[----:B------:R-:W-:-:S04]  /*d4e0*/  VIADD R6, R3, 0x18800 ;  /* 0x0001880003067836 */ /* 0x000fc80000000000 */
[----:B------:R-:W-:Y:S01]  /*d4f0*/  @P1 VIADD R7, R6, 0xe0 ;  /* 0x000000e006071836 */ /* 0x000fe20000000000 */
[----:B------:R-:W-:Y:S02]  /*d500*/  R2P PR, R2, 0x6 ;  /* 0x0000000602007804 */ /* 0x000fe40000000000 */
[----:B------:R-:W-:Y:S02]  /*d510*/  SEL R2, R162, 0x70, P4 ;  /* 0x00000070a2027807 */ /* 0x000fe40002000000 */
[----:B------:R-:W3:Y:S03]  /*d520*/  LDS.U8 R20, [R7] ;  /* 0x0000000007147984 */ /* 0x000ee60000000000 */
[----:B------:R-:W-:Y:S01]  /*d530*/  IMAD R2, R159, R2, R160 ;  /* 0x000000029f027224 */ /* 0x000fe200078e02a0 */
[----:B------:R-:W4:Y:S04]  /*d540*/  LDS.U8 R152, [R7+0x400] ;  /* 0x0004000007987984 */ /* 0x000f280000000000 */
[----:B------:R-:W-:-:S05]  /*d550*/  IADD3 R2, R11, UR46, R2 ;  /* 0x0000002e0b027c10 */ /* 0x000fca000fffe002 */
[C---:B------:R-:W-:Y:S01]  /*d560*/  VIADD R11, R2.reuse, 0x18800 ;  /* 0x00018800020b7836 */ /* 0x040fe20000000000 */
[----:B------:R-:W0:Y:S01]  /*d570*/  LDS.U8 R17, [R2+0x18800] ;  /* 0x0188000002117984 */ /* 0x000e220000000000 */
[----:B------:R-:W-:Y:S02]  /*d580*/  VIADD R6, R2, 0x18920 ;  /* 0x0001892002067836 */ /* 0x000fe40000000000 */
[----:B------:R-:W-:Y:S01]  /*d590*/  @P1 VIADD R6, R11, 0xe0 ;  /* 0x000000e00b061836 */ /* 0x000fe20000000000 */
[----:B------:R2:W0:Y:S01]  /*d5a0*/  LDS.U8 R16, [R2+0x18c00] ;  /* 0x018c000002107984 */ /* 0x0004220000000000 */
[----:B------:R-:W-:Y:S01]  /*d5b0*/  IMAD.IADD R11, R12, 0x1, R3 ;  /* 0x000000010c0b7824 */ /* 0x000fe200078e0203 */
[----:B-1----:R-:W-:Y:S02]  /*d5c0*/  SEL R3, R13, 0x1c0, !P2 ;  /* 0x000001c00d037807 */ /* 0x002fe40005000000 */
[----:B------:R-:W1:Y:S04]  /*d5d0*/  LDS.U8 R14, [R6] ;  /* 0x00000000060e7984 */ /* 0x000e680000000000 */
[----:B------:R-:W0:Y:S01]  /*d5e0*/  LDS.U8 R155, [R11+0x18800] ;  /* 0x018800000b9b7984 */ /* 0x000e220000000000 */
[----:B--2---:R-:W-:-:S02]  /*d5f0*/  IMAD.IADD R2, R3, 0x1, R2 ;  /* 0x0000000103027824 */ /* 0x004fc400078e0202 */
[----:B------:R-:W-:Y:S01]  /*d600*/  IMAD.IADD R3, R3, 0x1, R6 ;  /* 0x0000000103037824 */ /* 0x000fe200078e0206 */
[----:B------:R2:W0:Y:S04]  /*d610*/  LDS.U8 R153, [R11+0x18c00] ;  /* 0x018c00000b997984 */ /* 0x0004280000000000 */
[----:B------:R0:W0:Y:S01]  /*d620*/  LDS.U8 R13, [R2+0x18800] ;  /* 0x01880000020d7984 */ /* 0x0000220000000000 */
[----:B--2---:R-:W-:-:S03]  /*d630*/  IMAD.IADD R11, R12, 0x1, R7 ;  /* 0x000000010c0b7824 */ /* 0x004fc600078e0207 */
[----:B------:R2:W0:Y:S04]  /*d640*/  LDS.U8 R12, [R6+0x400] ;  /* 0x00040000060c7984 */ /* 0x0004280000000000 */
[----:B------:R2:W0:Y:S04]  /*d650*/  LDS.U8 R23, [R11] ;  /* 0x000000000b177984 */ /* 0x0004280000000000 */
[----:B------:R2:W0:Y:S04]  /*d660*/  LDS.U8 R22, [R11+0x400] ;  /* 0x000400000b167984 */ /* 0x0004280000000000 */
[----:B------:R2:W0:Y:S04]  /*d670*/  LDS.U8 R7, [R2+0x18c00] ;  /* 0x018c000002077984 */ /* 0x0004280000000000 */
[----:B------:R2:W0:Y:S04]  /*d680*/  LDS.U8 R11, [R3] ;  /* 0x00000000030b7984 */ /* 0x0004280000000000 */
[----:B------:R2:W0:Y:S01]  /*d690*/  LDS.U8 R6, [R3+0x400] ;  /* 0x0004000003067984 */ /* 0x0004220000000000 */
[----:B-1-34-:R-:W-:Y:S05]  /*d6a0*/  BRA.DIV UR7, `(.L_x_42) ;  /* 0x000001ba07dc7947 */ /* 0x01afea000b800000 */
[----:B------:R-:W-:Y:S01]  /*d6b0*/  NOP ;  /* 0x0000000000007918 */ /* 0x000fe20000000000 */
.L_x_601:
[----:B0-2---:R-:W-:Y:S01]  /*d6c0*/  LOP3.LUT R2, R0, 0x1, RZ, 0xc0, !PT ;  /* 0x0000000100027812 */ /* 0x005fe200078ec0ff */
[----:B------:R-:W-:-:S03]  /*d6d0*/  VIADD R10, R10, 0x1 ;  /* 0x000000010a0a7836 */ /* 0x000fc60000000000 */
[----:B------:R-:W-:Y:S01]  /*d6e0*/  ISETP.NE.U32.AND P4, PT, R2, 0x1, PT ;  /* 0x000000010200780c */ /* 0x000fe20003f85070 */
[----:B------:R-:W-:-:S03]  /*d6f0*/  IMAD.SHL.U32 R2, R0, 0x10, RZ ;  /* 0x0000001000027824 */ /* 0x000fc600078e00ff */
[----:B------:R-:W-:Y:S02]  /*d700*/  R2P PR, R0, 0x6 ;  /* 0x0000000600007804 */ /* 0x000fe40000000000 */
[----:B------:R-:W-:-:S05]  /*d710*/  LOP3.LUT R2, R2, 0x70, RZ, 0xc0, !PT ;  /* 0x0000007002027812 */ /* 0x000fca00078ec0ff */
[----:B------:R-:W-:Y:S02]  /*d720*/  IMAD R2, R4, 0x800, R2 ;  /* 0x0000080004027824 */ /* 0x000fe400078e0202 */
[----:B------:R-:W-:-:S05]  /*d730*/  IMAD.MOV.U32 R4, RZ, RZ, 0x120 ;  /* 0x00000120ff047424 */ /* 0x000fca00078e00ff */
[----:B------:R-:W-:-:S05]  /*d740*/  SEL R0, R4, 0xe0, !P1 ;  /* 0x000000e004007807 */ /* 0x000fca0004800000 */
[----:B------:R-:W-:Y:S01]  /*d750*/  IMAD R3, R159, R0, RZ ;  /* 0x000000009f037224 */ /* 0x000fe200078e02ff */
[----:B------:R-:W-:-:S05]  /*d760*/  SEL R0, R162, 0x70, P4 ;  /* 0x00000070a2007807 */ /* 0x000fca0002000000 */
[----:B------:R-:W-:-:S05]  /*d770*/  IMAD R0, R160, R0, R3 ;  /* 0x00000000a0007224 */ /* 0x000fca00078e0203 */
[----:B------:R-:W-:-:S05]  /*d780*/  IADD3 R0, R0, R2, R9 ;  /* 0x0000000200007210 */ /* 0x000fca0007ffe009 */
[----:B------:R-:W-:Y:S01]  /*d790*/  VIADD R3, R0, UR46 ;  /* 0x0000002e00037c36 */ /* 0x000fe20008000000 */
[----:B------:R0:W-:Y:S03]  /*d7a0*/  STS.U8 [R0+UR46+0x18800], R21 ;  /* 0x0188001500007988 */ /* 0x0001e6000800002e */
[C---:B------:R-:W-:Y:S02]  /*d7b0*/  VIADD R2, R3.reuse, 0x240 ;  /* 0x0000024003027836 */ /* 0x040fe40000000000 */
[----:B------:R-:W-:Y:S01]  /*d7c0*/  @P2 VIADD R2, R3, 0x1c0 ;  /* 0x000001c003022836 */ /* 0x000fe20000000000 */
[C---:B------:R-:W-:Y:S02]  /*d7d0*/  R2P PR, R5.reuse, 0x6 ;  /* 0x0000000605007804 */ /* 0x040fe40000000000 */
[C---:B------:R-:W-:Y:S01]  /*d7e0*/  LOP3.LUT R3, R5.reuse, 0x1, RZ, 0xc0, !PT ;  /* 0x0000000105037812 */ /* 0x040fe200078ec0ff */
[----:B------:R-:W-:Y:S01]  /*d7f0*/  IMAD.SHL.U32 R5, R5, 0x10, RZ ;  /* 0x0000001005057824 */ /* 0x000fe200078e00ff */
[----:B------:R0:W-:Y:S01]  /*d800*/  STS.U8 [R2+0x18800], R20 ;  /* 0x0188001402007388 */ /* 0x0001e20000000000 */
[----:B------:R-:W-:-:S02]  /*d810*/  SEL R4, R4, 0xe0, !P1 ;  /* 0x000000e004047807 */ /* 0x000fc40004800000 */
[----:B------:R-:W-:Y:S01]  /*d820*/  ISETP.NE.U32.AND P4, PT, R3, 0x1, PT ;  /* 0x000000010300780c */ /* 0x000fe20003f85070 */
[----:B------:R0:W-:Y:S01]  /*d830*/  STS.U8 [R0+UR46+0x18c00], R155 ;  /* 0x018c009b00007988 */ /* 0x0001e2000800002e */
[----:B------:R-:W-:Y:S01]  /*d840*/  LOP3.LUT R5, R5, 0x70, RZ, 0xc0, !PT ;  /* 0x0000007005057812 */ /* 0x000fe200078ec0ff */
[----:B------:R-:W-:Y:S01]  /*d850*/  IMAD R4, R159, R4, RZ ;  /* 0x000000049f047224 */ /* 0x000fe200078e02ff */
[----:B------:R-:W-:Y:S01]  /*d860*/  SEL R3, R162, 0x70, P4 ;  /* 0x00000070a2037807 */ /* 0x000fe20002000000 */
[----:B------:R0:W-:Y:S01]  /*d870*/  STS.U8 [R2+0x18c00], R23 ;  /* 0x018c001702007388 */ /* 0x0001e20000000000 */
[----:B------:R-:W-:-:S03]  /*d880*/  ISETP.NE.AND P1, PT, R10, 0x4, PT ;  /* 0x000000040a00780c */ /* 0x000fc60003f25270 */
[----:B------:R-:W-:Y:S01]  /*d890*/  IMAD R4, R160, R3, R4 ;  /* 0x00000003a0047224 */ /* 0x000fe200078e0204 */
[----:B------:R0:W-:Y:S01]  /*d8a0*/  STS.U8 [R0+UR46+0x18801], R154 ;  /* 0x0188019a00007988 */ /* 0x0001e2000800002e */
[----:B------:R-:W-:-:S03]  /*d8b0*/  IMAD R3, R8, 0x800, R5 ;  /* 0x0000080008037824 */ /* 0x000fc600078e0205 */
[----:B------:R0:W-:Y:S02]  /*d8c0*/  STS.U8 [R2+0x18801], R152 ;  /* 0x0188019802007388 */ /* 0x0001e40000000000 */
[----:B------:R-:W-:Y:S02]  /*d8d0*/  IADD3 R4, R4, R3, R9 ;  /* 0x0000000304047210 */ /* 0x000fe40007ffe009 */
[----:B------:R0:W-:Y:S03]  /*d8e0*/  STS.U8 [R0+UR46+0x18c01], R153 ;  /* 0x018c019900007988 */ /* 0x0001e6000800002e */
[----:B------:R-:W-:Y:S01]  /*d8f0*/  VIADD R5, R4, UR46 ;  /* 0x0000002e04057c36 */ /* 0x000fe20008000000 */
[----:B------:R0:W-:Y:S03]  /*d900*/  STS.U8 [R2+0x18c01], R22 ;  /* 0x018c011602007388 */ /* 0x0001e60000000000 */
[C---:B------:R-:W-:Y:S01]  /*d910*/  VIADD R3, R5.reuse, 0x240 ;  /* 0x0000024005037836 */ /* 0x040fe20000000000 */
[----:B------:R0:W-:Y:S01]  /*d920*/  STS.U8 [R0+UR46+0x18804], R17 ;  /* 0x0188041100007988 */ /* 0x0001e2000800002e */
[----:B------:R-:W-:-:S03]  /*d930*/  @P2 VIADD R3, R5, 0x1c0 ;  /* 0x000001c005032836 */ /* 0x000fc60000000000 */
        /* <DEDUP_REMOVED lines=17> */
.L_x_41:
[----:B------:R-:W-:Y:S05]  /*da50*/  @!P3 BRA `(.L_x_44) ;  /* 0xfffffff400bcb947 */ /* 0x000fea000383ffff */
[----:B------:R-:W-:Y:S05]  /*da60*/  WARPSYNC.ALL ;  /* 0x0000000000007948 */ /* 0x000fea0003800000 */
[----:B------:R-:W-:Y:S04]  /*da70*/  STL.64 [R1+0x3c8], R182 ;  /* 0x0003c8b601007387 */ /* 0x000fe80000100a00 */
[----:B------:R-:W-:Y:S04]  /*da80*/  STL.64 [R1+0x3c0], R180 ;  /* 0x0003c0b401007387 */ /* 0x000fe80000100a00 */
[----:B------:R-:W-:Y:S04]  /*da90*/  STL.64 [R1+0x3b8], R178 ;  /* 0x0003b8b201007387 */ /* 0x000fe80000100a00 */
[----:B------:R-:W-:Y:S04]  /*daa0*/  STL.64 [R1+0x3b0], R176 ;  /* 0x0003b0b001007387 */ /* 0x000fe80000100a00 */
[----:B------:R-:W-:Y:S04]  /*dab0*/  STL.64 [R1+0x3a8], R166 ;  /* 0x0003a8a601007387 */ /* 0x000fe80000100a00 */
[----:B------:R-:W-:Y:S04]  /*dac0*/  STL.64 [R1+0x3a0], R164 ;  /* 0x0003a0a401007387 */ /* 0x000fe80000100a00 */
[----:B------:R-:W-:Y:S04]  /*dad0*/  STL [R1+0x39c], R163 ;  /* 0x00039ca301007387 */ /* 0x000fe80000100800 */
        /* <DEDUP_REMOVED lines=51> */
[----:B-1----:R-:W2:Y:S04]  /*de10*/  LDL.LU.64 R56, [R1] ;  /* 0x0000000001387983 */ /* 0x002ea80000300a00 */
        /* <DEDUP_REMOVED lines=135> */
[----:B------:R0:W5:Y:S04]  /*e690*/  LDL.LU.64 R178, [R1+0x3b8] ;  /* 0x0003b80001b27983 */ /* 0x0001680000300a00 */
[----:B------:R0:W5:Y:S04]  /*e6a0*/  LDL.LU.64 R176, [R1+0x3b0] ;  /* 0x0003b00001b07983 */ /* 0x0001680000300a00 */
        /* <DEDUP_REMOVED lines=54> */
[----:B------:R-:W-:Y:S01]  /*ea10*/  UISETP.GT.AND UP0, UPT, UR5, 0x2, UPT ;  /* 0x000000020500788c */ /* 0x000fe2000bf04270 */
[----:B------:R-:W-:Y:S01]  /*ea20*/  R2UR UR7, R192 ;  /* 0x00000000c00772ca */ /* 0x000fe200000e0000 */
[----:B------:R-:W-:-:S04]  /*ea30*/  UIADD3 UR5, UR5, -0x1, URZ ;  /* 0xffffffff05057890 */ /* 0x000fc8000fffe03f */
[----:B------:R-:W-:Y:S01]  /*ea40*/  PLOP3.LUT P1, PT, PT, PT, UP0, 0x80, 0x0 ;  /* 0x000000000000781c */ /* 0x000fe20003f2f008 */
[----:B--2---:R-:W-:-:S06]  /*ea50*/  WARPGROUP.ARRIVE ;  /* 0x00000000000079c5 */ /* 0x004fcc0000000000 */
[----:B------:R-:W-:Y:S03]  /*ea60*/  QGMMA.64x256x32.F32.E5M2.E4M3 R24, R180, gdesc[UR8], R24, gsb0 ;  /* 0x03e00008b4187df3 */ /* 0x000fe60008001818 */
[----:B------:R-:W-:-:S03]  /*ea70*/  WARPGROUP.DEPBAR.LE gsb0, 0x0 ;  /* 0x00008000000079c5 */ /* 0x000fc60000010000 */
[----:B0-----:R-:W-:Y:S05]  /*ea80*/  @P1 BRA `(.L_x_45) ;  /* 0xffffff98008c1947 */ /* 0x001fea000383ffff */
.L_x_33:
[----:B------:R-:W-:Y:S01]  /*ea90*/  IADD3 R0, R9, UR46, R194 ;  /* 0x0000002e09007c10 */ /* 0x000fe2000fffe0c2 */
[----:B------:R-:W-:Y:S04]  /*eaa0*/  STL.64 [R1+0x5e0], R150 ;  /* 0x0005e09601007387 */ /* 0x000fe80000100a00 */
[--C-:B------:R-:W-:Y:S01]  /*eab0*/  IMAD.IADD R2, R195, 0x1, R0.reuse ;  /* 0x00000001c3027824 */ /* 0x100fe200078e0200 */
[----:B------:R-:W-:Y:S01]  /*eac0*/  LDS.U8 R5, [R0+0x1800] ;  /* 0x0018000000057984 */ /* 0x000fe20000000000 */
[----:B-----5:R-:W-:-:S03]  /*ead0*/  IMAD.IADD R4, R179, 0x1, R0 ;  /* 0x00000001b3047824 */ /* 0x020fc600078e0200 */
[----:B------:R-:W0:Y:S04]  /*eae0*/  LDS.U8 R3, [R2+0x1800] ;  /* 0x0018000002037984 */ /* 0x000e280000000000 */
[----:B------:R-:W-:Y:S04]  /*eaf0*/  LDS.U8 R7, [R0+0x1808] ;  /* 0x0018080000077984 */ /* 0x000fe80000000000 */
[----:B------:R-:W1:Y:S04]  /*eb00*/  LDS.U8 R6, [R2+0x1808] ;  /* 0x0018080002067984 */ /* 0x000e680000000000 */
[----:B------:R-:W2:Y:S04]  /*eb10*/  LDS.U8 R8, [R4+0x1800] ;  /* 0x0018000004087984 */ /* 0x000ea80000000000 */
[----:B------:R-:W-:Y:S04]  /*eb20*/  STL.64 [R1+0x5d8], R148 ;  /* 0x0005d89401007387 */ /* 0x000fe80000100a00 */
[----:B------:R-:W-:Y:S04]  /*eb30*/  STL.64 [R1+0x5d0], R146 ;  /* 0x0005d09201007387 */ /* 0x000fe80000100a00 */
[----:B------:R-:W-:Y:S04]  /*eb40*/  STL.64 [R1+0x5c8], R144 ;  /* 0x0005c89001007387 */ /* 0x000fe80000100a00 */
[----:B------:R-:W-:Y:S04]  /*eb50*/  STL.64 [R1+0x5c0], R142 ;  /* 0x0005c08e01007387 */ /* 0x000fe80000100a00 */
[----:B------:R-:W-:Y:S04]  /*eb60*/  STL.64 [R1+0x5b8], R140 ;  /* 0x0005b88c01007387 */ /* 0x000fe80000100a00 */
[----:B------:R-:W-:Y:S01]  /*eb70*/  STL.64 [R1+0x5b0], R138 ;  /* 0x0005b08a01007387 */ /* 0x000fe20000100a00 */
[----:B0-----:R-:W-:-:S03]  /*eb80*/  PRMT R3, R3, 0x7604, R5 ;  /* 0x0000760403037816 */ /* 0x001fc60000000005 */
[----:B------:R-:W-:Y:S04]  /*eb90*/  STL.64 [R1+0x5a8], R136 ;  /* 0x0005a88801007387 */ /* 0x000fe80000100a00 */
[----:B------:R-:W-:Y:S01]  /*eba0*/  LDS.U8 R5, [R0+0x2000] ;  /* 0x0020000000057984 */ /* 0x000fe20000000000 */
[----:B-1----:R-:W-:-:S03]  /*ebb0*/  PRMT R9, R6, 0x7604, R7 ;  /* 0x0000760406097816 */ /* 0x002fc60000000007 */
[----:B------:R-:W-:Y:S01]  /*ebc0*/  STL.64 [R1+0x5a0], R134 ;  /* 0x0005a08601007387 */ /* 0x000fe20000100a00 */
[----:B--2---:R-:W-:-:S03]  /*ebd0*/  PRMT R10, R8, 0x7054, R3 ;  /* 0x00007054080a7816 */ /* 0x004fc60000000003 */
[----:B------:R-:W0:Y:S04]  /*ebe0*/  LDS.U8 R6, [R4+0x1808] ;  /* 0x0018080004067984 */ /* 0x000e280000000000 */
[----:B------:R-:W1:Y:S04]  /*ebf0*/  LDS.U8 R3, [R2+0x2000] ;  /* 0x0020000002037984 */ /* 0x000e680000000000 */
        /* <DEDUP_REMOVED lines=20> */
[----:B------:R-:W-:Y:S04]  /*ed40*/  LDS.U8 R8, [R0+0x2008] ;  /* 0x0020080000087984 */ /* 0x000fe80000000000 */
[----:B------:R-:W0:Y:S01]  /*ed50*/  LDS.U8 R7, [R2+0x2008] ;  /* 0x0020080002077984 */ /* 0x000e220000000000 */
[----:B-1----:R-:W-:-:S03]  /*ed60*/  PRMT R9, R3, 0x7604, R5 ;  /* 0x0000760403097816 */ /* 0x002fc60000000005 */
        /* <DEDUP_REMOVED lines=37> */
[----:B0-----:R-:W-:Y:S01]  /*efc0*/  PRMT R6, R7, 0x7604, R8 ;  /* 0x0000760407067816 */ /* 0x001fe20000000008 */
[----:B------:R-:W-:-:S02]  /*efd0*/  IMAD.IADD R3, R179, 0x1, R2 ;  /* 0x00000001b3037824 */ /* 0x000fc400078e0202 */
[----:B------:R-:W-:Y:S04]  /*efe0*/  LDS.U8 R7, [R4+0x2000] ;  /* 0x0020000004077984 */ /* 0x000fe80000000000 */
[----:B--2---:R-:W2:Y:S04]  /*eff0*/  LDL.LU.64 R24, [R1] ;  /* 0x0000000001187983 */ /* 0x004ea80000300a00 */
[----:B------:R-:W2:Y:S04]  /*f000*/  LDL.LU.64 R26, [R1+0x8] ;  /* 0x00000800011a7983 */ /* 0x000ea80000300a00 */
[----:B------:R-:W2:Y:S04]  /*f010*/  LDL.LU.64 R28, [R1+0x10] ;  /* 0x00001000011c7983 */ /* 0x000ea80000300a00 */
[----:B------:R-:W2:Y:S04]  /*f020*/  LDL.LU.64 R30, [R1+0x18] ;  /* 0x00001800011e7983 */ /* 0x000ea80000300a00 */
[----:B------:R-:W2:Y:S01]  /*f030*/  LDL.LU.64 R32, [R1+0x20] ;  /* 0x0000200001207983 */ /* 0x000ea20000300a00 */
[----:B-1----:R-:W-:-:S03]  /*f040*/  PRMT R8, R5, 0x7054, R6 ;  /* 0x0000705405087816 */ /* 0x002fc60000000006 */
[----:B------:R-:W2:Y:S04]  /*f050*/  LDL.LU.64 R34, [R1+0x28] ;  /* 0x0000280001227983 */ /* 0x000ea80000300a00 */
[----:B------:R-:W2:Y:S04]  /*f060*/  LDL.LU.64 R36, [R1+0x30] ;  /* 0x0000300001247983 */ /* 0x000ea80000300a00 */
[----:B------:R-:W2:Y:S04]  /*f070*/  LDL.LU.64 R38, [R1+0x38] ;  /* 0x0000380001267983 */ /* 0x000ea80000300a00 */
[----:B------:R-:W2:Y:S04]  /*f080*/  LDL.LU.64 R40, [R1+0x40] ;  /* 0x0000400001287983 */ /* 0x000ea80000300a00 */
[----:B------:R-:W2:Y:S04]  /*f090*/  LDL.LU.64 R42, [R1+0x48] ;  /* 0x00004800012a7983 */ /* 0x000ea80000300a00 */
[----:B------:R-:W-:Y:S04]  /*f0a0*/  LDS.U8 R6, [R0+0x5800] ;  /* 0x0058000000067984 */ /* 0x000fe80000000000 */
[----:B------:R-:W0:Y:S04]  /*f0b0*/  LDS.U8 R5, [R2+0x5800] ;  /* 0x0058000002057984 */ /* 0x000e280000000000 */
        /* <DEDUP_REMOVED lines=36> */
[----:B0-----:R-:W-:-:S03]  /*f300*/  PRMT R6, R5, 0x7604, R6 ;  /* 0x0000760405067816 */ /* 0x001fc60000000006 */
[----:B------:R-:W2:Y:S04]  /*f310*/  LDL.LU.64 R116, [R1+0x170] ;  /* 0x0001700001747983 */ /* 0x000ea80000300a00 */
[----:B------:R-:W2:Y:S04]  /*f320*/  LDL.LU.64 R118, [R1+0x178] ;  /* 0x0001780001767983 */ /* 0x000ea80000300a00 */
[----:B------:R-:W2:Y:S04]  /*f330*/  LDL.LU.64 R120, [R1+0x180] ;  /* 0x0001800001787983 */ /* 0x000ea80000300a00 */
[----:B------:R-:W2:Y:S04]  /*f340*/  LDL.LU.64 R122, [R1+0x188] ;  /* 0x00018800017a7983 */ /* 0x000ea80000300a00 */
[----:B------:R-:W2:Y:S04]  /*f350*/  LDL.LU.64 R124, [R1+0x190] ;  /* 0x00019000017c7983 */ /* 0x000ea80000300a00 */
[----:B------:R-:W0:Y:S04]  /*f360*/  LDS.U8 R5, [R4+0x5800] ;  /* 0x0058000004057984 */ /* 0x000e280000000000 */
[----:B------:R-:W2:Y:S04]  /*f370*/  LDL.LU.64 R126, [R1+0x198] ;  /* 0x00019800017e7983 */ /* 0x000ea80000300a00 */
[----:B------:R-:W2:Y:S04]  /*f380*/  LDL.LU.64 R128, [R1+0x1a0] ;  /* 0x0001a00001807983 */ /* 0x000ea80000300a00 */
[----:B------:R-:W2:Y:S04]  /*f390*/  LDL.LU.64 R130, [R1+0x1a8] ;  /* 0x0001a80001827983 */ /* 0x000ea80000300a00 */
[----:B------:R-:W2:Y:S04]  /*f3a0*/  LDL.LU.64 R132, [R1+0x1b0] ;  /* 0x0001b00001847983 */ /* 0x000ea80000300a00 */
[----:B------:R-:W2:Y:S04]  /*f3b0*/  LDL.LU.64 R134, [R1+0x1b8] ;  /* 0x0001b80001867983 */ /* 0x000ea80000300a00 */
[----:B------:R-:W1:Y:S04]  /*f3c0*/  LDS.U8 R152, [R3+0x5800] ;  /* 0x0058000003987984 */ /* 0x000e680000000000 */
        /* <DEDUP_REMOVED lines=8> */
[----:B0-----:R-:W-:-:S02]  /*f450*/  PRMT R5, R5, 0x7054, R6 ;  /* 0x0000705405057816 */ /* 0x001fc40000000006 */
[----:B------:R-:W-:Y:S01]  /*f460*/  PRMT R7, R7, 0x7054, R9 ;  /* 0x0000705407077816 */ /* 0x000fe20000000009 */
[----:B------:R-:W-:Y:S01]  /*f470*/  LDS.U8 R6, [R0+0x5808] ;  /* 0x0058080000067984 */ /* 0x000fe20000000000 */
[----:B-1----:R-:W-:-:S03]  /*f480*/  PRMT R152, R152, 0x654, R5 ;  /* 0x0000065498987816 */ /* 0x002fc60000000005 */
[----:B------:R-:W-:Y:S04]  /*f490*/  LDS.U8 R153, [R3+0x5808] ;  /* 0x0058080003997984 */ /* 0x000fe80000000000 */
[----:B------:R-:W0:Y:S04]  /*f4a0*/  LDS.U8 R5, [R2+0x5808] ;  /* 0x0058080002057984 */ /* 0x000e280000000000 */
[----:B------:R-:W-:Y:S04]  /*f4b0*/  LDS.U8 R154, [R3+0x6000] ;  /* 0x00600000039a7984 */ /* 0x000fe80000000000 */
[----:B------:R-:W1:Y:S04]  /*f4c0*/  LDS.U8 R170, [R3+0x2000] ;  /* 0x0020000003aa7984 */ /* 0x000e680000000000 */
[----:B------:R-:W3:Y:S04]  /*f4d0*/  LDS.U8 R168, [R3+0x1800] ;  /* 0x0018000003a87984 */ /* 0x000ee80000000000 */
[----:B------:R-:W4:Y:S04]  /*f4e0*/  LDS.U8 R169, [R3+0x1808] ;  /* 0x0018080003a97984 */ /* 0x000f280000000000 */
[----:B------:R-:W4:Y:S04]  /*f4f0*/  LDS.U8 R171, [R3+0x2008] ;  /* 0x0020080003ab7984 */ /* 0x000f280000000000 */
[----:B------:R-:W-:Y:S01]  /*f500*/  LDS.U8 R155, [R3+0x6008] ;  /* 0x00600800039b7984 */ /* 0x000fe20000000000 */
[----:B0-----:R-:W-:-:S03]  /*f510*/  PRMT R6, R5, 0x7604, R6 ;  /* 0x0000760405067816 */ /* 0x001fc60000000006 */
[----:B------:R-:W0:Y:S01]  /*f520*/  LDS.U8 R5, [R4+0x5808] ;  /* 0x0058080004057984 */ /* 0x000e220000000000 */
[----:B-1----:R-:W-:Y:S01]  /*f530*/  PRMT R170, R170, 0x654, R7 ;  /* 0x00000654aaaa7816 */ /* 0x002fe20000000007 */
[----:B------:R-:W-:Y:S01]  /*f540*/  IMAD.MOV.U32 R7, RZ, RZ, 0x40000040 ;  /* 0x40000040ff077424 */ /* 0x000fe200078e00ff */
[----:B---3--:R-:W-:-:S04]  /*f550*/  PRMT R168, R168, 0x654, R10 ;  /* 0x00000654a8a87816 */ /* 0x008fc8000000000a */
[----:B------:R-:W-:Y:S02]  /*f560*/  R2UR UR7, R7 ;  /* 0x00000000070772ca */ /* 0x000fe400000e0000 */
[----:B----4-:R-:W-:Y:S02]  /*f570*/  PRMT R169, R169, 0x654, R11 ;  /* 0x00000654a9a97816 */ /* 0x010fe4000000000b */
[----:B------:R-:W-:Y:S02]  /*f580*/  PRMT R171, R171, 0x654, R8 ;  /* 0x00000654abab7816 */ /* 0x000fe40000000008 */
[----:B0-----:R-:W-:Y:S02]  /*f590*/  PRMT R5, R5, 0x7054, R6 ;  /* 0x0000705405057816 */ /* 0x001fe40000000006 */
[----:B------:R-:W-:Y:S02]  /*f5a0*/  LDS.U8 R6, [R0+0x6000] ;  /* 0x0060000000067984 */ /* 0x000fe40000000000 */
[----:B------:R-:W-:-:S02]  /*f5b0*/  PRMT R153, R153, 0x654, R5 ;  /* 0x0000065499997816 */ /* 0x000fc40000000005 */
[----:B------:R-:W0:Y:S02]  /*f5c0*/  LDS.U8 R5, [R2+0x6000] ;  /* 0x0060000002057984 */ /* 0x000e240000000000 */
[----:B0-----:R-:W-:Y:S02]  /*f5d0*/  PRMT R6, R5, 0x7604, R6 ;  /* 0x0000760405067816 */ /* 0x001fe40000000006 */
[----:B------:R-:W0:Y:S02]  /*f5e0*/  LDS.U8 R5, [R4+0x6000] ;  /* 0x0060000004057984 */ /* 0x000e240000000000 */
[----:B0-----:R-:W-:Y:S02]  /*f5f0*/  PRMT R5, R5, 0x7054, R6 ;  /* 0x0000705405057816 */ /* 0x001fe40000000006 */
[----:B------:R-:W-:Y:S02]  /*f600*/  LDS.U8 R6, [R0+0x6008] ;  /* 0x0060080000067984 */ /* 0x000fe40000000000 */
        /* <DEDUP_REMOVED lines=11> */
[----:B0-----:R-:W-:-:S02]  /*f6c0*/  PRMT R5, R5, 0x7054, R6 ;  /* 0x0000705405057816 */ /* 0x001fc40000000006 */
[----:B------:R-:W-:Y:S02]  /*f6d0*/  LEA R6, R192, UR6, 0xb ;  /* 0x00000006c0067c11 */ /* 0x000fe4000f8e58ff */
[----:B------:R-:W-:Y:S02]  /*f6e0*/  PRMT R155, R155, 0x654, R5 ;  /* 0x000006549b9b7816 */ /* 0x000fe40000000005 */
[----:B------:R-:W-:Y:S01]  /*f6f0*/  R2UR UR6, R6 ;  /* 0x00000000060672ca */ /* 0x000fe200000e0000 */
[----:B--2---:R-:W-:-:S12]  /*f700*/  WARPGROUP.ARRIVE ;  /* 0x00000000000079c5 */ /* 0x004fd80000000000 */
        /* <DEDUP_REMOVED lines=172> */
[----:B------:R-:W-:-:S02]  /*101d0*/  R2UR UR6, R6 ;  /* 0x00000000060672ca */ /* 0x000fc400000e0000 */
[----:B------:R-:W-:Y:S01]  /*101e0*/  R2UR UR7, R7 ;  /* 0x00000000070772ca */ /* 0x000fe200000e0000 */
[----:B------:R-:W-:Y:S04]  /*101f0*/  STL [R1+0x3e0], R163 ;  /* 0x0003e0a301007387 */ /* 0x000fe80000100800 */
[----:B------:R-:W-:Y:S04]  /*10200*/  STL [R1+0x3dc], R160 ;  /* 0x0003dca001007387 */ /* 0x000fe80000100800 */
[----:B------:R-:W-:Y:S04]  /*10210*/  STL [R1+0x3d8], R159 ;  /* 0x0003d89f01007387 */ /* 0x000fe80000100800 */
[----:B------:R-:W-:Y:S04]  /*10220*/  STL.64 [R1+0x3d0], R154 ;  /* 0x0003d09a01007387 */ /* 0x000fe80000100a00 */
[----:B------:R-:W-:Y:S01]  /*10230*/  STL.64 [R1+0x3c8], R152 ;  /* 0x0003c89801007387 */ /* 0x000fe20000100a00 */
        /* <DEDUP_REMOVED lines=104> */
[----:B------:R-:W-:Y:S02]  /*108c0*/  VIADD R8, R6, 0x2 ;  /* 0x0000000206087836 */ /* 0x000fe40000000000 */
[----:B------:R-:W-:Y:S02]  /*108d0*/  IMAD.MOV.U32 R9, RZ, RZ, 0x40000040 ;  /* 0x40000040ff097424 */ /* 0x000fe400078e00ff */
[----:B------:R-:W-:Y:S01]  /*108e0*/  IMAD.MOV.U32 R147, RZ, RZ, R162 ;  /* 0x000000ffff937224 */ /* 0x000fe200078e00a2 */
[----:B------:R-:W-:Y:S01]  /*108f0*/  R2UR UR6, R8 ;  /* 0x00000000080672ca */ /* 0x000fe200000e0000 */
[----:B------:R-:W-:Y:S01]  /*10900*/  IMAD.MOV.U32 R148, RZ, RZ, R161 ;  /* 0x000000ffff947224 */ /* 0x000fe200078e00a1 */
[----:B------:R-:W-:Y:S01]  /*10910*/  R2UR UR7, R9 ;  /* 0x00000000090772ca */ /* 0x000fe200000e0000 */
        /* <DEDUP_REMOVED lines=146> */
[----:B------:R-:W-:Y:S04]  /*11240*/  STL.64 [R1+0x1f0], R164 ;  /* 0x0001f0a401007387 */ /* 0x000fe80000100a00 */
[----:B------:R-:W-:Y:S04]  /*11250*/  STL.64 [R1+0x1f8], R166 ;  /* 0x0001f8a601007387 */ /* 0x000fe80000100a00 */
[----:B0-----:R0:W5:Y:S04]  /*11260*/  LDL.LU R163, [R1+0x3e0] ;  /* 0x0003e00001a37983 */ /* 0x0011680000300800 */
[----:B------:R0:W5:Y:S04]  /*11270*/  LDL.LU R160, [R1+0x3dc] ;  /* 0x0003dc0001a07983 */ /* 0x0001680000300800 */
        /* <DEDUP_REMOVED lines=61> */
[----:B------:R-:W-:Y:S04]  /*11650*/  LDS.U8 R10, [R0+0x2800] ;  /* 0x00280000000a7984 */ /* 0x000fe80000000000 */
[----:B------:R-:W1:Y:S02]  /*11660*/  LDS.U8 R5, [R2+0x2800] ;  /* 0x0028000002057984 */ /* 0x000e640000000000 */
[----:B-1----:R-:W-:Y:S01]  /*11670*/  PRMT R19, R5, 0x7604, R10 ;  /* 0x0000760405137816 */ /* 0x002fe2000000000a */
[----:B--2---:R-:W-:-:S06]  /*11680*/  WARPGROUP.ARRIVE ;  /* 0x00000000000079c5 */ /* 0x004fcc0000000000 */
[----:B------:R-:W-:Y:S03]  /*11690*/  QGMMA.64x256x32.F32.E5M2.E4M3 R24, R152, gdesc[UR4], R24, gsb0 ;  /* 0x03e0000498187df3 */ /* 0x000fe60008001818 */
[----:B------:R-:W-:Y:S02]  /*116a0*/  WARPGROUP.DEPBAR.LE gsb0, 0x0 ;  /* 0x00008000000079c5 */ /* 0x000fe40000010000 */
[----:B------:R-:W-:Y:S04]  /*116b0*/  LDS.U8 R8, [R0+0x3000] ;  /* 0x0030000000087984 */ /* 0x000fe80000000000 */
[----:B------:R-:W1:Y:S04]  /*116c0*/  LDS.U8 R5, [R2+0x3000] ;  /* 0x0030000002057984 */ /* 0x000e680000000000 */
[----:B------:R-:W-:Y:S04]  /*116d0*/  LDS.U8 R10, [R0+0x2808] ;  /* 0x00280800000a7984 */ /* 0x000fe80000000000 */
[----:B------:R-:W2:Y:S04]  /*116e0*/  LDS.U8 R9, [R2+0x2808] ;  /* 0x0028080002097984 */ /* 0x000ea80000000000 */
[----:B------:R-:W-:Y:S04]  /*116f0*/  LDS.U8 R12, [R0+0x3008] ;  /* 0x00300800000c7984 */ /* 0x000fe80000000000 */
[----:B------:R-:W3:Y:S04]  /*11700*/  LDS.U8 R11, [R2+0x3008] ;  /* 0x00300800020b7984 */ /* 0x000ee80000000000 */
[----:B------:R-:W4:Y:S04]  /*11710*/  LDS.U8 R18, [R4+0x2800] ;  /* 0x0028000004127984 */ /* 0x000f280000000000 */
[----:B------:R-:W0:Y:S04]  /*11720*/  LDS.U8 R17, [R4+0x2808] ;  /* 0x0028080004117984 */ /* 0x000e280000000000 */
[----:B------:R-:W0:Y:S04]  /*11730*/  LDS.U8 R16, [R4+0x3000] ;  /* 0x0030000004107984 */ /* 0x000e280000000000 */
[----:B------:R-:W0:Y:S04]  /*11740*/  LDS.U8 R15, [R4+0x3008] ;  /* 0x00300800040f7984 */ /* 0x000e280000000000 */
[----:B------:R-:W-:Y:S04]  /*11750*/  LDS.U8 R14, [R0+0x6800] ;  /* 0x00680000000e7984 */ /* 0x000fe80000000000 */
[----:B------:R-:W0:Y:S01]  /*11760*/  LDS.U8 R13, [R2+0x6800] ;  /* 0x00680000020d7984 */ /* 0x000e220000000000 */
[----:B-1----:R-:W-:-:S03]  /*11770*/  PRMT R8, R5, 0x7604, R8 ;  /* 0x0000760405087816 */ /* 0x002fc60000000008 */
[----:B------:R-:W-:Y:S01]  /*11780*/  LDS.U8 R21, [R0+0x6808] ;  /* 0x0068080000157984 */ /* 0x000fe20000000000 */
[----:B--2---:R-:W-:-:S03]  /*11790*/  PRMT R9, R9, 0x7604, R10 ;  /* 0x0000760409097816 */ /* 0x004fc6000000000a */
[----:B------:R-:W1:Y:S04]  /*117a0*/  LDS.U8 R20, [R2+0x6808] ;  /* 0x0068080002147984 */ /* 0x000e680000000000 */
[----:B------:R-:W-:Y:S01]  /*117b0*/  LDS.U8 R10, [R0+0x7008] ;  /* 0x00700800000a7984 */ /* 0x000fe20000000000 */
[----:B---3--:R-:W-:-:S03]  /*117c0*/  PRMT R5, R11, 0x7604, R12 ;  /* 0x000076040b057816 */ /* 0x008fc6000000000c */
[----:B------:R-:W-:Y:S01]  /*117d0*/  LDS.U8 R164, [R3+0x2800] ;  /* 0x0028000003a47984 */ /* 0x000fe20000000000 */
[----:B----4-:R-:W-:-:S03]  /*117e0*/  PRMT R18, R18, 0x7054, R19 ;  /* 0x0000705412127816 */ /* 0x010fc60000000013 */
[----:B------:R-:W-:Y:S01]  /*117f0*/  LDS.U8 R12, [R4+0x7000] ;  /* 0x00700000040c7984 */ /* 0x000fe20000000000 */
[----:B0-----:R-:W-:-:S03]  /*11800*/  PRMT R22, R17, 0x7054, R9 ;  /* 0x0000705411167816 */ /* 0x001fc60000000009 */
[----:B------:R-:W-:Y:S01]  /*11810*/  LDS.U8 R11, [R4+0x7008] ;  /* 0x00700800040b7984 */ /* 0x000fe20000000000 */
[----:B------:R-:W-:-:S03]  /*11820*/  PRMT R19, R16, 0x7054, R8 ;  /* 0x0000705410137816 */ /* 0x000fc60000000008 */
[----:B------:R-:W-:Y:S01]  /*11830*/  LDS.U8 R9, [R2+0x7008] ;  /* 0x0070080002097984 */ /* 0x000fe20000000000 */
[----:B------:R-:W-:-:S03]  /*11840*/  PRMT R17, R15, 0x7054, R5 ;  /* 0x000070540f117816 */ /* 0x000fc60000000005 */
[----:B------:R-:W-:Y:S04]  /*11850*/  LDS.U8 R8, [R0+0x7000] ;  /* 0x0070000000087984 */ /* 0x000fe80000000000 */
[----:B------:R-:W0:Y:S01]  /*11860*/  LDS.U8 R5, [R2+0x7000] ;  /* 0x0070000002057984 */ /* 0x000e220000000000 */
[----:B------:R-:W-:-:S03]  /*11870*/  PRMT R16, R13, 0x7604, R14 ;  /* 0x000076040d107816 */ /* 0x000fc6000000000e */
        /* <DEDUP_REMOVED lines=9> */
[----:B-1----:R-:W-:-:S02]  /*11910*/  PRMT R14, R20, 0x7604, R21 ;  /* 0x00007604140e7816 */ /* 0x002fc40000000015 */
[----:B0-----:R-:W-:Y:S02]  /*11920*/  PRMT R8, R5, 0x7604, R8 ;  /* 0x0000760405087816 */ /* 0x001fe40000000008 */
[----:B------:R-:W-:Y:S02]  /*11930*/  PRMT R5, R9, 0x7604, R10 ;  /* 0x0000760409057816 */ /* 0x000fe4000000000a */
[----:B--2---:R-:W-:Y:S02]  /*11940*/  PRMT R15, R15, 0x7054, R16 ;  /* 0x000070540f0f7816 */ /* 0x004fe40000000010 */
[----:B------:R-:W-:Y:S02]  /*11950*/  PRMT R8, R12, 0x7054, R8 ;  /* 0x000070540c087816 */ /* 0x000fe40000000008 */
[----:B---3--:R-:W-:Y:S02]  /*11960*/  PRMT R13, R13, 0x7054, R14 ;  /* 0x000070540d0d7816 */ /* 0x008fe4000000000e */
[----:B------:R-:W-:-:S02]  /*11970*/  PRMT R5, R11, 0x7054, R5 ;  /* 0x000070540b057816 */ /* 0x000fc40000000005 */
[----:B------:R-:W-:Y:S02]  /*11980*/  PRMT R164, R164, 0x654, R18 ;  /* 0x00000654a4a47816 */ /* 0x000fe40000000012 */
[----:B----4-:R-:W-:Y:S02]  /*11990*/  PRMT R165, R165, 0x654, R22 ;  /* 0x00000654a5a57816 */ /* 0x010fe40000000016 */
[----:B------:R-:W-:Y:S02]  /*119a0*/  PRMT R166, R166, 0x654, R19 ;  /* 0x00000654a6a67816 */ /* 0x000fe40000000013 */
[----:B------:R-:W-:Y:S02]  /*119b0*/  PRMT R167, R167, 0x654, R17 ;  /* 0x00000654a7a77816 */ /* 0x000fe40000000011 */
[----:B------:R-:W-:Y:S02]  /*119c0*/  PRMT R152, R152, 0x654, R15 ;  /* 0x0000065498987816 */ /* 0x000fe4000000000f */
[----:B------:R-:W-:-:S02]  /*119d0*/  PRMT R153, R153, 0x654, R13 ;  /* 0x0000065499997816 */ /* 0x000fc4000000000d */
[----:B------:R-:W-:Y:S02]  /*119e0*/  PRMT R154, R154, 0x654, R8 ;  /* 0x000006549a9a7816 */ /* 0x000fe40000000008 */
[----:B------:R-:W-:Y:S01]  /*119f0*/  PRMT R155, R155, 0x654, R5 ;  /* 0x000006549b9b7816 */ /* 0x000fe20000000005 */
[----:B------:R-:W-:Y:S06]  /*11a00*/  @!P0 BRA `(.L_x_46) ;  /* 0x0000000000048947 */ /* 0x000fec0003800000 */
[----:B------:R-:W-:Y:S01]  /*11a10*/  BPT.TRAP 0x1 ;  /* 0x000000040000795c */ /* 0x000fe20000300000 */
.L_x_46:
        /* <DEDUP_REMOVED lines=8> */
.L_x_47:
[----:B------:R-:W-:Y:S04]  /*11aa0*/  LDS.U8 R7, [R0+0x3800] ;  /* 0x0038000000077984 */ /* 0x000fe80000000000 */
        /* <DEDUP_REMOVED lines=11> */
[----:B------:R-:W-:Y:S01]  /*11b60*/  STL.64 [R1+0x560], R138 ;  /* 0x0005608a01007387 */ /* 0x000fe20000100a00 */
[----:B-1----:R-:W-:-:S03]  /*11b70*/  PRMT R10, R10, 0x7054, R5 ;  /* 0x000070540a0a7816 */ /* 0x002fc60000000005 */
[----:B------:R-:W-:Y:S04]  /*11b80*/  LDS.U8 R7, [R0+0x4000] ;  /* 0x0040000000077984 */ /* 0x000fe80000000000 */
[----:B------:R-:W0:Y:S04]  /*11b90*/  LDS.U8 R5, [R2+0x4000] ;  /* 0x0040000002057984 */ /* 0x000e280000000000 */
        /* <DEDUP_REMOVED lines=12> */
[----:B------:R-:W-:Y:S04]  /*11c60*/  STL.64 [R1+0x500], R114 ;  /* 0x0005007201007387 */ /* 0x000fe80000100a00 */
[----:B------:R-:W-:Y:S04]  /*11c70*/  STL.64 [R1+0x4f8], R112 ;  /* 0x0004f87001007387 */ /* 0x000fe80000100a00 */
        /* <DEDUP_REMOVED lines=42> */
[----:B------:R-:W-:Y:S04]  /*11f20*/  STL.64 [R1+0x3b8], R32 ;  /* 0x0003b82001007387 */ /* 0x000fe80000100a00 */
[----:B------:R-:W-:Y:S01]  /*11f30*/  STL.64 [R1+0x3b0], R30 ;  /* 0x0003b01e01007387 */ /* 0x000fe20000100a00 */
[----:B-1----:R-:W-:-:S03]  /*11f40*/  PRMT R186, R186, 0x654, R5 ;  /* 0x00000654baba7816 */ /* 0x002fc60000000005 */
[----:B------:R0:W-:Y:S04]  /*11f50*/  STL.64 [R1+0x3a8], R28 ;  /* 0x0003a81c01007387 */ /* 0x0001e80000100a00 */
[----:B------:R-:W-:Y:S04]  /*11f60*/  LDS.U8 R7, [R0+0x4008] ;  /* 0x0040080000077984 */ /* 0x000fe80000000000 */
[----:B------:R-:W1:Y:S04]  /*11f70*/  LDS.U8 R5, [R2+0x4008] ;  /* 0x0040080002057984 */ /* 0x000e680000000000 */
        /* <DEDUP_REMOVED lines=68> */
[----:B------:R-:W-:Y:S01]  /*123c0*/  LDS.U8 R7, [R0+0x7800] ;  /* 0x0078000000077984 */ /* 0x000fe20000000000 */
[----:B-1----:R-:W-:-:S03]  /*123d0*/  PRMT R187, R187, 0x654, R5 ;  /* 0x00000654bbbb7816 */ /* 0x002fc60000000005 */
[----:B------:R-:W0:Y:S04]  /*123e0*/  LDS.U8 R5, [R2+0x7800] ;  /* 0x0078000002057984 */ /* 0x000e280000000000 */
[----:B------:R-:W-:Y:S04]  /*123f0*/  LDS.U8 R180, [R3+0x7800] ;  /* 0x0078000003b47984 */ /* 0x000fe80000000000 */
[----:B------:R-:W-:Y:S04]  /*12400*/  LDS.U8 R181, [R3+0x7808] ;  /* 0x0078080003b57984 */ /* 0x000fe80000000000 */
[----:B------:R-:W-:Y:S04]  /*12410*/  LDS.U8 R9, [R0+0x3808] ;  /* 0x0038080000097984 */ /* 0x000fe80000000000 */
[----:B------:R-:W1:Y:S04]  /*12420*/  LDS.U8 R8, [R2+0x3808] ;  /* 0x0038080002087984 */ /* 0x000e680000000000 */
[----:B------:R-:W3:Y:S04]  /*12430*/  LDS.U8 R184, [R3+0x3800] ;  /* 0x0038000003b87984 */ /* 0x000ee80000000000 */
[----:B------:R-:W-:Y:S04]  /*12440*/  LDS.U8 R185, [R3+0x3808] ;  /* 0x0038080003b97984 */ /* 0x000fe80000000000 */
[----:B------:R-:W-:Y:S04]  /*12450*/  LDS.U8 R182, [R3+0x8000] ;  /* 0x0080000003b67984 */ /* 0x000fe80000000000 */
[----:B------:R-:W-:Y:S01]  /*12460*/  LDS.U8 R3, [R3+0x8008] ;  /* 0x0080080003037984 */ /* 0x000fe20000000000 */
[----:B0-----:R-:W-:-:S03]  /*12470*/  PRMT R7, R5, 0x7604, R7 ;  /* 0x0000760405077816 */ /* 0x001fc60000000007 */
[----:B------:R-:W0:Y:S01]  /*12480*/  LDS.U8 R5, [R4+0x7800] ;  /* 0x0078000004057984 */ /* 0x000e220000000000 */
[----:B-1----:R-:W-:-:S03]  /*12490*/  PRMT R9, R8, 0x7604, R9 ;  /* 0x0000760408097816 */ /* 0x002fc60000000009 */
[----:B------:R-:W1:Y:S01]  /*124a0*/  LDS.U8 R8, [R4+0x3808] ;  /* 0x0038080004087984 */ /* 0x000e620000000000 */
[----:B---3--:R-:W-:Y:S02]  /*124b0*/  PRMT R184, R184, 0x654, R10 ;  /* 0x00000654b8b87816 */ /* 0x008fe4000000000a */
[----:B0-----:R-:W-:Y:S02]  /*124c0*/  PRMT R5, R5, 0x7054, R7 ;  /* 0x0000705405057816 */ /* 0x001fe40000000007 */
[----:B------:R-:W-:Y:S02]  /*124d0*/  LDS.U8 R7, [R0+0x7808] ;  /* 0x0078080000077984 */ /* 0x000fe40000000000 */
[----:B------:R-:W-:Y:S02]  /*124e0*/  PRMT R180, R180, 0x654, R5 ;  /* 0x00000654b4b47816 */ /* 0x000fe40000000005 */
[----:B------:R-:W0:Y:S01]  /*124f0*/  LDS.U8 R5, [R2+0x7808] ;  /* 0x0078080002057984 */ /* 0x000e220000000000 */
[----:B-1----:R-:W-:-:S04]  /*12500*/  PRMT R8, R8, 0x7054, R9 ;  /* 0x0000705408087816 */ /* 0x002fc80000000009 */
[----:B------:R-:W-:Y:S02]  /*12510*/  PRMT R185, R185, 0x654, R8 ;  /* 0x00000654b9b97816 */ /* 0x000fe40000000008 */
[----:B0-----:R-:W-:Y:S02]  /*12520*/  PRMT R7, R5, 0x7604, R7 ;  /* 0x0000760405077816 */ /* 0x001fe40000000007 */
[----:B------:R-:W0:Y:S02]  /*12530*/  LDS.U8 R5, [R4+0x7808] ;  /* 0x0078080004057984 */ /* 0x000e240000000000 */
[----:B0-----:R-:W-:Y:S02]  /*12540*/  PRMT R5, R5, 0x7054, R7 ;  /* 0x0000705405057816 */ /* 0x001fe40000000007 */
[----:B------:R-:W-:Y:S02]  /*12550*/  LDS.U8 R7, [R0+0x8000] ;  /* 0x0080000000077984 */ /* 0x000fe40000000000 */
[----:B------:R-:W-:-:S02]  /*12560*/  PRMT R181, R181, 0x654, R5 ;  /* 0x00000654b5b57816 */ /* 0x000fc40000000005 */
[----:B------:R-:W0:Y:S04]  /*12570*/  LDS.U8 R5, [R2+0x8000] ;  /* 0x0080000002057984 */ /* 0x000e280000000000 */
[----:B------:R-:W-:Y:S04]  /*12580*/  LDS.U8 R0, [R0+0x8008] ;  /* 0x0080080000007984 */ /* 0x000fe80000000000 */
[----:B------:R-:W1:Y:S01]  /*12590*/  LDS.U8 R2, [R2+0x8008] ;  /* 0x0080080002027984 */ /* 0x000e620000000000 */
[----:B0-----:R-:W-:-:S03]  /*125a0*/  PRMT R7, R5, 0x7604, R7 ;  /* 0x0000760405077816 */ /* 0x001fc60000000007 */
[----:B------:R-:W0:Y:S04]  /*125b0*/  LDS.U8 R5, [R4+0x8000] ;  /* 0x0080000004057984 */ /* 0x000e280000000000 */
[----:B------:R-:W3:Y:S01]  /*125c0*/  LDS.U8 R4, [R4+0x8008] ;  /* 0x0080080004047984 */ /* 0x000ee20000000000 */
[----:B-1----:R-:W-:Y:S02]  /*125d0*/  PRMT R2, R2, 0x7604, R0 ;  /* 0x0000760402027816 */ /* 0x002fe40000000000 */
[----:B0-----:R-:W-:Y:S02]  /*125e0*/  PRMT R5, R5, 0x7054, R7 ;  /* 0x0000705405057816 */ /* 0x001fe40000000007 */
[----:B---3--:R-:W-:Y:S01]  /*125f0*/  PRMT R4, R4, 0x7054, R2 ;  /* 0x0000705404047816 */ /* 0x008fe20000000002 */
[----:B------:R-:W-:Y:S01]  /*12600*/  VIADD R2, R6, 0x4 ;  /* 0x0000000406027836 */ /* 0x000fe20000000000 */
[----:B------:R-:W-:-:S02]  /*12610*/  PRMT R182, R182, 0x654, R5 ;  /* 0x00000654b6b67816 */ /* 0x000fc40000000005 */
[----:B------:R-:W-:Y:S01]  /*12620*/  PRMT R183, R3, 0x654, R4 ;  /* 0x0000065403b77816 */ /* 0x000fe20000000004 */
[----:B------:R-:W-:Y:S01]  /*12630*/  IMAD.MOV.U32 R3, RZ, RZ, 0x40000040 ;  /* 0x40000040ff037424 */ /* 0x000fe200078e00ff */
[----:B------:R-:W-:-:S04]  /*12640*/  R2UR UR6, R2 ;  /* 0x00000000020672ca */ /* 0x000fc800000e0000 */
        /* <DEDUP_REMOVED lines=64> */
[----:B------:R0:W-:Y:S01]  /*12a50*/  STL [R1+0xa0], R68 ;  /* 0x0000a04401007387 */ /* 0x0001e20000100800 */
        /* <DEDUP_REMOVED lines=69> */
[----:B------:R-:W-:-:S03]  /*12eb0*/  IMAD.MOV.U32 R235, RZ, RZ, R69 ;  /* 0x000000ffffeb7224 */ /* 0x000fc600078e0045 */
        /* <DEDUP_REMOVED lines=43> */
[----:B------:R-:W-:Y:S04]  /*13170*/  STL.64 [R1+0x3a0], R182 ;  /* 0x0003a0b601007387 */ /* 0x000fe80000100a00 */
[----:B------:R-:W-:Y:S04]  /*13180*/  STL.64 [R1+0x398], R180 ;  /* 0x000398b401007387 */ /* 0x000fe80000100a00 */
[----:B------:R-:W-:Y:S04]  /*13190*/  STL [R1+0x394], R178 ;  /* 0x000394b201007387 */ /* 0x000fe80000100800 */
[----:B-----5:R-:W-:Y:S04]  /*131a0*/  STL [R1+0x390], R163 ;  /* 0x000390a301007387 */ /* 0x020fe80000100800 */
[----:B------:R-:W-:Y:S04]  /*131b0*/  STL [R1+0x38c], R160 ;  /* 0x00038ca001007387 */ /* 0x000fe80000100800 */
        /* <DEDUP_REMOVED lines=93> */
[----:B------:R-:W-:-:S02]  /*13790*/  VIADD R6, R6, 0x6 ;  /* 0x0000000606067836 */ /* 0x000fc40000000000 */
[----:B------:R-:W-:Y:S02]  /*137a0*/  IMAD.MOV.U32 R7, RZ, RZ, 0x40000040 ;  /* 0x40000040ff077424 */ /* 0x000fe400078e00ff */
[----:B------:R-:W-:Y:S01]  /*137b0*/  IMAD.MOV.U32 R145, RZ, RZ, R179 ;  /* 0x000000ffff917224 */ /* 0x000fe200078e00b3 */
[----:B------:R-:W-:Y:S01]  /*137c0*/  R2UR UR6, R6 ;  /* 0x00000000060672ca */ /* 0x000fe200000e0000 */
[----:B------:R-:W-:Y:S01]  /*137d0*/  IMAD.MOV.U32 R146, RZ, RZ, R177 ;  /* 0x000000ffff927224 */ /* 0x000fe200078e00b1 */
[----:B------:R-:W-:Y:S01]  /*137e0*/  R2UR UR7, R7 ;  /* 0x00000000070772ca */ /* 0x000fe200000e0000 */
        /* <DEDUP_REMOVED lines=148> */
[----:B------:R0:W5:Y:S04]  /*14130*/  LDL.LU R178, [R1+0x394] ;  /* 0x0003940001b27983 */ /* 0x0001680000300800 */
[----:B------:R0:W5:Y:S04]  /*14140*/  LDL.LU R163, [R1+0x390] ;  /* 0x0003900001a37983 */ /* 0x0001680000300800 */
        /* <DEDUP_REMOVED lines=52> */
[----:B--2---:R-:W-:-:S12]  /*14490*/  WARPGROUP.ARRIVE ;  /* 0x00000000000079c5 */ /* 0x004fd80000000000 */
[----:B0-----:R-:W-:Y:S03]  /*144a0*/  QGMMA.64x256x32.F32.E5M2.E4M3 R24, R180, gdesc[UR4], R24, gsb0 ;  /* 0x03e00004b4187df3 */ /* 0x001fe60008001818 */
[----:B------:R-:W-:Y:S02]  /*144b0*/  WARPGROUP.DEPBAR.LE gsb0, 0x0 ;  /* 0x00008000000079c5 */ /* 0x000fe40000010000 */
.L_x_27:
[----:B------:R-:W-:Y:S05]  /*144c0*/  @!P0 BRA `(.L_x_48) ;  /* 0x0000000000048947 */ /* 0x000fea0003800000 */
[----:B------:R-:W-:Y:S01]  /*144d0*/  BPT.TRAP 0x1 ;  /* 0x000000040000795c */ /* 0x000fe20000300000 */
.L_x_48:
[----:B------:R-:W-:Y:S02]  /*144e0*/  UIADD3 UR39, UR41, UR39, URZ ;  /* 0x0000002729277290 */ /* 0x000fe4000fffe03f */
[----:B------:R-:W-:Y:S02]  /*144f0*/  UISETP.GT.U32.AND UP0, UPT, UR40, 0x1, UPT ;  /* 0x000000012800788c */ /* 0x000fe4000bf04070 */
[----:B------:R-:W-:-:S04]  /*14500*/  UIADD3 UR6, UR39, -0x1, URZ ;  /* 0xffffffff27067890 */ /* 0x000fc8000fffe03f */
[----:B------:R-:W-:Y:S01]  /*14510*/  UIMAD.WIDE.U32 UR4, UR6, -0x55555555, URZ ;  /* 0xaaaaaaab060478a5 */ /* 0x000fe2000f8e003f */
[----:B------:R-:W-:-:S03]  /*14520*/  PLOP3.LUT P0, PT, PT, PT, UP0, 0x80, 0x0 ;  /* 0x000000000000781c */ /* 0x000fc60003f0f008 */
[----:B------:R-:W-:-:S04]  /*14530*/  USHF.R.U32.HI UR4, URZ, 0x1, UR5 ;  /* 0x000000013f047899 */ /* 0x000fc80008011605 */
[----:B------:R-:W-:-:S04]  /*14540*/  UIMAD UR6, UR4, -0x3, UR6 ;  /* 0xfffffffd040678a4 */ /* 0x000fc8000f8e0206 */
[----:B------:R-:W-:-:S04]  /*14550*/  ULEA UR6, UR6, UR46, 0x3 ;  /* 0x0000002e06067291 */ /* 0x000fc8000f8e183f */
[----:B------:R-:W-:-:S04]  /*14560*/  UIADD3 UR6, UR6, 0x18, URZ ;  /* 0x0000001806067890 */ /* 0x000fc8000fffe03f */
[----:B------:R-:W-:-:S09]  /*14570*/  UPRMT UR6, URZ, 0x654, UR6 ;  /* 0x000006543f067896 */ /* 0x000fd20008000006 */
[----:B------:R-:W-:Y:S01]  /*14580*/  SYNCS.ARRIVE.TRANS64.RED.A1T0 RZ, [UR6], RZ ;  /* 0x000000ffffff79a7 */ /* 0x000fe20008100406 */
[----:B------:R-:W-:Y:S05]  /*14590*/  @P0 BRA `(.L_x_49) ;  /* 0x0000000000040947 */ /* 0x000fea0003800000 */
[----:B------:R-:W-:Y:S01]  /*145a0*/  BPT.TRAP 0x1 ;  /* 0x000000040000795c */ /* 0x000fe20000300000 */
.L_x_49:
[----:B------:R-:W0:Y:S01]  /*145b0*/  S2R R5, SR_TID.X ;  /* 0x0000000000057919 */ /* 0x000e220000002100 */
[----:B------:R-:W-:Y:S01]  /*145c0*/  IMAD.MOV.U32 R11, RZ, RZ, 0x6540 ;  /* 0x00006540ff0b7424 */ /* 0x000fe200078e00ff */
[----:B------:R-:W-:Y:S01]  /*145d0*/  USHF.R.S32.HI UR10, URZ, 0x1f, UR43 ;  /* 0x0000001f3f0a7899 */ /* 0x000fe2000801142b */
[----:B------:R-:W-:Y:S01]  /*145e0*/  ULDC.64 UR6, c[0x0][0x5d0] ;  /* 0x0001740000067ab9 */ /* 0x000fe20000000a00 */
[----:B------:R-:W-:Y:S01]  /*145f0*/  UIMAD.WIDE UR8, UR45, 0x100, URZ ;  /* 0x000001002d0878a5 */ /* 0x000fe2000f8e023f */
[----:B------:R-:W-:Y:S01]  /*14600*/  IMAD.U32 R6, RZ, RZ, UR6 ;  /* 0x00000006ff067e24 */ /* 0x000fe2000f8e00ff */
[----:B------:R-:W-:Y:S02]  /*14610*/  UIMAD UR4, UR10, UR6, URZ ;  /* 0x000000060a0472a4 */ /* 0x000fe4000f8e023f */
[----:B------:R-:W-:Y:S02]  /*14620*/  USHF.L.U32 UR45, UR45, 0x8, URZ ;  /* 0x000000082d2d7899 */ /* 0x000fe4000800063f */
[----:B------:R-:W-:-:S02]  /*14630*/  UIMAD UR4, UR43, UR7, UR4 ;  /* 0x000000072b0472a4 */ /* 0x000fc4000f8e0204 */
[----:B------:R-:W-:Y:S01]  /*14640*/  UISETP.GT.U32.AND UP0, UPT, UR39, 0x2, UPT ;  /* 0x000000022700788c */ /* 0x000fe2000bf04070 */
[----:B------:R-:W-:Y:S01]  /*14650*/  ULDC UR7, c[0x0][0x284] ;  /* 0x0000a10000077ab9 */ /* 0x000fe20000000800 */
[----:B------:R-:W-:Y:S01]  /*14660*/  UISETP.GE.U32.AND UP1, UPT, UR41, 0x3, UPT ;  /* 0x000000032900788c */ /* 0x000fe2000bf26070 */
[----:B------:R-:W-:Y:S01]  /*14670*/  IMAD.U32 R20, RZ, RZ, UR7 ;  /* 0x00000007ff147e24 */ /* 0x000fe2000f8e00ff */
[----:B------:R-:W-:-:S04]  /*14680*/  UISETP.LT.U32.AND UP0, UPT, UR41, 0x3, UP0 ;  /* 0x000000032900788c */ /* 0x000fc80008701070 */
[----:B------:R-:W-:-:S04]  /*14690*/  USEL UR6, URZ, 0x1, !UP0 ;  /* 0x000000013f067887 */ /* 0x000fc8000c000000 */
[----:B------:R-:W-:Y:S01]  /*146a0*/  ULOP3.LUT UR38, UR38, UR6, URZ, 0x3c, !UPT ;  /* 0x0000000626267292 */ /* 0x000fe2000f8e3c3f */
[C---:B0-----:R-:W-:Y:S01]  /*146b0*/  IMAD.SHL.U32 R10, R5.reuse, 0x2, RZ ;  /* 0x00000002050a7824 */ /* 0x041fe200078e00ff */
[--C-:B------:R-:W-:Y:S02]  /*146c0*/  SHF.R.U32.HI R3, RZ, 0x2, R5.reuse ;  /* 0x00000002ff037819 */ /* 0x100fe40000011605 */
[----:B------:R-:W-:Y:S02]  /*146d0*/  LOP3.LUT R4, R5, 0x60, RZ, 0xc0, !PT ;  /* 0x0000006005047812 */ /* 0x000fe400078ec0ff */
[----:B------:R-:W-:Y:S02]  /*146e0*/  LOP3.LUT R10, R10, 0x6, RZ, 0xc0, !PT ;  /* 0x000000060a0a7812 */ /* 0x000fe400078ec0ff */
[----:B------:R-:W-:Y:S02]  /*146f0*/  SHF.R.U32.HI R2, RZ, 0x7, R5 ;  /* 0x00000007ff027819 */ /* 0x000fe40000011605 */
[----:B------:R-:W-:Y:S01]  /*14700*/  PRMT R10, R10, R11, UR42 ;  /* 0x0000002a0a0a7e16 */ /* 0x000fe2000800000b */
[----:B------:R-:W-:Y:S01]  /*14710*/  USHF.L.U32 UR42, UR42, 0x8, URZ ;  /* 0x000000082a2a7899 */ /* 0x000fe2000800063f */
[----:B------:R-:W-:-:S02]  /*14720*/  LOP3.LUT R3, R3, 0x7, RZ, 0xc0, !PT ;  /* 0x0000000703037812 */ /* 0x000fc400078ec0ff */
[----:B------:R-:W-:Y:S02]  /*14730*/  SHF.R.S32.HI R11, RZ, 0x1f, R10 ;  /* 0x0000001fff0b7819 */ /* 0x000fe4000001140a */
[----:B------:R-:W-:Y:S02]  /*14740*/  SHF.R.U32.HI R4, RZ, 0x1, R4 ;  /* 0x00000001ff047819 */ /* 0x000fe40000011604 */
[----:B------:R-:W-:Y:S01]  /*14750*/  LOP3.LUT R2, R2, 0x1, RZ, 0xc0, !PT ;  /* 0x0000000102027812 */ /* 0x000fe200078ec0ff */
[----:B------:R-:W-:Y:S01]  /*14760*/  IMAD.WIDE.U32 R6, R6, UR43, R10 ;  /* 0x0000002b06067c25 */ /* 0x000fe2000f8e000a */
[----:B------:R-:W-:-:S03]  /*14770*/  IADD3 R0, RZ, -R4, -R3 ;  /* 0x80000004ff007210 */ /* 0x000fc60007ffe803 */
[----:B------:R-:W-:Y:S01]  /*14780*/  VIADD R7, R7, UR4 ;  /* 0x0000000407077c36 */ /* 0x000fe20008000000 */
[----:B------:R-:W-:Y:S01]  /*14790*/  ULDC UR4, c[0x0][0x288] ;  /* 0x0000a20000047ab9 */ /* 0x000fe20000000800 */
[C---:B------:R-:W-:Y:S01]  /*147a0*/  IMAD R0, R2.reuse, -0x40, R0 ;  /* 0xffffffc002007824 */ /* 0x040fe200078e0200 */
[----:B------:R-:W-:Y:S01]  /*147b0*/  UISETP.GE.AND UP2, UPT, UR42, UR4, UPT ;  /* 0x000000042a00728c */ /* 0x000fe2000bf46270 */
[----:B------:R-:W-:Y:S02]  /*147c0*/  IMAD.SHL.U32 R21, R2, 0x40, RZ ;  /* 0x0000004002157824 */ /* 0x000fe400078e00ff */
[----:B------:R-:W-:Y:S01]  /*147d0*/  IMAD.MOV.U32 R2, RZ, RZ, -0x2 ;  /* 0xfffffffeff027424 */ /* 0x000fe200078e00ff */
[----:B------:R-:W-:Y:S02]  /*147e0*/  UISETP.GE.OR UP2, UPT, UR45, UR7, UP2 ;  /* 0x000000072d00728c */ /* 0x000fe40009746670 */
[----:B------:R-:W-:Y:S02]  /*147f0*/  IADD3 R20, R20, -UR45, R0 ;  /* 0x8000002d14147c10 */ /* 0x000fe4000fffe000 */
[----:B------:R-:W-:Y:S01]  /*14800*/  LOP3.LUT R0, R5, 0x3, RZ, 0xc0, !PT ;  /* 0x0000000305007812 */ /* 0x000fe200078ec0ff */
[----:B------:R-:W-:Y:S01]  /*14810*/  UMOV UR45, 0xffffffff ;  /* 0xffffffff002d7882 */ /* 0x000fe20000000000 */
[----:B------:R-:W-:-:S02]  /*14820*/  LOP3.LUT R21, R21, 0x40, R3, 0xe2, !PT ;  /* 0x0000004015157812 */ /* 0x000fc400078ee203 */
[----:B------:R-:W-:Y:S01]  /*14830*/  PLOP3.LUT P0, PT, PT, PT, UP2, 0x80, 0x0 ;  /* 0x000000000000781c */ /* 0x000fe20003f0f028 */
[----:B------:R-:W-:Y:S01]  /*14840*/  IMAD R0, R0, R2, UR4 ;  /* 0x0000000400007e24 */ /* 0x000fe2000f8e0202 */
[----:B------:R-:W-:Y:S01]  /*14850*/  UIMAD.WIDE.U32 UR4, UR39, -0x55555555, URZ ;  /* 0xaaaaaaab270478a5 */ /* 0x000fe2000f8e003f */
[----:B------:R-:W-:Y:S02]  /*14860*/  LOP3.LUT R21, R21, UR8, R4, 0xfe, !PT ;  /* 0x0000000815157c12 */ /* 0x000fe4000f8efe04 */
[----:B------:R-:W-:Y:S01]  /*14870*/  VIADD R0, R0, -UR42 ;  /* 0x8000002a00007c36 */ /* 0x000fe20008000000 */
[----:B------:R-:W-:-:S04]  /*14880*/  USHF.R.U32.HI UR4, URZ, 0x1, UR5 ;  /* 0x000000013f047899 */ /* 0x000fc80008011605 */
[----:B------:R-:W-:Y:S02]  /*14890*/  UIMAD UR39, UR4, -0x3, UR39 ;  /* 0xfffffffd042778a4 */ /* 0x000fe4000f8e0227 */
[----:B------:R-:W-:Y:S01]  /*148a0*/  @UP1 ULOP3.LUT UR38, UR38, 0x1, UR4, 0x78, !UPT ;  /* 0x0000000126261892 */ /* 0x000fe2000f8e7804 */
[----:B------:R-:W-:Y:S11]  /*148b0*/  @P0 BRA `(.L_x_50) ;  /* 0x00000124000c0947 */ /* 0x000ff60003800000 */
[----:B------:R-:W0:Y:S01]  /*148c0*/  LDC.64 R2, c[0x0][0x5c8] ;  /* 0x00017200ff027b82 */ /* 0x000e220000000a00 */
[----:B------:R-:W-:Y:S01]  /*148d0*/  ULDC.64 UR4, c[0x0][0x5c0] ;  /* 0x0001700000047ab9 */ /* 0x000fe20000000a00 */
[----:B------:R-:W-:Y:S01]  /*148e0*/  BSSY B0, `(.L_x_50) ;  /* 0x0001240000007945 */ /* 0x000fe20003800000 */
[C---:B0-----:R-:W-:Y:S01]  /*148f0*/  IMAD R5, R2.reuse, UR9, RZ ;  /* 0x0000000902057c24 */ /* 0x041fe2000f8e02ff */
[----:B------:R-:W-:Y:S01]  /*14900*/  SHF.L.U64.HI R13, R2, 0x3, R3 ;  /* 0x00000003020d7819 */ /* 0x000fe20000010203 */
[----:B------:R-:W-:-:S04]  /*14910*/  IMAD.WIDE.U32 R6, R21, R2, R6 ;  /* 0x0000000215067225 */ /* 0x000fc800078e0006 */
[----:B------:R-:W-:Y:S01]  /*14920*/  IMAD R5, R21, R3, R5 ;  /* 0x0000000315057224 */ /* 0x000fe200078e0205 */
[----:B------:R-:W-:Y:S02]  /*14930*/  IADD3 R8, P2, R6, UR4, RZ ;  /* 0x0000000406087c10 */ /* 0x000fe4000ff5e0ff */
[C---:B------:R-:W-:Y:S01]  /*14940*/  LEA R4, P3, R2.reuse, R6, 0x7 ;  /* 0x0000000602047211 */ /* 0x040fe200078638ff */
[----:B------:R-:W-:Y:S02]  /*14950*/  IMAD.IADD R5, R7, 0x1, R5 ;  /* 0x0000000107057824 */ /* 0x000fe400078e0205 */
[----:B------:R-:W-:-:S03]  /*14960*/  IMAD.SHL.U32 R7, R2, 0x8, RZ ;  /* 0x0000000802077824 */ /* 0x000fc600078e00ff */
[----:B------:R-:W-:Y:S02]  /*14970*/  IADD3.X R9, R5, UR5, RZ, P2, !PT ;  /* 0x0000000505097c10 */ /* 0x000fe400097fe4ff */
[----:B-----5:R-:W-:Y:S02]  /*14980*/  FSETP.NEU.AND P2, PT, R178, RZ, PT ;  /* 0x000000ffb200720b */ /* 0x020fe40003f4d000 */
[----:B------:R-:W-:Y:S02]  /*14990*/  LEA.HI.X R12, R2, R5, R3, 0x7, P3 ;  /* 0x00000005020c7211 */ /* 0x000fe400018f3c03 */
[--C-:B------:R-:W-:Y:S02]  /*149a0*/  IADD3 R6, P1, P0, R6, UR4, R7.reuse ;  /* 0x0000000406067c10 */ /* 0x100fe4000f83e007 */
[C---:B------:R-:W-:Y:S02]  /*149b0*/  IADD3 R2, P4, P5, R4.reuse, UR4, R7 ;  /* 0x0000000404027c10 */ /* 0x040fe4000fd9e007 */
[----:B------:R-:W-:-:S02]  /*149c0*/  IADD3 R4, P3, R4, UR4, RZ ;  /* 0x0000000404047c10 */ /* 0x000fc4000ff7e0ff */
[--C-:B------:R-:W-:Y:S02]  /*149d0*/  IADD3.X R7, R5, UR5, R13.reuse, P1, P0 ;  /* 0x0000000505077c10 */ /* 0x100fe40008fe040d */
[C---:B------:R-:W-:Y:S02]  /*149e0*/  IADD3.X R3, R12.reuse, UR5, R13, P4, P5 ;  /* 0x000000050c037c10 */ /* 0x040fe4000a7ea40d */
[----:B------:R-:W-:Y:S01]  /*149f0*/  IADD3.X R5, R12, UR5, RZ, P3, !PT ;  /* 0x000000050c057c10 */ /* 0x000fe20009ffe4ff */
[----:B------:R-:W-:Y:S06]  /*14a00*/  @!P2 BRA `(.L_x_51) ;  /* 0x000000d800a4a947 */ /* 0x000fec0003800000 */
[----:B------:R-:W0:Y:S01]  /*14a10*/  LDC.64 R14, c[0x0][0x5b0] ;  /* 0x00016c00ff0e7b82 */ /* 0x000e220000000a00 */
[----:B------:R-:W-:Y:S01]  /*14a20*/  ULDC.64 UR4, c[0x0][0x5b8] ;  /* 0x00016e0000047ab9 */ /* 0x000fe20000000a00 */
[----:B------:R-:W-:Y:S01]  /*14a30*/  BSSY B1, `(.L_x_52) ;  /* 0x0000012000017945 */ /* 0x000fe20003800000 */
[----:B------:R-:W-:Y:S01]  /*14a40*/  IMAD.U32 R12, RZ, RZ, UR4 ;  /* 0x00000004ff0c7e24 */ /* 0x000fe2000f8e00ff */
[----:B------:R-:W-:-:S03]  /*14a50*/  UIMAD UR4, UR10, UR4, URZ ;  /* 0x000000040a0472a4 */ /* 0x000fc6000f8e023f */
[----:B------:R-:W-:Y:S01]  /*14a60*/  IMAD.WIDE.U32 R10, R12, UR43, R10 ;  /* 0x0000002b0c0a7c25 */ /* 0x000fe2000f8e000a */
[----:B------:R-:W1:Y:S01]  /*14a70*/  LDC.64 R16, c[0x0][0x5a8] ;  /* 0x00016a00ff107b82 */ /* 0x000e620000000a00 */
[----:B------:R-:W-:Y:S02]  /*14a80*/  UIMAD UR4, UR43, UR5, UR4 ;  /* 0x000000052b0472a4 */ /* 0x000fe4000f8e0204 */
[----:B------:R-:W-:-:S04]  /*14a90*/  IMAD.MOV.U32 R18, RZ, RZ, R10 ;  /* 0x000000ffff127224 */ /* 0x000fc800078e000a */
[----:B------:R-:W-:Y:S02]  /*14aa0*/  VIADD R19, R11, UR4 ;  /* 0x000000040b137c36 */ /* 0x000fe40008000000 */
[----:B0-----:R-:W-:Y:S02]  /*14ab0*/  IMAD R12, R14, UR9, RZ ;  /* 0x000000090e0c7c24 */ /* 0x001fe4000f8e02ff */
[----:B------:R-:W-:-:S04]  /*14ac0*/  IMAD.WIDE.U32 R10, R21, R14, R18 ;  /* 0x0000000e150a7225 */ /* 0x000fc800078e0012 */
[----:B------:R-:W-:Y:S01]  /*14ad0*/  IMAD R13, R21, R15, R12 ;  /* 0x0000000f150d7224 */ /* 0x000fe200078e020c */
[----:B-1----:R-:W-:Y:S02]  /*14ae0*/  IADD3 R12, P0, R10, R16, RZ ;  /* 0x000000100a0c7210 */ /* 0x002fe40007f1e0ff */
[----:B------:R-:W-:Y:S02]  /*14af0*/  PRMT R10, RZ, 0x7610, R10 ;  /* 0x00007610ff0a7816 */ /* 0x000fe4000000000a */
[----:B------:R-:W-:Y:S02]  /*14b00*/  IADD3.X R13, R17, R11, R13, P0, !PT ;  /* 0x0000000b110d7210 */ /* 0x000fe400007fe40d */
[----:B------:R-:W-:-:S04]  /*14b10*/  ISETP.GE.AND P0, PT, R20, 0x1, PT ;  /* 0x000000011400780c */ /* 0x000fc80003f06270 */
[----:B------:R-:W-:-:S13]  /*14b20*/  ISETP.LT.OR P1, PT, R0, 0x1, !P0 ;  /* 0x000000010000780c */ /* 0x000fda0004721670 */
[----:B------:R-:W-:Y:S05]  /*14b30*/  @P1 BRA `(.L_x_53) ;  /* 0x0000000000041947 */ /* 0x000fea0003800000 */
[----:B------:R0:W5:Y:S02]  /*14b40*/  LDG.E.U8 R10, desc[UR36][R12.64] ;  /* 0x000000240c0a7981 */ /* 0x000164000c1e1100 */
.L_x_53:
[----:B------:R-:W-:Y:S05]  /*14b50*/  BSYNC B1 ;  /* 0x0000000000017941 */ /* 0x000fea0003800000 */
.L_x_52:
[----:B------:R-:W2:Y:S01]  /*14b60*/  LDL.LU R11, [R1] ;  /* 0x00000000010b7983 */ /* 0x000ea20000300800 */
[----:B-----5:R-:W-:Y:S01]  /*14b70*/  LOP3.LUT R10, R10, 0xff, RZ, 0xc0, !PT ;  /* 0x000000ff0a0a7812 */ /* 0x020fe200078ec0ff */
[----:B------:R-:W-:Y:S03]  /*14b80*/  BSSY B1, `(.L_x_54) ;  /* 0x000000b000017945 */ /* 0x000fe60003800000 */
[----:B------:R-:W-:-:S05]  /*14b90*/  F2FP.F16.E5M2.UNPACK_B R10, R10 ;  /* 0x0000000aff0a723e */ /* 0x000fca00020004ff */
[----:B------:R-:W-:-:S05]  /*14ba0*/  HADD2.F32 R10, -RZ, R10.H0_H0 ;  /* 0x2000000aff0a7230 */ /* 0x000fca0000004100 */
[----:B------:R-:W-:-:S04]  /*14bb0*/  FMUL R10, R10, R178 ;  /* 0x000000b20a0a7220 */ /* 0x000fc80000400000 */
[----:B--2---:R-:W-:-:S05]  /*14bc0*/  FFMA R10, R11, R163, R10 ;  /* 0x000000a30b0a7223 */ /* 0x004fca000000000a */
[----:B------:R-:W-:-:S05]  /*14bd0*/  F2FP.SATFINITE.E5M2.F32.PACK_AB_MERGE_C R10, RZ, R10, RZ ;  /* 0x0000000aff0a723e */ /* 0x000fca00048060ff */
[----:B------:R1:W-:Y:S01]  /*14be0*/  @!P1 STG.E.U8 desc[UR36][R8.64], R10 ;  /* 0x0000000a08009986 */ /* 0x0003e2000c101124 */
[----:B------:R-:W-:Y:S02]  /*14bf0*/  ISETP.LT.OR P1, PT, R0, 0x2, !P0 ;  /* 0x000000020000780c */ /* 0x000fe40004721670 */
[----:B-1----:R-:W-:-:S11]  /*14c00*/  PRMT R10, RZ, 0x7610, R10 ;  /* 0x00007610ff0a7816 */ /* 0x002fd6000000000a */
[----:B------:R-:W-:Y:S05]  /*14c10*/  @P1 BRA `(.L_x_55) ;  /* 0x0000000000041947 */ /* 0x000fea0003800000 */
[----:B------:R1:W5:Y:S02]  /*14c20*/  LDG.E.U8 R10, desc[UR36][R12.64+0x1] ;  /* 0x000001240c0a7981 */ /* 0x000364000c1e1100 */
.L_x_55:
[----:B------:R-:W-:Y:S05]  /*14c30*/  BSYNC B1 ;  /* 0x0000000000017941 */ /* 0x000fea0003800000 */
.L_x_54:
[----:B------:R-:W2:Y:S01]  /*14c40*/  LDL.LU R11, [R1+0x4] ;  /* 0x00000400010b7983 */ /* 0x000ea20000300800 */
[----:B-----5:R-:W-:Y:S01]  /*14c50*/  LOP3.LUT R10, R10, 0xff, RZ, 0xc0, !PT ;  /* 0x000000ff0a0a7812 */ /* 0x020fe200078ec0ff */
[----:B------:R-:W-:Y:S03]  /*14c60*/  BSSY B1, `(.L_x_56) ;  /* 0x0000013000017945 */ /* 0x000fe60003800000 */
[----:B------:R-:W-:-:S05]  /*14c70*/  F2FP.F16.E5M2.UNPACK_B R10, R10 ;  /* 0x0000000aff0a723e */ /* 0x000fca00020004ff */
[----:B------:R-:W-:-:S05]  /*14c80*/  HADD2.F32 R10, -RZ, R10.H0_H0 ;  /* 0x2000000aff0a7230 */ /* 0x000fca0000004100 */
[----:B------:R-:W-:-:S04]  /*14c90*/  FMUL R10, R10, R178 ;  /* 0x000000b20a0a7220 */ /* 0x000fc80000400000 */
[----:B--2---:R-:W-:-:S05]  /*14ca0*/  FFMA R10, R11, R163, R10 ;  /* 0x000000a30b0a7223 */ /* 0x004fca000000000a */
[----:B------:R-:W-:-:S05]  /*14cb0*/  F2FP.SATFINITE.E5M2.F32.PACK_AB_MERGE_C R10, RZ, R10, RZ ;  /* 0x0000000aff0a723e */ /* 0x000fca00048060ff */
[----:B------:R2:W-:Y:S02]  /*14cc0*/  @!P1 STG.E.U8 desc[UR36][R8.64+0x1], R10 ;  /* 0x0000010a08009986 */ /* 0x0005e4000c101124 */
[----:B--2---:R-:W-:-:S05]  /*14cd0*/  IADD3 R10, P1, R21, 0x8, RZ ;  /* 0x00000008150a7810 */ /* 0x004fca0007f3e0ff */
[----:B------:R-:W-:-:S04]  /*14ce0*/  IMAD.X R11, RZ, RZ, UR9, P1 ;  /* 0x00000009ff0b7e24 */ /* 0x000fc800088e06ff */
[----:B------:R-:W-:-:S04]  /*14cf0*/  IMAD R11, R11, R14, RZ ;  /* 0x0000000e0b0b7224 */ /* 0x000fc800078e02ff */
[C---:B------:R-:W-:Y:S02]  /*14d00*/  IMAD R22, R10.reuse, R15, R11 ;  /* 0x0000000f0a167224 */ /* 0x040fe400078e020b */
[----:B------:R-:W-:-:S03]  /*14d10*/  IMAD.WIDE.U32 R10, R10, R14, R18 ;  /* 0x0000000e0a0a7225 */ /* 0x000fc600078e0012 */
[----:B------:R-:W-:-:S04]  /*14d20*/  IADD3 R10, P1, R10, R16, RZ ;  /* 0x000000100a0a7210 */ /* 0x000fc80007f3e0ff */
[--C-:B------:R-:W-:Y:S02]  /*14d30*/  IADD3.X R11, R17, R11, R22.reuse, P1, !PT ;  /* 0x0000000b110b7210 */ /* 0x100fe40000ffe416 */
[----:B------:R-:W-:Y:S02]  /*14d40*/  ISETP.GE.AND P1, PT, R20, 0x9, PT ;  /* 0x000000091400780c */ /* 0x000fe40003f26270 */
[----:B------:R-:W-:Y:S02]  /*14d50*/  PRMT R22, RZ, 0x7610, R22 ;  /* 0x00007610ff167816 */ /* 0x000fe40000000016 */
[----:B------:R-:W-:-:S13]  /*14d60*/  ISETP.LT.OR P2, PT, R0, 0x1, !P1 ;  /* 0x000000010000780c */ /* 0x000fda0004f41670 */
[----:B------:R-:W-:Y:S05]  /*14d70*/  @P2 BRA `(.L_x_57) ;  /* 0x0000000000042947 */ /* 0x000fea0003800000 */
[----:B------:R2:W5:Y:S02]  /*14d80*/  LDG.E.U8 R22, desc[UR36][R10.64] ;  /* 0x000000240a167981 */ /* 0x000564000c1e1100 */
.L_x_57:
[----:B------:R-:W-:Y:S05]  /*14d90*/  BSYNC B1 ;  /* 0x0000000000017941 */ /* 0x000fea0003800000 */
.L_x_56:
[----:B------:R-:W3:Y:S01]  /*14da0*/  LDL.LU R23, [R1+0x8] ;  /* 0x0000080001177983 */ /* 0x000ee20000300800 */
[----:B-----5:R-:W-:Y:S01]  /*14db0*/  LOP3.LUT R22, R22, 0xff, RZ, 0xc0, !PT ;  /* 0x000000ff16167812 */ /* 0x020fe200078ec0ff */
[----:B------:R-:W-:Y:S03]  /*14dc0*/  BSSY B1, `(.L_x_58) ;  /* 0x000000b000017945 */ /* 0x000fe60003800000 */
[----:B------:R-:W-:-:S05]  /*14dd0*/  F2FP.F16.E5M2.UNPACK_B R22, R22 ;  /* 0x00000016ff16723e */ /* 0x000fca00020004ff */
[----:B------:R-:W-:-:S05]  /*14de0*/  HADD2.F32 R22, -RZ, R22.H0_H0 ;  /* 0x20000016ff167230 */ /* 0x000fca0000004100 */
[----:B------:R-:W-:-:S04]  /*14df0*/  FMUL R22, R22, R178 ;  /* 0x000000b216167220 */ /* 0x000fc80000400000 */
[----:B---3--:R-:W-:-:S05]  /*14e00*/  FFMA R22, R23, R163, R22 ;  /* 0x000000a317167223 */ /* 0x008fca0000000016 */
[----:B------:R-:W-:-:S05]  /*14e10*/  F2FP.SATFINITE.E5M2.F32.PACK_AB_MERGE_C R22, RZ, R22, RZ ;  /* 0x00000016ff16723e */ /* 0x000fca00048060ff */
[----:B------:R3:W-:Y:S01]  /*14e20*/  @!P2 STG.E.U8 desc[UR36][R6.64], R22 ;  /* 0x000000160600a986 */ /* 0x0007e2000c101124 */
[----:B------:R-:W-:Y:S02]  /*14e30*/  ISETP.LT.OR P2, PT, R0, 0x2, !P1 ;  /* 0x000000020000780c */ /* 0x000fe40004f41670 */
[----:B---3--:R-:W-:-:S11]  /*14e40*/  PRMT R22, RZ, 0x7610, R22 ;  /* 0x00007610ff167816 */ /* 0x008fd60000000016 */
[----:B------:R-:W-:Y:S05]  /*14e50*/  @P2 BRA `(.L_x_59) ;  /* 0x0000000000042947 */ /* 0x000fea0003800000 */
[----:B------:R3:W5:Y:S02]  /*14e60*/  LDG.E.U8 R22, desc[UR36][R10.64+0x1] ;  /* 0x000001240a167981 */ /* 0x000764000c1e1100 */
.L_x_59:
[----:B------:R-:W-:Y:S05]  /*14e70*/  BSYNC B1 ;  /* 0x0000000000017941 */ /* 0x000fea0003800000 */
.L_x_58:
[----:B------:R-:W4:Y:S01]  /*14e80*/  LDL.LU R23, [R1+0xc] ;  /* 0x00000c0001177983 */ /* 0x000f220000300800 */
[----:B-----5:R-:W-:Y:S01]  /*14e90*/  LOP3.LUT R22, R22, 0xff, RZ, 0xc0, !PT ;  /* 0x000000ff16167812 */ /* 0x020fe200078ec0ff */
[----:B------:R-:W-:Y:S01]  /*14ea0*/  BSSY B1, `(.L_x_60) ;  /* 0x000000b000017945 */ /* 0x000fe20003800000 */
[----:B------:R-:W-:Y:S02]  /*14eb0*/  ISETP.LT.OR P3, PT, R0, 0x9, !P0 ;  /* 0x000000090000780c */ /* 0x000fe40004761670 */
[----:B------:R-:W-:-:S05]  /*14ec0*/  F2FP.F16.E5M2.UNPACK_B R22, R22 ;  /* 0x00000016ff16723e */ /* 0x000fca00020004ff */
[----:B------:R-:W-:-:S05]  /*14ed0*/  HADD2.F32 R22, -RZ, R22.H0_H0 ;  /* 0x20000016ff167230 */ /* 0x000fca0000004100 */
[----:B------:R-:W-:-:S04]  /*14ee0*/  FMUL R22, R22, R178 ;  /* 0x000000b216167220 */ /* 0x000fc80000400000 */
[----:B----4-:R-:W-:-:S05]  /*14ef0*/  FFMA R22, R23, R163, R22 ;  /* 0x000000a317167223 */ /* 0x010fca0000000016 */
[----:B------:R-:W-:-:S05]  /*14f00*/  F2FP.SATFINITE.E5M2.F32.PACK_AB_MERGE_C R22, RZ, R22, RZ ;  /* 0x00000016ff16723e */ /* 0x000fca00048060ff */
[----:B------:R4:W-:Y:S02]  /*14f10*/  @!P2 STG.E.U8 desc[UR36][R6.64+0x1], R22 ;  /* 0x000001160600a986 */ /* 0x0009e4000c101124 */
[----:B----4-:R-:W-:Y:S01]  /*14f20*/  PRMT R22, RZ, 0x7610, R22 ;  /* 0x00007610ff167816 */ /* 0x010fe20000000016 */
[----:B------:R-:W-:Y:S06]  /*14f30*/  @P3 BRA `(.L_x_61) ;  /* 0x0000000000043947 */ /* 0x000fec0003800000 */
[----:B------:R4:W5:Y:S02]  /*14f40*/  LDG.E.U8 R22, desc[UR36][R12.64+0x8] ;  /* 0x000008240c167981 */ /* 0x000964000c1e1100 */
.L_x_61:
[----:B------:R-:W-:Y:S05]  /*14f50*/  BSYNC B1 ;  /* 0x0000000000017941 */ /* 0x000fea0003800000 */
.L_x_60:
[----:B------:R-:W2:Y:S01]  /*14f60*/  LDL.LU R23, [R1+0x10] ;  /* 0x0000100001177983 */ /* 0x000ea20000300800 */
[----:B-----5:R-:W-:Y:S01]  /*14f70*/  LOP3.LUT R22, R22, 0xff, RZ, 0xc0, !PT ;  /* 0x000000ff16167812 */ /* 0x020fe200078ec0ff */
[----:B------:R-:W-:Y:S01]  /*14f80*/  BSSY B1, `(.L_x_62) ;  /* 0x000000b000017945 */ /* 0x000fe20003800000 */
[----:B------:R-:W-:Y:S02]  /*14f90*/  ISETP.LT.OR P2, PT, R0, 0xa, !P0 ;  /* 0x0000000a0000780c */ /* 0x000fe40004741670 */
[----:B------:R-:W-:-:S05]  /*14fa0*/  F2FP.F16.E5M2.UNPACK_B R22, R22 ;  /* 0x00000016ff16723e */ /* 0x000fca00020004ff */
[----:B------:R-:W-:-:S05]  /*14fb0*/  HADD2.F32 R22, -RZ, R22.H0_H0 ;  /* 0x20000016ff167230 */ /* 0x000fca0000004100 */
[----:B------:R-:W-:-:S04]  /*14fc0*/  FMUL R22, R22, R178 ;  /* 0x000000b216167220 */ /* 0x000fc80000400000 */
[----:B--2---:R-:W-:-:S05]  /*14fd0*/  FFMA R22, R23, R163, R22 ;  /* 0x000000a317167223 */ /* 0x004fca0000000016 */
[----:B------:R-:W-:-:S05]  /*14fe0*/  F2FP.SATFINITE.E5M2.F32.PACK_AB_MERGE_C R22, RZ, R22, RZ ;  /* 0x00000016ff16723e */ /* 0x000fca00048060ff */
[----:B------:R2:W-:Y:S02]  /*14ff0*/  @!P3 STG.E.U8 desc[UR36][R8.64+0x8], R22 ;  /* 0x000008160800b986 */ /* 0x0005e4000c101124 */
[----:B--2---:R-:W-:Y:S01]  /*15000*/  PRMT R22, RZ, 0x7610, R22 ;  /* 0x00007610ff167816 */ /* 0x004fe20000000016 */
[----:B------:R-:W-:Y:S06]  /*15010*/  @P2 BRA `(.L_x_63) ;  /* 0x0000000000042947 */ /* 0x000fec0003800000 */
[----:B------:R2:W5:Y:S02]  /*15020*/  LDG.E.U8 R22, desc[UR36][R12.64+0x9] ;  /* 0x000009240c167981 */ /* 0x000564000c1e1100 */
.L_x_63:
[----:B------:R-:W-:Y:S05]  /*15030*/  BSYNC B1 ;  /* 0x0000000000017941 */ /* 0x000fea0003800000 */
.L_x_62:
[----:B------:R-:W3:Y:S01]  /*15040*/  LDL.LU R23, [R1+0x14] ;  /* 0x0000140001177983 */ /* 0x000ee20000300800 */
[----:B-----5:R-:W-:Y:S01]  /*15050*/  LOP3.LUT R22, R22, 0xff, RZ, 0xc0, !PT ;  /* 0x000000ff16167812 */ /* 0x020fe200078ec0ff */
[----:B------:R-:W-:Y:S01]  /*15060*/  BSSY B1, `(.L_x_64) ;  /* 0x000000b000017945 */ /* 0x000fe20003800000 */
[----:B------:R-:W-:Y:S02]  /*15070*/  ISETP.LT.OR P3, PT, R0, 0x9, !P1 ;  /* 0x000000090000780c */ /* 0x000fe40004f61670 */
[----:B------:R-:W-:-:S05]  /*15080*/  F2FP.F16.E5M2.UNPACK_B R22, R22 ;  /* 0x00000016ff16723e */ /* 0x000fca00020004ff */
[----:B------:R-:W-:-:S05]  /*15090*/  HADD2.F32 R22, -RZ, R22.H0_H0 ;  /* 0x20000016ff167230 */ /* 0x000fca0000004100 */
[----:B------:R-:W-:-:S04]  /*150a0*/  FMUL R22, R22, R178 ;  /* 0x000000b216167220 */ /* 0x000fc80000400000 */
[----:B---3--:R-:W-:-:S05]  /*150b0*/  FFMA R22, R23, R163, R22 ;  /* 0x000000a317167223 */ /* 0x008fca0000000016 */
[----:B------:R-:W-:-:S05]  /*150c0*/  F2FP.SATFINITE.E5M2.F32.PACK_AB_MERGE_C R22, RZ, R22, RZ ;  /* 0x00000016ff16723e */ /* 0x000fca00048060ff */
[----:B------:R3:W-:Y:S02]  /*150d0*/  @!P2 STG.E.U8 desc[UR36][R8.64+0x9], R22 ;  /* 0x000009160800a986 */ /* 0x0007e4000c101124 */
[----:B---3--:R-:W-:Y:S01]  /*150e0*/  PRMT R22, RZ, 0x7610, R22 ;  /* 0x00007610ff167816 */ /* 0x008fe20000000016 */
[----:B------:R-:W-:Y:S06]  /*150f0*/  @P3 BRA `(.L_x_65) ;  /* 0x0000000000043947 */ /* 0x000fec0003800000 */
[----:B------:R3:W5:Y:S02]  /*15100*/  LDG.E.U8 R22, desc[UR36][R10.64+0x8] ;  /* 0x000008240a167981 */ /* 0x000764000c1e1100 */
.L_x_65:
[----:B------:R-:W-:Y:S05]  /*15110*/  BSYNC B1 ;  /* 0x0000000000017941 */ /* 0x000fea0003800000 */
.L_x_64:
        /* <DEDUP_REMOVED lines=13> */
.L_x_67:
[----:B------:R-:W-:Y:S05]  /*151f0*/  BSYNC B1 ;  /* 0x0000000000017941 */ /* 0x000fea0003800000 */
.L_x_66:
        /* <DEDUP_REMOVED lines=13> */
.L_x_69:
[----:B------:R-:W-:Y:S05]  /*152d0*/  BSYNC B1 ;  /* 0x0000000000017941 */ /* 0x000fea0003800000 */
.L_x_68:
        /* <DEDUP_REMOVED lines=13> */
.L_x_71:
[----:B------:R-:W-:Y:S05]  /*153b0*/  BSYNC B1 ;  /* 0x0000000000017941 */ /* 0x000fea0003800000 */
.L_x_70:
        /* <DEDUP_REMOVED lines=13> */
.L_x_73:
[----:B------:R-:W-:Y:S05]  /*15490*/  BSYNC B1 ;  /* 0x0000000000017941 */ /* 0x000fea0003800000 */
.L_x_72:
        /* <DEDUP_REMOVED lines=13> */
.L_x_75:
[----:B------:R-:W-:Y:S05]  /*15570*/  BSYNC B1 ;  /* 0x0000000000017941 */ /* 0x000fea0003800000 */
.L_x_74:
        /* <DEDUP_REMOVED lines=13> */
.L_x_77:
[----:B------:R-:W-:Y:S05]  /*15650*/  BSYNC B1 ;  /* 0x0000000000017941 */ /* 0x000fea0003800000 */
.L_x_76:
        /* <DEDUP_REMOVED lines=13> */
.L_x_79:
[----:B------:R-:W-:Y:S05]  /*15730*/  BSYNC B1 ;  /* 0x0000000000017941 */ /* 0x000fea0003800000 */
.L_x_78:
        /* <DEDUP_REMOVED lines=13> */
.L_x_81:
[----:B------:R-:W-:Y:S05]  /*15810*/  BSYNC B1 ;  /* 0x0000000000017941 */ /* 0x000fea0003800000 */
.L_x_80:
        /* <DEDUP_REMOVED lines=13> */
.L_x_83:
[----:B------:R-:W-:Y:S05]  /*158f0*/  BSYNC B1 ;  /* 0x0000000000017941 */ /* 0x000fea0003800000 */
.L_x_82:
        /* <DEDUP_REMOVED lines=13> */
.L_x_85:
[----:B------:R-:W-:Y:S05]  /*159d0*/  BSYNC B1 ;  /* 0x0000000000017941 */ /* 0x000fea0003800000 */
.L_x_84:
        /* <DEDUP_REMOVED lines=13> */
.L_x_87:
[----:B------:R-:W-:Y:S05]  /*15ab0*/  BSYNC B1 ;  /* 0x0000000000017941 */ /* 0x000fea0003800000 */
.L_x_86:
        /* <DEDUP_REMOVED lines=13> */
.L_x_89:
[----:B------:R-:W-:Y:S05]  /*15b90*/  BSYNC B1 ;  /* 0x0000000000017941 */ /* 0x000fea0003800000 */
.L_x_88:
        /* <DEDUP_REMOVED lines=13> */
.L_x_91:
[----:B------:R-:W-:Y:S05]  /*15c70*/  BSYNC B1 ;  /* 0x0000000000017941 */ /* 0x000fea0003800000 */
.L_x_90:
        /* <DEDUP_REMOVED lines=13> */
.L_x_93:
[----:B------:R-:W-:Y:S05]  /*15d50*/  BSYNC B1 ;  /* 0x0000000000017941 */ /* 0x000fea0003800000 */
.L_x_92:
        /* <DEDUP_REMOVED lines=13> */
.L_x_95:
[----:B------:R-:W-:Y:S05]  /*15e30*/  BSYNC B1 ;  /* 0x0000000000017941 */ /* 0x000fea0003800000 */
.L_x_94:
        /* <DEDUP_REMOVED lines=13> */
.L_x_97:
[----:B------:R-:W-:Y:S05]  /*15f10*/  BSYNC B1 ;  /* 0x0000000000017941 */ /* 0x000fea0003800000 */
.L_x_96:
        /* <DEDUP_REMOVED lines=8> */
[----:B------:R-:W-:Y:S02]  /*15fa0*/  F2FP.SATFINITE.E5M2.F32.PACK_AB_MERGE_C R23, RZ, R22, RZ ;  /* 0x00000016ff17723e */ /* 0x000fe400048060ff */
[----:B------:R-:W-:-:S03]  /*15fb0*/  PRMT R22, RZ, 0x7610, R22 ;  /* 0x00007610ff167816 */ /* 0x000fc60000000016 */
[----:B------:R2:W-:Y:S01]  /*15fc0*/  @!P3 STG.E.U8 desc[UR36][R6.64+0x28], R23 ;  /* 0x000028170600b986 */ /* 0x0005e2000c101124 */
[----:B------:R-:W-:Y:S05]  /*15fd0*/  @P2 BRA `(.L_x_99) ;  /* 0x0000000000042947 */ /* 0x000fea0003800000 */
[----:B------:R0:W5:Y:S02]  /*15fe0*/  LDG.E.U8 R22, desc[UR36][R10.64+0x29] ;  /* 0x000029240a167981 */ /* 0x000164000c1e1100 */
.L_x_99:
[----:B------:R-:W-:Y:S05]  /*15ff0*/  BSYNC B1 ;  /* 0x0000000000017941 */ /* 0x000fea0003800000 */
.L_x_98:
[----:B--2---:R-:W2:Y:S01]  /*16000*/  LDL.LU R23, [R1+0x5c] ;  /* 0x00005c0001177983 */ /* 0x004ea20000300800 */
        /* <DEDUP_REMOVED lines=12> */
.L_x_101:
[----:B------:R-:W-:Y:S05]  /*160d0*/  BSYNC B1 ;  /* 0x0000000000017941 */ /* 0x000fea0003800000 */
.L_x_100:
        /* <DEDUP_REMOVED lines=13> */
.L_x_103:
[----:B------:R-:W-:Y:S05]  /*161b0*/  BSYNC B1 ;  /* 0x0000000000017941 */ /* 0x000fea0003800000 */
.L_x_102:
        /* <DEDUP_REMOVED lines=13> */
.L_x_105:
[----:B------:R-:W-:Y:S05]  /*16290*/  BSYNC B1 ;  /* 0x0000000000017941 */ /* 0x000fea0003800000 */
.L_x_104:
        /* <DEDUP_REMOVED lines=13> */
.L_x_107:
[----:B------:R-:W-:Y:S05]  /*16370*/  BSYNC B1 ;  /* 0x0000000000017941 */ /* 0x000fea0003800000 */
.L_x_106:
        /* <DEDUP_REMOVED lines=13> */
.L_x_109:
[----:B------:R-:W-:Y:S05]  /*16450*/  BSYNC B1 ;  /* 0x0000000000017941 */ /* 0x000fea0003800000 */
.L_x_108:
        /* <DEDUP_REMOVED lines=13> */
.L_x_111:
[----:B------:R-:W-:Y:S05]  /*16530*/  BSYNC B1 ;  /* 0x0000000000017941 */ /* 0x000fea0003800000 */
.L_x_110:
        /* <DEDUP_REMOVED lines=13> */
.L_x_113:
[----:B------:R-:W-:Y:S05]  /*16610*/  BSYNC B1 ;  /* 0x0000000000017941 */ /* 0x000fea0003800000 */
.L_x_112:
        /* <DEDUP_REMOVED lines=13> */
.L_x_115:
[----:B------:R-:W-:Y:S05]  /*166f0*/  BSYNC B1 ;  /* 0x0000000000017941 */ /* 0x000fea0003800000 */
.L_x_114:
        /* <DEDUP_REMOVED lines=13> */
.L_x_117:
[----:B------:R-:W-:Y:S05]  /*167d0*/  BSYNC B1 ;  /* 0x0000000000017941 */ /* 0x000fea0003800000 */
.L_x_116:
        /* <DEDUP_REMOVED lines=13> */
.L_x_119:
[----:B------:R-:W-:Y:S05]  /*168b0*/  BSYNC B1 ;  /* 0x0000000000017941 */ /* 0x000fea0003800000 */
.L_x_118:
        /* <DEDUP_REMOVED lines=13> */
.L_x_121:
[----:B------:R-:W-:Y:S05]  /*16990*/  BSYNC B1 ;  /* 0x0000000000017941 */ /* 0x000fea0003800000 */
.L_x_120:
        /* <DEDUP_REMOVED lines=13> */
.L_x_123:
[----:B------:R-:W-:Y:S05]  /*16a70*/  BSYNC B1 ;  /* 0x0000000000017941 */ /* 0x000fea0003800000 */
.L_x_122:
        /* <DEDUP_REMOVED lines=13> */
.L_x_125:
[----:B------:R-:W-:Y:S05]  /*16b50*/  BSYNC B1 ;  /* 0x0000000000017941 */ /* 0x000fea0003800000 */
.L_x_124:
        /* <DEDUP_REMOVED lines=13> */
.L_x_127:
[----:B------:R-:W-:Y:S05]  /*16c30*/  BSYNC B1 ;  /* 0x0000000000017941 */ /* 0x000fea0003800000 */
.L_x_126:
        /* <DEDUP_REMOVED lines=13> */
.L_x_129:
[----:B------:R-:W-:Y:S05]  /*16d10*/  BSYNC B1 ;  /* 0x0000000000017941 */ /* 0x000fea0003800000 */
.L_x_128:
        /* <DEDUP_REMOVED lines=13> */
.L_x_131:
[----:B------:R-:W-:Y:S05]  /*16df0*/  BSYNC B1 ;  /* 0x0000000000017941 */ /* 0x000fea0003800000 */
.L_x_130:
        /* <DEDUP_REMOVED lines=13> */
.L_x_133:
[----:B------:R-:W-:Y:S05]  /*16ed0*/  BSYNC B1 ;  /* 0x0000000000017941 */ /* 0x000fea0003800000 */
.L_x_132:
        /* <DEDUP_REMOVED lines=13> */
.L_x_135:
[----:B------:R-:W-:Y:S05]  /*16fb0*/  BSYNC B1 ;  /* 0x0000000000017941 */ /* 0x000fea0003800000 */
.L_x_134:
        /* <DEDUP_REMOVED lines=13> */
.L_x_137:
[----:B------:R-:W-:Y:S05]  /*17090*/  BSYNC B1 ;  /* 0x0000000000017941 */ /* 0x000fea0003800000 */
.L_x_136:
        /* <DEDUP_REMOVED lines=13> */
.L_x_139:
[----:B------:R-:W-:Y:S05]  /*17170*/  BSYNC B1 ;  /* 0x0000000000017941 */ /* 0x000fea0003800000 */
.L_x_138:
        /* <DEDUP_REMOVED lines=13> */
.L_x_141:
[----:B------:R-:W-:Y:S05]  /*17250*/  BSYNC B1 ;  /* 0x0000000000017941 */ /* 0x000fea0003800000 */
.L_x_140:
        /* <DEDUP_REMOVED lines=13> */
.L_x_143:
[----:B------:R-:W-:Y:S05]  /*17330*/  BSYNC B1 ;  /* 0x0000000000017941 */ /* 0x000fea0003800000 */
.L_x_142:
        /* <DEDUP_REMOVED lines=13> */
.L_x_145:
[----:B------:R-:W-:Y:S05]  /*17410*/  BSYNC B1 ;  /* 0x0000000000017941 */ /* 0x000fea0003800000 */
.L_x_144:
        /* <DEDUP_REMOVED lines=13> */
.L_x_147:
[----:B------:R-:W-:Y:S05]  /*174f0*/  BSYNC B1 ;  /* 0x0000000000017941 */ /* 0x000fea0003800000 */
.L_x_146:
        /* <DEDUP_REMOVED lines=13> */
.L_x_149:
[----:B------:R-:W-:Y:S05]  /*175d0*/  BSYNC B1 ;  /* 0x0000000000017941 */ /* 0x000fea0003800000 */
.L_x_148:
[----:B------:R-:W3:Y:S01]  /*175e0*/  LDL.LU R152, [R1+0xc0] ;  /* 0x0000c00001987983 */ /* 0x000ee20000300800 */
[----:B-----5:R-:W-:Y:S01]  /*175f0*/  LOP3.LUT R22, R22, 0xff, RZ, 0xc0, !PT ;  /* 0x000000ff16167812 */ /* 0x020fe200078ec0ff */
[----:B------:R-:W-:Y:S01]  /*17600*/  BSSY B1, `(.L_x_150) ;  /* 0x000000b000017945 */ /* 0x000fe20003800000 */
[----:B------:R-:W-:Y:S02]  /*17610*/  ISETP.LT.OR P2, PT, R0, 0x62, !P0 ;  /* 0x000000620000780c */ /* 0x000fe40004741670 */
[----:B------:R-:W-:-:S05]  /*17620*/  F2FP.F16.E5M2.UNPACK_B R22, R22 ;  /* 0x00000016ff16723e */ /* 0x000fca00020004ff */
[----:B--2---:R-:W-:-:S05]  /*17630*/  HADD2.F32 R23, -RZ, R22.H0_H0 ;  /* 0x20000016ff177230 */ /* 0x004fca0000004100 */
[----:B------:R-:W-:-:S04]  /*17640*/  FMUL R22, R23, R178 ;  /* 0x000000b217167220 */ /* 0x000fc80000400000 */
[----:B---3--:R-:W-:-:S05]  /*17650*/  FFMA R22, R152, R163, R22 ;  /* 0x000000a398167223 */ /* 0x008fca0000000016 */
[----:B------:R-:W-:Y:S02]  /*17660*/  F2FP.SATFINITE.E5M2.F32.PACK_AB_MERGE_C R23, RZ, R22, RZ ;  /* 0x00000016ff17723e */ /* 0x000fe400048060ff */
[----:B------:R-:W-:-:S03]  /*17670*/  PRMT R22, RZ, 0x7610, R22 ;  /* 0x00007610ff167816 */ /* 0x000fc60000000016 */
[----:B------:R2:W-:Y:S01]  /*17680*/  @!P3 STG.E.U8 desc[UR36][R8.64+0x60], R23 ;  /* 0x000060170800b986 */ /* 0x0005e2000c101124 */
[----:B------:R-:W-:Y:S05]  /*17690*/  @P2 BRA `(.L_x_151) ;  /* 0x0000000000042947 */ /* 0x000fea0003800000 */
[----:B------:R3:W5:Y:S02]  /*176a0*/  LDG.E.U8 R22, desc[UR36][R12.64+0x61] ;  /* 0x000061240c167981 */ /* 0x000764000c1e1100 */
.L_x_151:
[----:B------:R-:W-:Y:S05]  /*176b0*/  BSYNC B1 ;  /* 0x0000000000017941 */ /* 0x000fea0003800000 */
.L_x_150:
[----:B------:R-:W4:Y:S01]  /*176c0*/  LDL.LU R152, [R1+0xc4] ;  /* 0x0000c40001987983 */ /* 0x000f220000300800 */
[----:B-----5:R-:W-:Y:S01]  /*176d0*/  LOP3.LUT R22, R22, 0xff, RZ, 0xc0, !PT ;  /* 0x000000ff16167812 */ /* 0x020fe200078ec0ff */
[----:B------:R-:W-:Y:S01]  /*176e0*/  BSSY B1, `(.L_x_152) ;  /* 0x000000b000017945 */ /* 0x000fe20003800000 */
[----:B------:R-:W-:Y:S02]  /*176f0*/  ISETP.LT.OR P3, PT, R0, 0x61, !P1 ;  /* 0x000000610000780c */ /* 0x000fe40004f61670 */
[----:B------:R-:W-:-:S05]  /*17700*/  F2FP.F16.E5M2.UNPACK_B R22, R22 ;  /* 0x00000016ff16723e */ /* 0x000fca00020004ff */
[----:B--2---:R-:W-:-:S05]  /*17710*/  HADD2.F32 R23, -RZ, R22.H0_H0 ;  /* 0x20000016ff177230 */ /* 0x004fca0000004100 */
[----:B------:R-:W-:-:S04]  /*17720*/  FMUL R22, R23, R178 ;  /* 0x000000b217167220 */ /* 0x000fc80000400000 */
[----:B----4-:R-:W-:-:S05]  /*17730*/  FFMA R22, R152, R163, R22 ;  /* 0x000000a398167223 */ /* 0x010fca0000000016 */
[----:B------:R-:W-:Y:S02]  /*17740*/  F2FP.SATFINITE.E5M2.F32.PACK_AB_MERGE_C R23, RZ, R22, RZ ;  /* 0x00000016ff17723e */ /* 0x000fe400048060ff */
[----:B------:R-:W-:-:S03]  /*17750*/  PRMT R22, RZ, 0x7610, R22 ;  /* 0x00007610ff167816 */ /* 0x000fc60000000016 */
[----:B------:R2:W-:Y:S01]  /*17760*/  @!P2 STG.E.U8 desc[UR36][R8.64+0x61], R23 ;  /* 0x000061170800a986 */ /* 0x0005e2000c101124 */
[----:B------:R-:W-:Y:S05]  /*17770*/  @P3 BRA `(.L_x_153) ;  /* 0x0000000000043947 */ /* 0x000fea0003800000 */
[----:B------:R4:W5:Y:S02]  /*17780*/  LDG.E.U8 R22, desc[UR36][R10.64+0x60] ;  /* 0x000060240a167981 */ /* 0x000964000c1e1100 */
.L_x_153:
[----:B------:R-:W-:Y:S05]  /*17790*/  BSYNC B1 ;  /* 0x0000000000017941 */ /* 0x000fea0003800000 */
.L_x_152:
        /* <DEDUP_REMOVED lines=13> */
.L_x_155:
[----:B------:R-:W-:Y:S05]  /*17870*/  BSYNC B1 ;  /* 0x0000000000017941 */ /* 0x000fea0003800000 */
.L_x_154:
        /* <DEDUP_REMOVED lines=13> */
.L_x_157:
[----:B------:R-:W-:Y:S05]  /*17950*/  BSYNC B1 ;  /* 0x0000000000017941 */ /* 0x000fea0003800000 */
.L_x_156:
        /* <DEDUP_REMOVED lines=13> */
.L_x_159:
[----:B------:R-:W-:Y:S05]  /*17a30*/  BSYNC B1 ;  /* 0x0000000000017941 */ /* 0x000fea0003800000 */
.L_x_158:
        /* <DEDUP_REMOVED lines=13> */
.L_x_161:
[----:B------:R-:W-:Y:S05]  /*17b10*/  BSYNC B1 ;  /* 0x0000000000017941 */ /* 0x000fea0003800000 */
.L_x_160:
        /* <DEDUP_REMOVED lines=13> */
.L_x_163:
[----:B------:R-:W-:Y:S05]  /*17bf0*/  BSYNC B1 ;  /* 0x0000000000017941 */ /* 0x000fea0003800000 */
.L_x_162:
        /* <DEDUP_REMOVED lines=13> */
.L_x_165:
[----:B------:R-:W-:Y:S05]  /*17cd0*/  BSYNC B1 ;  /* 0x0000000000017941 */ /* 0x000fea0003800000 */
.L_x_164:
        /* <DEDUP_REMOVED lines=13> */
.L_x_167:
[----:B------:R-:W-:Y:S05]  /*17db0*/  BSYNC B1 ;  /* 0x0000000000017941 */ /* 0x000fea0003800000 */
.L_x_166:
        /* <DEDUP_REMOVED lines=13> */
.L_x_169:
[----:B------:R-:W-:Y:S05]  /*17e90*/  BSYNC B1 ;  /* 0x0000000000017941 */ /* 0x000fea0003800000 */
.L_x_168:
        /* <DEDUP_REMOVED lines=13> */
.L_x_171:
[----:B------:R-:W-:Y:S05]  /*17f70*/  BSYNC B1 ;  /* 0x0000000000017941 */ /* 0x000fea0003800000 */
.L_x_170:
        /* <DEDUP_REMOVED lines=13> */
.L_x_173:
[----:B------:R-:W-:Y:S05]  /*18050*/  BSYNC B1 ;  /* 0x0000000000017941 */ /* 0x000fea0003800000 */
.L_x_172:
        /* <DEDUP_REMOVED lines=13> */
.L_x_175:
[----:B------:R-:W-:Y:S05]  /*18130*/  BSYNC B1 ;  /* 0x0000000000017941 */ /* 0x000fea0003800000 */
.L_x_174:
        /* <DEDUP_REMOVED lines=13> */
.L_x_177:
[----:B------:R-:W-:Y:S05]  /*18210*/  BSYNC B1 ;  /* 0x0000000000017941 */ /* 0x000fea0003800000 */
.L_x_176:
        /* <DEDUP_REMOVED lines=13> */
.L_x_179:
[----:B------:R-:W-:Y:S05]  /*182f0*/  BSYNC B1 ;  /* 0x0000000000017941 */ /* 0x000fea0003800000 */
.L_x_178:
        /* <DEDUP_REMOVED lines=13> */
.L_x_181:
[----:B------:R-:W-:Y:S05]  /*183d0*/  BSYNC B1 ;  /* 0x0000000000017941 */ /* 0x000fea0003800000 */
.L_x_180:
        /* <DEDUP_REMOVED lines=13> */
.L_x_183:
[----:B------:R-:W-:Y:S05]  /*184b0*/  BSYNC B1 ;  /* 0x0000000000017941 */ /* 0x000fea0003800000 */
.L_x_182:
        /* <DEDUP_REMOVED lines=13> */
.L_x_185:
[----:B------:R-:W-:Y:S05]  /*18590*/  BSYNC B1 ;  /* 0x0000000000017941 */ /* 0x000fea0003800000 */
.L_x_184:
        /* <DEDUP_REMOVED lines=13> */
.L_x_187:
[----:B------:R-:W-:Y:S05]  /*18670*/  BSYNC B1 ;  /* 0x0000000000017941 */ /* 0x000fea0003800000 */
.L_x_186:
        /* <DEDUP_REMOVED lines=13> */
.L_x_189:
[----:B------:R-:W-:Y:S05]  /*18750*/  BSYNC B1 ;  /* 0x0000000000017941 */ /* 0x000fea0003800000 */
.L_x_188:
        /* <DEDUP_REMOVED lines=13> */
.L_x_191:
[----:B------:R-:W-:Y:S05]  /*18830*/  BSYNC B1 ;  /* 0x0000000000017941 */ /* 0x000fea0003800000 */
.L_x_190:
        /* <DEDUP_REMOVED lines=13> */
.L_x_193:
[----:B------:R-:W-:Y:S05]  /*18910*/  BSYNC B1 ;  /* 0x0000000000017941 */ /* 0x000fea0003800000 */
.L_x_192:
        /* <DEDUP_REMOVED lines=13> */
.L_x_195:
[----:B------:R-:W-:Y:S05]  /*189f0*/  BSYNC B1 ;  /* 0x0000000000017941 */ /* 0x000fea0003800000 */
.L_x_194:
        /* <DEDUP_REMOVED lines=13> */
.L_x_197:
[----:B------:R-:W-:Y:S05]  /*18ad0*/  BSYNC B1 ;  /* 0x0000000000017941 */ /* 0x000fea0003800000 */
.L_x_196:
        /* <DEDUP_REMOVED lines=13> */
.L_x_199:
[----:B------:R-:W-:Y:S05]  /*18bb0*/  BSYNC B1 ;  /* 0x0000000000017941 */ /* 0x000fea0003800000 */
.L_x_198:
        /* <DEDUP_REMOVED lines=13> */
.L_x_201:
[----:B------:R-:W-:Y:S05]  /*18c90*/  BSYNC B1 ;  /* 0x0000000000017941 */ /* 0x000fea0003800000 */
.L_x_200:
        /* <DEDUP_REMOVED lines=13> */
.L_x_203:
[----:B------:R-:W-:Y:S05]  /*18d70*/  BSYNC B1 ;  /* 0x0000000000017941 */ /* 0x000fea0003800000 */
.L_x_202:
        /* <DEDUP_REMOVED lines=13> */
.L_x_205:
[----:B------:R-:W-:Y:S05]  /*18e50*/  BSYNC B1 ;  /* 0x0000000000017941 */ /* 0x000fea0003800000 */
.L_x_204:
        /* <DEDUP_REMOVED lines=13> */
.L_x_207:
[----:B------:R-:W-:Y:S05]  /*18f30*/  BSYNC B1 ;  /* 0x0000000000017941 */ /* 0x000fea0003800000 */
.L_x_206:
        /* <DEDUP_REMOVED lines=13> */
.L_x_209:
[----:B------:R-:W-:Y:S05]  /*19010*/  BSYNC B1 ;  /* 0x0000000000017941 */ /* 0x000fea0003800000 */
.L_x_208:
        /* <DEDUP_REMOVED lines=13> */
.L_x_211:
[----:B------:R-:W-:Y:S05]  /*190f0*/  BSYNC B1 ;  /* 0x0000000000017941 */ /* 0x000fea0003800000 */
.L_x_210:
        /* <DEDUP_REMOVED lines=13> */
.L_x_213:
[----:B------:R-:W-:Y:S05]  /*191d0*/  BSYNC B1 ;  /* 0x0000000000017941 */ /* 0x000fea0003800000 */
.L_x_212:
        /* <DEDUP_REMOVED lines=13> */
.L_x_215:
[----:B------:R-:W-:Y:S05]  /*192b0*/  BSYNC B1 ;  /* 0x0000000000017941 */ /* 0x000fea0003800000 */
.L_x_214:
        /* <DEDUP_REMOVED lines=13> */
.L_x_217:
[----:B------:R-:W-:Y:S05]  /*19390*/  BSYNC B1 ;  /* 0x0000000000017941 */ /* 0x000fea0003800000 */
.L_x_216:
        /* <DEDUP_REMOVED lines=13> */
.L_x_219:
[----:B------:R-:W-:Y:S05]  /*19470*/  BSYNC B1 ;  /* 0x0000000000017941 */ /* 0x000fea0003800000 */
.L_x_218:
        /* <DEDUP_REMOVED lines=13> */
.L_x_221:
[----:B------:R-:W-:Y:S05]  /*19550*/  BSYNC B1 ;  /* 0x0000000000017941 */ /* 0x000fea0003800000 */
.L_x_220:
        /* <DEDUP_REMOVED lines=13> */
.L_x_223:
[----:B------:R-:W-:Y:S05]  /*19630*/  BSYNC B1 ;  /* 0x0000000000017941 */ /* 0x000fea0003800000 */
.L_x_222:
        /* <DEDUP_REMOVED lines=13> */
.L_x_225:
[----:B------:R-:W-:Y:S05]  /*19710*/  BSYNC B1 ;  /* 0x0000000000017941 */ /* 0x000fea0003800000 */
.L_x_224:
        /* <DEDUP_REMOVED lines=13> */
.L_x_227:
[----:B------:R-:W-:Y:S05]  /*197f0*/  BSYNC B1 ;  /* 0x0000000000017941 */ /* 0x000fea0003800000 */
.L_x_226:
        /* <DEDUP_REMOVED lines=13> */
.L_x_229:
[----:B------:R-:W-:Y:S05]  /*198d0*/  BSYNC B1 ;  /* 0x0000000000017941 */ /* 0x000fea0003800000 */
.L_x_228:
        /* <DEDUP_REMOVED lines=13> */
.L_x_231:
[----:B------:R-:W-:Y:S05]  /*199b0*/  BSYNC B1 ;  /* 0x0000000000017941 */ /* 0x000fea0003800000 */
.L_x_230:
        /* <DEDUP_REMOVED lines=13> */
.L_x_233:
[----:B------:R-:W-:Y:S05]  /*19a90*/  BSYNC B1 ;  /* 0x0000000000017941 */ /* 0x000fea0003800000 */
.L_x_232:
        /* <DEDUP_REMOVED lines=13> */
.L_x_235:
[----:B------:R-:W-:Y:S05]  /*19b70*/  BSYNC B1 ;  /* 0x0000000000017941 */ /* 0x000fea0003800000 */
.L_x_234:
        /* <DEDUP_REMOVED lines=13> */
.L_x_237:
[----:B------:R-:W-:Y:S05]  /*19c50*/  BSYNC B1 ;  /* 0x0000000000017941 */ /* 0x000fea0003800000 */
.L_x_236:
        /* <DEDUP_REMOVED lines=13> */
.L_x_239:
[----:B------:R-:W-:Y:S05]  /*19d30*/  BSYNC B1 ;  /* 0x0000000000017941 */ /* 0x000fea0003800000 */
.L_x_238:
        /* <DEDUP_REMOVED lines=13> */
.L_x_241:
[----:B------:R-:W-:Y:S05]  /*19e10*/  BSYNC B1 ;  /* 0x0000000000017941 */ /* 0x000fea0003800000 */
.L_x_240:
        /* <DEDUP_REMOVED lines=13> */
.L_x_243:
[----:B------:R-:W-:Y:S05]  /*19ef0*/  BSYNC B1 ;  /* 0x0000000000017941 */ /* 0x000fea0003800000 */
.L_x_242:
        /* <DEDUP_REMOVED lines=13> */
.L_x_245:
[----:B------:R-:W-:Y:S05]  /*19fd0*/  BSYNC B1 ;  /* 0x0000000000017941 */ /* 0x000fea0003800000 */
.L_x_244:
        /* <DEDUP_REMOVED lines=13> */
.L_x_247:
[----:B------:R-:W-:Y:S05]  /*1a0b0*/  BSYNC B1 ;  /* 0x0000000000017941 */ /* 0x000fea0003800000 */
.L_x_246:
        /* <DEDUP_REMOVED lines=13> */
.L_x_249:
[----:B------:R-:W-:Y:S05]  /*1a190*/  BSYNC B1 ;  /* 0x0000000000017941 */ /* 0x000fea0003800000 */
.L_x_248:
        /* <DEDUP_REMOVED lines=13> */
.L_x_251:
[----:B------:R-:W-:Y:S05]  /*1a270*/  BSYNC B1 ;  /* 0x0000000000017941 */ /* 0x000fea0003800000 */
.L_x_250:
        /* <DEDUP_REMOVED lines=13> */
.L_x_253:
[----:B------:R-:W-:Y:S05]  /*1a350*/  BSYNC B1 ;  /* 0x0000000000017941 */ /* 0x000fea0003800000 */
.L_x_252:
        /* <DEDUP_REMOVED lines=13> */
.L_x_255:
[----:B------:R-:W-:Y:S05]  /*1a430*/  BSYNC B1 ;  /* 0x0000000000017941 */ /* 0x000fea0003800000 */
.L_x_254:
        /* <DEDUP_REMOVED lines=13> */
.L_x_257:
[----:B------:R-:W-:Y:S05]  /*1a510*/  BSYNC B1 ;  /* 0x0000000000017941 */ /* 0x000fea0003800000 */
.L_x_256:
        /* <DEDUP_REMOVED lines=13> */
.L_x_259:
[----:B------:R-:W-:Y:S05]  /*1a5f0*/  BSYNC B1 ;  /* 0x0000000000017941 */ /* 0x000fea0003800000 */
.L_x_258:
        /* <DEDUP_REMOVED lines=13> */
.L_x_261:
[----:B------:R-:W-:Y:S05]  /*1a6d0*/  BSYNC B1 ;  /* 0x0000000000017941 */ /* 0x000fea0003800000 */
.L_x_260:
        /* <DEDUP_REMOVED lines=13> */
.L_x_263:
[----:B------:R-:W-:Y:S05]  /*1a7b0*/  BSYNC B1 ;  /* 0x0000000000017941 */ /* 0x000fea0003800000 */
.L_x_262:
        /* <DEDUP_REMOVED lines=13> */
.L_x_265:
[----:B------:R-:W-:Y:S05]  /*1a890*/  BSYNC B1 ;  /* 0x0000000000017941 */ /* 0x000fea0003800000 */
.L_x_264:
        /* <DEDUP_REMOVED lines=13> */
.L_x_267:
[----:B------:R-:W-:Y:S05]  /*1a970*/  BSYNC B1 ;  /* 0x0000000000017941 */ /* 0x000fea0003800000 */
.L_x_266:
        /* <DEDUP_REMOVED lines=13> */
.L_x_269:
[----:B------:R-:W-:Y:S05]  /*1aa50*/  BSYNC B1 ;  /* 0x0000000000017941 */ /* 0x000fea0003800000 */
.L_x_268:
        /* <DEDUP_REMOVED lines=13> */
.L_x_271:
[----:B------:R-:W-:Y:S05]  /*1ab30*/  BSYNC B1 ;  /* 0x0000000000017941 */ /* 0x000fea0003800000 */
.L_x_270:
        /* <DEDUP_REMOVED lines=13> */
.L_x_273:
[----:B------:R-:W-:Y:S05]  /*1ac10*/  BSYNC B1 ;  /* 0x0000000000017941 */ /* 0x000fea0003800000 */
.L_x_272:
        /* <DEDUP_REMOVED lines=13> */
.L_x_275:
[----:B------:R-:W-:Y:S05]  /*1acf0*/  BSYNC B1 ;  /* 0x0000000000017941 */ /* 0x000fea0003800000 */
.L_x_274:
        /* <DEDUP_REMOVED lines=13> */
.L_x_277:
[----:B------:R-:W-:Y:S05]  /*1add0*/  BSYNC B1 ;  /* 0x0000000000017941 */ /* 0x000fea0003800000 */
.L_x_276:
        /* <DEDUP_REMOVED lines=13> */
.L_x_279:
[----:B------:R-:W-:Y:S05]  /*1aeb0*/  BSYNC B1 ;  /* 0x0000000000017941 */ /* 0x000fea0003800000 */
.L_x_278:
        /* <DEDUP_REMOVED lines=13> */
.L_x_281:
[----:B------:R-:W-:Y:S05]  /*1af90*/  BSYNC B1 ;  /* 0x0000000000017941 */ /* 0x000fea0003800000 */
.L_x_280:
        /* <DEDUP_REMOVED lines=13> */
.L_x_283:
[----:B------:R-:W-:Y:S05]  /*1b070*/  BSYNC B1 ;  /* 0x0000000000017941 */ /* 0x000fea0003800000 */
.L_x_282:
        /* <DEDUP_REMOVED lines=13> */
.L_x_285:
[----:B------:R-:W-:Y:S05]  /*1b150*/  BSYNC B1 ;  /* 0x0000000000017941 */ /* 0x000fea0003800000 */
.L_x_284:
        /* <DEDUP_REMOVED lines=13> */
.L_x_287:
[----:B------:R-:W-:Y:S05]  /*1b230*/  BSYNC B1 ;  /* 0x0000000000017941 */ /* 0x000fea0003800000 */
.L_x_286:
        /* <DEDUP_REMOVED lines=13> */
.L_x_289:
[----:B------:R-:W-:Y:S05]  /*1b310*/  BSYNC B1 ;  /* 0x0000000000017941 */ /* 0x000fea0003800000 */
.L_x_288:
        /* <DEDUP_REMOVED lines=13> */
.L_x_291:
[----:B------:R-:W-:Y:S05]  /*1b3f0*/  BSYNC B1 ;  /* 0x0000000000017941 */ /* 0x000fea0003800000 */
.L_x_290:
        /* <DEDUP_REMOVED lines=13> */
.L_x_293:
[----:B------:R-:W-:Y:S05]  /*1b4d0*/  BSYNC B1 ;  /* 0x0000000000017941 */ /* 0x000fea0003800000 */
.L_x_292:
        /* <DEDUP_REMOVED lines=13> */
.L_x_295:
[----:B------:R-:W-:Y:S05]  /*1b5b0*/  BSYNC B1 ;  /* 0x0000000000017941 */ /* 0x000fea0003800000 */
.L_x_294:
        /* <DEDUP_REMOVED lines=13> */
.L_x_297:
[----:B------:R-:W-:Y:S05]  /*1b690*/  BSYNC B1 ;  /* 0x0000000000017941 */ /* 0x000fea0003800000 */
.L_x_296:
        /* <DEDUP_REMOVED lines=13> */
.L_x_299:
[----:B------:R-:W-:Y:S05]  /*1b770*/  BSYNC B1 ;  /* 0x0000000000017941 */ /* 0x000fea0003800000 */
.L_x_298:
        /* <DEDUP_REMOVED lines=13> */
.L_x_301:
[----:B------:R-:W-:Y:S05]  /*1b850*/  BSYNC B1 ;  /* 0x0000000000017941 */ /* 0x000fea0003800000 */
.L_x_300:
        /* <DEDUP_REMOVED lines=13> */
.L_x_303:
[----:B------:R-:W-:Y:S05]  /*1b930*/  BSYNC B1 ;  /* 0x0000000000017941 */ /* 0x000fea0003800000 */
.L_x_302:
[----:B--2---:R-:W2:Y:S01]  /*1b940*/  LDL.LU R23, [R1+0x1f4] ;  /* 0x0001f40001177983 */ /* 0x004ea20000300800 */
[----:B-----5:R-:W-:Y:S01]  /*1b950*/  LOP3.LUT R22, R22, 0xff, RZ, 0xc0, !PT ;  /* 0x000000ff16167812 */ /* 0x020fe200078ec0ff */
[----:B------:R-:W-:Y:S01]  /*1b960*/  BSSY B1, `(.L_x_304) ;  /* 0x000000b000017945 */ /* 0x000fe20003800000 */
[----:B------:R-:W-:Y:S02]  /*1b970*/  ISETP.LT.OR P2, PT, R0, 0xf9, !P1 ;  /* 0x000000f90000780c */ /* 0x000fe40004f41670 */
[----:B------:R-:W-:-:S05]  /*1b980*/  F2FP.F16.E5M2.UNPACK_B R22, R22 ;  /* 0x00000016ff16723e */ /* 0x000fca00020004ff */
[----:B01-34-:R-:W-:-:S05]  /*1b990*/  HADD2.F32 R13, -RZ, R22.H0_H0 ;  /* 0x20000016ff0d7230 */ /* 0x01bfca0000004100 */
[----:B------:R-:W-:-:S04]  /*1b9a0*/  FMUL R12, R13, R178 ;  /* 0x000000b20d0c7220 */ /* 0x000fc80000400000 */
[----:B--2---:R-:W-:-:S05]  /*1b9b0*/  FFMA R12, R23, R163, R12 ;  /* 0x000000a3170c7223 */ /* 0x004fca000000000c */
[----:B------:R-:W-:Y:S02]  /*1b9c0*/  F2FP.SATFINITE.E5M2.F32.PACK_AB_MERGE_C R13, RZ, R12, RZ ;  /* 0x0000000cff0d723e */ /* 0x000fe400048060ff */
[----:B------:R-:W-:-:S03]  /*1b9d0*/  PRMT R12, RZ, 0x7610, R12 ;  /* 0x00007610ff0c7816 */ /* 0x000fc6000000000c */
[----:B------:R0:W-:Y:S01]  /*1b9e0*/  @!P0 STG.E.U8 desc[UR36][R8.64+0xf9], R13 ;  /* 0x0000f90d08008986 */ /* 0x0001e2000c101124 */
[----:B------:R-:W-:Y:S05]  /*1b9f0*/  @P2 BRA `(.L_x_305) ;  /* 0x0000000000042947 */ /* 0x000fea0003800000 */
[----:B------:R1:W5:Y:S02]  /*1ba00*/  LDG.E.U8 R12, desc[UR36][R10.64+0xf8] ;  /* 0x0000f8240a0c7981 */ /* 0x000364000c1e1100 */
.L_x_305:
[----:B------:R-:W-:Y:S05]  /*1ba10*/  BSYNC B1 ;  /* 0x0000000000017941 */ /* 0x000fea0003800000 */
.L_x_304:
[----:B0-----:R-:W2:Y:S01]  /*1ba20*/  LDL.LU R13, [R1+0x1f8] ;  /* 0x0001f800010d7983 */ /* 0x001ea20000300800 */
        /* <DEDUP_REMOVED lines=12> */
.L_x_307:
[----:B------:R-:W-:Y:S05]  /*1baf0*/  BSYNC B1 ;  /* 0x0000000000017941 */ /* 0x000fea0003800000 */
.L_x_306:
[----:B------:R-:W3:Y:S01]  /*1bb00*/  LDL.LU R22, [R1+0x1fc] ;  /* 0x0001fc0001167983 */ /* 0x000ee20000300800 */
[----:B-----5:R-:W-:Y:S01]  /*1bb10*/  LOP3.LUT R8, R8, 0xff, RZ, 0xc0, !PT ;  /* 0x000000ff08087812 */ /* 0x020fe200078ec0ff */
[----:B------:R-:W-:Y:S01]  /*1bb20*/  BSSY B1, `(.L_x_308) ;  /* 0x0000013000017945 */ /* 0x000fe20003800000 */
[----:B-12---:R-:W-:Y:S02]  /*1bb30*/  IADD3 R11, P0, R21, 0x80, RZ ;  /* 0x00000080150b7810 */ /* 0x006fe40007f1e0ff */
[----:B------:R-:W-:-:S03]  /*1bb40*/  F2FP.F16.E5M2.UNPACK_B R8, R8 ;  /* 0x00000008ff08723e */ /* 0x000fc600020004ff */
[----:B------:R-:W-:Y:S01]  /*1bb50*/  IMAD.X R13, RZ, RZ, UR9, P0 ;  /* 0x00000009ff0d7e24 */ /* 0x000fe200080e06ff */
[----:B------:R-:W-:Y:S01]  /*1bb60*/  ISETP.GE.AND P0, PT, R20, 0x81, PT ;  /* 0x000000811400780c */ /* 0x000fe20003f06270 */
[----:B0-----:R-:W-:Y:S02]  /*1bb70*/  HADD2.F32 R9, -RZ, R8.H0_H0 ;  /* 0x20000008ff097230 */ /* 0x001fe40000004100 */
[----:B------:R-:W-:Y:S01]  /*1bb80*/  IMAD R12, R13, R14, RZ ;  /* 0x0000000e0d0c7224 */ /* 0x000fe200078e02ff */
[----:B------:R-:W-:Y:S02]  /*1bb90*/  ISETP.LT.OR P3, PT, R0, 0x1, !P0 ;  /* 0x000000010000780c */ /* 0x000fe40004761670 */
[----:B------:R-:W-:Y:S01]  /*1bba0*/  FMUL R10, R9, R178 ;  /* 0x000000b2090a7220 */ /* 0x000fe20000400000 */
[----:B------:R-:W-:-:S04]  /*1bbb0*/  IMAD.WIDE.U32 R8, R11, R14, R18 ;  /* 0x0000000e0b087225 */ /* 0x000fc800078e0012 */
[----:B------:R-:W-:Y:S01]  /*1bbc0*/  IMAD R12, R11, R15, R12 ;  /* 0x0000000f0b0c7224 */ /* 0x000fe200078e020c */
[----:B------:R-:W-:-:S04]  /*1bbd0*/  IADD3 R8, P2, R8, R16, RZ ;  /* 0x0000001008087210 */ /* 0x000fc80007f5e0ff */
[----:B------:R-:W-:Y:S01]  /*1bbe0*/  IADD3.X R9, R17, R9, R12, P2, !PT ;  /* 0x0000000911097210 */ /* 0x000fe200017fe40c */
[----:B---3--:R-:W-:-:S05]  /*1bbf0*/  FFMA R10, R22, R163, R10 ;  /* 0x000000a3160a7223 */ /* 0x008fca000000000a */
[----:B------:R-:W-:Y:S02]  /*1bc00*/  F2FP.SATFINITE.E5M2.F32.PACK_AB_MERGE_C R11, RZ, R10, RZ ;  /* 0x0000000aff0b723e */ /* 0x000fe400048060ff */
[----:B------:R-:W-:-:S03]  /*1bc10*/  PRMT R10, RZ, 0x7610, R10 ;  /* 0x00007610ff0a7816 */ /* 0x000fc6000000000a */
[----:B------:R0:W-:Y:S01]  /*1bc20*/  @!P1 STG.E.U8 desc[UR36][R6.64+0xf9], R11 ;  /* 0x0000f90b06009986 */ /* 0x0001e2000c101124 */
[----:B------:R-:W-:Y:S05]  /*1bc30*/  @P3 BRA `(.L_x_309) ;  /* 0x0000000000043947 */ /* 0x000fea0003800000 */
[----:B------:R1:W5:Y:S02]  /*1bc40*/  LDG.E.U8 R10, desc[UR36][R8.64] ;  /* 0x00000024080a7981 */ /* 0x000364000c1e1100 */
.L_x_309:
[----:B------:R-:W-:Y:S05]  /*1bc50*/  BSYNC B1 ;  /* 0x0000000000017941 */ /* 0x000fea0003800000 */
.L_x_308:
[----:B-----5:R-:W-:Y:S01]  /*1bc60*/  LOP3.LUT R10, R10, 0xff, RZ, 0xc0, !PT ;  /* 0x000000ff0a0a7812 */ /* 0x020fe200078ec0ff */
[----:B------:R-:W-:Y:S01]  /*1bc70*/  BSSY B1, `(.L_x_310) ;  /* 0x000000b000017945 */ /* 0x000fe20003800000 */
[----:B------:R-:W-:Y:S02]  /*1bc80*/  ISETP.LT.OR P4, PT, R0, 0x2, !P0 ;  /* 0x000000020000780c */ /* 0x000fe40004781670 */
[----:B------:R-:W-:Y:S02]  /*1bc90*/  F2FP.F16.E5M2.UNPACK_B R10, R10 ;  /* 0x0000000aff0a723e */ /* 0x000fe400020004ff */
[----:B0-----:R-:W-:-:S03]  /*1bca0*/  PRMT R6, RZ, 0x7610, R6 ;  /* 0x00007610ff067816 */ /* 0x001fc60000000006 */
[----:B------:R-:W-:-:S05]  /*1bcb0*/  HADD2.F32 R7, -RZ, R10.H0_H0 ;  /* 0x2000000aff077230 */ /* 0x000fca0000004100 */
[----:B------:R-:W-:-:S04]  /*1bcc0*/  FMUL R7, R7, R178 ;  /* 0x000000b207077220 */ /* 0x000fc80000400000 */
[----:B------:R-:W-:-:S05]  /*1bcd0*/  FFMA R7, R24, R163, R7 ;  /* 0x000000a318077223 */ /* 0x000fca0000000007 */
[----:B------:R-:W-:-:S05]  /*1bce0*/  F2FP.SATFINITE.E5M2.F32.PACK_AB_MERGE_C R7, RZ, R7, RZ ;  /* 0x00000007ff07723e */ /* 0x000fca00048060ff */
[----:B------:R0:W-:Y:S01]  /*1bcf0*/  @!P3 STG.E.U8 desc[UR36][R4.64], R7 ;  /* 0x000000070400b986 */ /* 0x0001e2000c101124 */
[----:B------:R-:W-:Y:S05]  /*1bd00*/  @P4 BRA `(.L_x_311) ;  /* 0x0000000000044947 */ /* 0x000fea0003800000 */
[----:B------:R2:W5:Y:S02]  /*1bd10*/  LDG.E.U8 R6, desc[UR36][R8.64+0x1] ;  /* 0x0000012408067981 */ /* 0x000564000c1e1100 */
.L_x_311:
[----:B------:R-:W-:Y:S05]  /*1bd20*/  BSYNC B1 ;  /* 0x0000000000017941 */ /* 0x000fea0003800000 */
.L_x_310:
[----:B-----5:R-:W-:Y:S01]  /*1bd30*/  LOP3.LUT R6, R6, 0xff, RZ, 0xc0, !PT ;  /* 0x000000ff06067812 */ /* 0x020fe200078ec0ff */
[----:B------:R-:W-:Y:S01]  /*1bd40*/  BSSY B1, `(.L_x_312) ;  /* 0x0000013000017945 */ /* 0x000fe20003800000 */
[----:B------:R-:W-:Y:S02]  /*1bd50*/  IADD3 R21, P1, R21, 0x88, RZ ;  /* 0x0000008815157810 */ /* 0x000fe40007f3e0ff */
[----:B------:R-:W-:-:S03]  /*1bd60*/  F2FP.F16.E5M2.UNPACK_B R6, R6 ;  /* 0x00000006ff06723e */ /* 0x000fc600020004ff */
[----:B------:R-:W-:Y:S01]  /*1bd70*/  IMAD.X R11, RZ, RZ, UR9, P1 ;  /* 0x00000009ff0b7e24 */ /* 0x000fe200088e06ff */
[----:B------:R-:W-:Y:S01]  /*1bd80*/  ISETP.GE.AND P1, PT, R20, 0x89, PT ;  /* 0x000000891400780c */ /* 0x000fe20003f26270 */
[----:B0-----:R-:W-:Y:S02]  /*1bd90*/  HADD2.F32 R7, -RZ, R6.H0_H0 ;  /* 0x20000006ff077230 */ /* 0x001fe40000004100 */
[-C--:B------:R-:W-:Y:S01]  /*1bda0*/  IMAD R10, R11, R14.reuse, RZ ;  /* 0x0000000e0b0a7224 */ /* 0x080fe200078e02ff */
[----:B------:R-:W-:Y:S01]  /*1bdb0*/  ISETP.LT.OR P3, PT, R0, 0x1, !P1 ;  /* 0x000000010000780c */ /* 0x000fe20004f61670 */
[----:B------:R-:W-:-:S04]  /*1bdc0*/  IMAD.WIDE.U32 R18, R21, R14, R18 ;  /* 0x0000000e15127225 */ /* 0x000fc800078e0012 */
[----:B------:R-:W-:Y:S01]  /*1bdd0*/  FMUL R6, R7, R178 ;  /* 0x000000b207067220 */ /* 0x000fe20000400000 */
[----:B------:R-:W-:-:S03]  /*1bde0*/  IMAD R10, R21, R15, R10 ;  /* 0x0000000f150a7224 */ /* 0x000fc600078e020a */
[----:B------:R-:W-:-:S01]  /*1bdf0*/  FFMA R6, R25, R163, R6 ;  /* 0x000000a319067223 */ /* 0x000fc20000000006 */
[----:B------:R-:W-:-:S04]  /*1be00*/  IADD3 R16, P2, R18, R16, RZ ;  /* 0x0000001012107210 */ /* 0x000fc80007f5e0ff */
[----:B------:R-:W-:Y:S02]  /*1be10*/  F2FP.SATFINITE.E5M2.F32.PACK_AB_MERGE_C R7, RZ, R6, RZ ;  /* 0x00000006ff07723e */ /* 0x000fe400048060ff */
[----:B------:R-:W-:Y:S02]  /*1be20*/  IADD3.X R17, R17, R19, R10, P2, !PT ;  /* 0x0000001311117210 */ /* 0x000fe400017fe40a */
[----:B------:R-:W-:Y:S01]  /*1be30*/  PRMT R6, RZ, 0x7610, R6 ;  /* 0x00007610ff067816 */ /* 0x000fe20000000006 */
[----:B------:R0:W-:Y:S01]  /*1be40*/  @!P4 STG.E.U8 desc[UR36][R4.64+0x1], R7 ;  /* 0x000001070400c986 */ /* 0x0001e2000c101124 */
[----:B------:R-:W-:Y:S05]  /*1be50*/  @P3 BRA `(.L_x_313) ;  /* 0x0000000000043947 */ /* 0x000fea0003800000 */
[----:B------:R3:W5:Y:S02]  /*1be60*/  LDG.E.U8 R6, desc[UR36][R16.64] ;  /* 0x0000002410067981 */ /* 0x000764000c1e1100 */
.L_x_313:
[----:B------:R-:W-:Y:S05]  /*1be70*/  BSYNC B1 ;  /* 0x0000000000017941 */ /* 0x000fea0003800000 */
.L_x_312:
[----:B-----5:R-:W-:Y:S01]  /*1be80*/  LOP3.LUT R6, R6, 0xff, RZ, 0xc0, !PT ;  /* 0x000000ff06067812 */ /* 0x020fe200078ec0ff */
[----:B------:R-:W-:Y:S01]  /*1be90*/  BSSY B1, `(.L_x_314) ;  /* 0x000000b000017945 */ /* 0x000fe20003800000 */
[----:B------:R-:W-:Y:S02]  /*1bea0*/  ISETP.LT.OR P2, PT, R0, 0x2, !P1 ;  /* 0x000000020000780c */ /* 0x000fe40004f41670 */
[----:B------:R-:W-:-:S05]  /*1beb0*/  F2FP.F16.E5M2.UNPACK_B R6, R6 ;  /* 0x00000006ff06723e */ /* 0x000fca00020004ff */
[----:B0-----:R-:W-:Y:S01]  /*1bec0*/  HADD2.F32 R7, -RZ, R6.H0_H0 ;  /* 0x20000006ff077230 */ /* 0x001fe20000004100 */
[----:B------:R-:W-:-:S04]  /*1bed0*/  PRMT R6, RZ, 0x7610, R6 ;  /* 0x00007610ff067816 */ /* 0x000fc80000000006 */
[----:B------:R-:W-:-:S04]  /*1bee0*/  FMUL R7, R7, R178 ;  /* 0x000000b207077220 */ /* 0x000fc80000400000 */
[----:B------:R-:W-:-:S05]  /*1bef0*/  FFMA R7, R26, R163, R7 ;  /* 0x000000a31a077223 */ /* 0x000fca0000000007 */
[----:B------:R-:W-:-:S05]  /*1bf00*/  F2FP.SATFINITE.E5M2.F32.PACK_AB_MERGE_C R7, RZ, R7, RZ ;  /* 0x00000007ff07723e */ /* 0x000fca00048060ff */
[----:B------:R0:W-:Y:S01]  /*1bf10*/  @!P3 STG.E.U8 desc[UR36][R2.64], R7 ;  /* 0x000000070200b986 */ /* 0x0001e2000c101124 */
[----:B------:R-:W-:Y:S05]  /*1bf20*/  @P2 BRA `(.L_x_315) ;  /* 0x0000000000042947 */ /* 0x000fea0003800000 */
[----:B------:R4:W5:Y:S02]  /*1bf30*/  LDG.E.U8 R6, desc[UR36][R16.64+0x1] ;  /* 0x0000012410067981 */ /* 0x000964000c1e1100 */
.L_x_315:
[----:B------:R-:W-:Y:S05]  /*1bf40*/  BSYNC B1 ;  /* 0x0000000000017941 */ /* 0x000fea0003800000 */
.L_x_314:
[----:B-----5:R-:W-:Y:S01]  /*1bf50*/  LOP3.LUT R6, R6, 0xff, RZ, 0xc0, !PT ;  /* 0x000000ff06067812 */ /* 0x020fe200078ec0ff */
[----:B------:R-:W-:Y:S01]  /*1bf60*/  BSSY B1, `(.L_x_316) ;  /* 0x000000b000017945 */ /* 0x000fe20003800000 */
[----:B------:R-:W-:Y:S02]  /*1bf70*/  ISETP.LT.OR P3, PT, R0, 0x9, !P0 ;  /* 0x000000090000780c */ /* 0x000fe40004761670 */
[----:B------:R-:W-:-:S05]  /*1bf80*/  F2FP.F16.E5M2.UNPACK_B R6, R6 ;  /* 0x00000006ff06723e */ /* 0x000fca00020004ff */
[----:B0-----:R-:W-:-:S05]  /*1bf90*/  HADD2.F32 R7, -RZ, R6.H0_H0 ;  /* 0x20000006ff077230 */ /* 0x001fca0000004100 */
[----:B------:R-:W-:-:S04]  /*1bfa0*/  FMUL R6, R7, R178 ;  /* 0x000000b207067220 */ /* 0x000fc80000400000 */
[----:B------:R-:W-:-:S05]  /*1bfb0*/  FFMA R6, R27, R163, R6 ;  /* 0x000000a31b067223 */ /* 0x000fca0000000006 */
[----:B------:R-:W-:Y:S02]  /*1bfc0*/  F2FP.SATFINITE.E5M2.F32.PACK_AB_MERGE_C R7, RZ, R6, RZ ;  /* 0x00000006ff07723e */ /* 0x000fe400048060ff */
[----:B------:R-:W-:-:S03]  /*1bfd0*/  PRMT R6, RZ, 0x7610, R6 ;  /* 0x00007610ff067816 */ /* 0x000fc60000000006 */
[----:B------:R0:W-:Y:S01]  /*1bfe0*/  @!P2 STG.E.U8 desc[UR36][R2.64+0x1], R7 ;  /* 0x000001070200a986 */ /* 0x0001e2000c101124 */
[----:B------:R-:W-:Y:S05]  /*1bff0*/  @P3 BRA `(.L_x_317) ;  /* 0x0000000000043947 */ /* 0x000fea0003800000 */
[----:B------:R0:W5:Y:S02]  /*1c000*/  LDG.E.U8 R6, desc[UR36][R8.64+0x8] ;  /* 0x0000082408067981 */ /* 0x000164000c1e1100 */
.L_x_317:
[----:B------:R-:W-:Y:S05]  /*1c010*/  BSYNC B1 ;  /* 0x0000000000017941 */ /* 0x000fea0003800000 */
.L_x_316:
        /* <DEDUP_REMOVED lines=12> */
.L_x_319:
[----:B------:R-:W-:Y:S05]  /*1c0e0*/  BSYNC B1 ;  /* 0x0000000000017941 */ /* 0x000fea0003800000 */
.L_x_318:
        /* <DEDUP_REMOVED lines=12> */
.L_x_321:
[----:B------:R-:W-:Y:S05]  /*1c1b0*/  BSYNC B1 ;  /* 0x0000000000017941 */ /* 0x000fea0003800000 */
.L_x_320:
        /* <DEDUP_REMOVED lines=12> */
.L_x_323:
[----:B------:R-:W-:Y:S05]  /*1c280*/  BSYNC B1 ;  /* 0x0000000000017941 */ /* 0x000fea0003800000 */
.L_x_322:
        /* <DEDUP_REMOVED lines=12> */
.L_x_325:
[----:B------:R-:W-:Y:S05]  /*1c350*/  BSYNC B1 ;  /* 0x0000000000017941 */ /* 0x000fea0003800000 */
.L_x_324:
        /* <DEDUP_REMOVED lines=12> */
.L_x_327:
[----:B------:R-:W-:Y:S05]  /*1c420*/  BSYNC B1 ;  /* 0x0000000000017941 */ /* 0x000fea0003800000 */
.L_x_326:
        /* <DEDUP_REMOVED lines=12> */
.L_x_329:
[----:B------:R-:W-:Y:S05]  /*1c4f0*/  BSYNC B1 ;  /* 0x0000000000017941 */ /* 0x000fea0003800000 */
.L_x_328:
        /* <DEDUP_REMOVED lines=12> */
.L_x_331:
[----:B------:R-:W-:Y:S05]  /*1c5c0*/  BSYNC B1 ;  /* 0x0000000000017941 */ /* 0x000fea0003800000 */
.L_x_330:
        /* <DEDUP_REMOVED lines=12> */
.L_x_333:
[----:B------:R-:W-:Y:S05]  /*1c690*/  BSYNC B1 ;  /* 0x0000000000017941 */ /* 0x000fea0003800000 */
.L_x_332:
        /* <DEDUP_REMOVED lines=12> */
.L_x_335:
[----:B------:R-:W-:Y:S05]  /*1c760*/  BSYNC B1 ;  /* 0x0000000000017941 */ /* 0x000fea0003800000 */
.L_x_334:
        /* <DEDUP_REMOVED lines=12> */
.L_x_337:
[----:B------:R-:W-:Y:S05]  /*1c830*/  BSYNC B1 ;  /* 0x0000000000017941 */ /* 0x000fea0003800000 */
.L_x_336:
        /* <DEDUP_REMOVED lines=12> */
.L_x_339:
[----:B------:R-:W-:Y:S05]  /*1c900*/  BSYNC B1 ;  /* 0x0000000000017941 */ /* 0x000fea0003800000 */
.L_x_338:
        /* <DEDUP_REMOVED lines=12> */
.L_x_341:
[----:B------:R-:W-:Y:S05]  /*1c9d0*/  BSYNC B1 ;  /* 0x0000000000017941 */ /* 0x000fea0003800000 */
.L_x_340:
        /* <DEDUP_REMOVED lines=12> */
.L_x_343:
[----:B------:R-:W-:Y:S05]  /*1caa0*/  BSYNC B1 ;  /* 0x0000000000017941 */ /* 0x000fea0003800000 */
.L_x_342:
        /* <DEDUP_REMOVED lines=12> */
.L_x_345:
[----:B------:R-:W-:Y:S05]  /*1cb70*/  BSYNC B1 ;  /* 0x0000000000017941 */ /* 0x000fea0003800000 */
.L_x_344:
        /* <DEDUP_REMOVED lines=12> */
.L_x_347:
[----:B------:R-:W-:Y:S05]  /*1cc40*/  BSYNC B1 ;  /* 0x0000000000017941 */ /* 0x000fea0003800000 */
.L_x_346:
        /* <DEDUP_REMOVED lines=12> */
.L_x_349:
[----:B------:R-:W-:Y:S05]  /*1cd10*/  BSYNC B1 ;  /* 0x0000000000017941 */ /* 0x000fea0003800000 */
.L_x_348:
        /* <DEDUP_REMOVED lines=12> */
.L_x_351:
[----:B------:R-:W-:Y:S05]  /*1cde0*/  BSYNC B1 ;  /* 0x0000000000017941 */ /* 0x000fea0003800000 */
.L_x_350:
        /* <DEDUP_REMOVED lines=12> */
.L_x_353:
[----:B------:R-:W-:Y:S05]  /*1ceb0*/  BSYNC B1 ;  /* 0x0000000000017941 */ /* 0x000fea0003800000 */
.L_x_352:
        /* <DEDUP_REMOVED lines=12> */
.L_x_355:
[----:B------:R-:W-:Y:S05]  /*1cf80*/  BSYNC B1 ;  /* 0x0000000000017941 */ /* 0x000fea0003800000 */
.L_x_354:
        /* <DEDUP_REMOVED lines=12> */
.L_x_357:
[----:B------:R-:W-:Y:S05]  /*1d050*/  BSYNC B1 ;  /* 0x0000000000017941 */ /* 0x000fea0003800000 */
.L_x_356:
        /* <DEDUP_REMOVED lines=12> */
.L_x_359:
[----:B------:R-:W-:Y:S05]  /*1d120*/  BSYNC B1 ;  /* 0x0000000000017941 */ /* 0x000fea0003800000 */
.L_x_358:
        /* <DEDUP_REMOVED lines=12> */
.L_x_361:
[----:B------:R-:W-:Y:S05]  /*1d1f0*/  BSYNC B1 ;  /* 0x0000000000017941 */ /* 0x000fea0003800000 */
.L_x_360:
        /* <DEDUP_REMOVED lines=12> */
.L_x_363:
[----:B------:R-:W-:Y:S05]  /*1d2c0*/  BSYNC B1 ;  /* 0x0000000000017941 */ /* 0x000fea0003800000 */
.L_x_362:
        /* <DEDUP_REMOVED lines=12> */
.L_x_365:
[----:B------:R-:W-:Y:S05]  /*1d390*/  BSYNC B1 ;  /* 0x0000000000017941 */ /* 0x000fea0003800000 */
.L_x_364:
        /* <DEDUP_REMOVED lines=12> */
.L_x_367:
[----:B------:R-:W-:Y:S05]  /*1d460*/  BSYNC B1 ;  /* 0x0000000000017941 */ /* 0x000fea0003800000 */
.L_x_366:
        /* <DEDUP_REMOVED lines=12> */
.L_x_369:
[----:B------:R-:W-:Y:S05]  /*1d530*/  BSYNC B1 ;  /* 0x0000000000017941 */ /* 0x000fea0003800000 */
.L_x_368:
        /* <DEDUP_REMOVED lines=12> */
.L_x_371:
[----:B------:R-:W-:Y:S05]  /*1d600*/  BSYNC B1 ;  /* 0x0000000000017941 */ /* 0x000fea0003800000 */
.L_x_370:
        /* <DEDUP_REMOVED lines=12> */
.L_x_373:
[----:B------:R-:W-:Y:S05]  /*1d6d0*/  BSYNC B1 ;  /* 0x0000000000017941 */ /* 0x000fea0003800000 */
.L_x_372:
        /* <DEDUP_REMOVED lines=12> */
.L_x_375:
[----:B------:R-:W-:Y:S05]  /*1d7a0*/  BSYNC B1 ;  /* 0x0000000000017941 */ /* 0x000fea0003800000 */
.L_x_374:
        /* <DEDUP_REMOVED lines=12> */
.L_x_377:
[----:B------:R-:W-:Y:S05]  /*1d870*/  BSYNC B1 ;  /* 0x0000000000017941 */ /* 0x000fea0003800000 */
.L_x_376:
        /* <DEDUP_REMOVED lines=12> */
.L_x_379:
[----:B------:R-:W-:Y:S05]  /*1d940*/  BSYNC B1 ;  /* 0x0000000000017941 */ /* 0x000fea0003800000 */
.L_x_378:
        /* <DEDUP_REMOVED lines=12> */
.L_x_381:
[----:B------:R-:W-:Y:S05]  /*1da10*/  BSYNC B1 ;  /* 0x0000000000017941 */ /* 0x000fea0003800000 */
.L_x_380:
        /* <DEDUP_REMOVED lines=12> */
.L_x_383:
[----:B------:R-:W-:Y:S05]  /*1dae0*/  BSYNC B1 ;  /* 0x0000000000017941 */ /* 0x000fea0003800000 */
.L_x_382:
        /* <DEDUP_REMOVED lines=12> */
.L_x_385:
[----:B------:R-:W-:Y:S05]  /*1dbb0*/  BSYNC B1 ;  /* 0x0000000000017941 */ /* 0x000fea0003800000 */
.L_x_384:
        /* <DEDUP_REMOVED lines=12> */
.L_x_387:
[----:B------:R-:W-:Y:S05]  /*1dc80*/  BSYNC B1 ;  /* 0x0000000000017941 */ /* 0x000fea0003800000 */
.L_x_386:
        /* <DEDUP_REMOVED lines=12> */
.L_x_389:
[----:B------:R-:W-:Y:S05]  /*1dd50*/  BSYNC B1 ;  /* 0x0000000000017941 */ /* 0x000fea0003800000 */
.L_x_388:
        /* <DEDUP_REMOVED lines=12> */
.L_x_391:
[----:B------:R-:W-:Y:S05]  /*1de20*/  BSYNC B1 ;  /* 0x0000000000017941 */ /* 0x000fea0003800000 */
.L_x_390:
        /* <DEDUP_REMOVED lines=12> */
.L_x_393:
[----:B------:R-:W-:Y:S05]  /*1def0*/  BSYNC B1 ;  /* 0x0000000000017941 */ /* 0x000fea0003800000 */
.L_x_392:
        /* <DEDUP_REMOVED lines=12> */
.L_x_395:
[----:B------:R-:W-:Y:S05]  /*1dfc0*/  BSYNC B1 ;  /* 0x0000000000017941 */ /* 0x000fea0003800000 */
.L_x_394:
        /* <DEDUP_REMOVED lines=12> */
.L_x_397:
[----:B------:R-:W-:Y:S05]  /*1e090*/  BSYNC B1 ;  /* 0x0000000000017941 */ /* 0x000fea0003800000 */
.L_x_396:
        /* <DEDUP_REMOVED lines=12> */
.L_x_399:
[----:B------:R-:W-:Y:S05]  /*1e160*/  BSYNC B1 ;  /* 0x0000000000017941 */ /* 0x000fea0003800000 */
.L_x_398:
        /* <DEDUP_REMOVED lines=12> */
.L_x_401:
[----:B------:R-:W-:Y:S05]  /*1e230*/  BSYNC B1 ;  /* 0x0000000000017941 */ /* 0x000fea0003800000 */
.L_x_400:
        /* <DEDUP_REMOVED lines=12> */
.L_x_403:
[----:B------:R-:W-:Y:S05]  /*1e300*/  BSYNC B1 ;  /* 0x0000000000017941 */ /* 0x000fea0003800000 */
.L_x_402:
        /* <DEDUP_REMOVED lines=12> */
.L_x_405:
[----:B------:R-:W-:Y:S05]  /*1e3d0*/  BSYNC B1 ;  /* 0x0000000000017941 */ /* 0x000fea0003800000 */
.L_x_404:
        /* <DEDUP_REMOVED lines=12> */
.L_x_407:
[----:B------:R-:W-:Y:S05]  /*1e4a0*/  BSYNC B1 ;  /* 0x0000000000017941 */ /* 0x000fea0003800000 */
.L_x_406:
        /* <DEDUP_REMOVED lines=12> */
.L_x_409:
[----:B------:R-:W-:Y:S05]  /*1e570*/  BSYNC B1 ;  /* 0x0000000000017941 */ /* 0x000fea0003800000 */
.L_x_408:
        /* <DEDUP_REMOVED lines=12> */
.L_x_411:
[----:B------:R-:W-:Y:S05]  /*1e640*/  BSYNC B1 ;  /* 0x0000000000017941 */ /* 0x000fea0003800000 */
.L_x_410:
        /* <DEDUP_REMOVED lines=12> */
.L_x_413:
[----:B------:R-:W-:Y:S05]  /*1e710*/  BSYNC B1 ;  /* 0x0000000000017941 */ /* 0x000fea0003800000 */
.L_x_412:
        /* <DEDUP_REMOVED lines=12> */
.L_x_415:
[----:B------:R-:W-:Y:S05]  /*1e7e0*/  BSYNC B1 ;  /* 0x0000000000017941 */ /* 0x000fea0003800000 */
.L_x_414:
        /* <DEDUP_REMOVED lines=12> */
.L_x_417:
[----:B------:R-:W-:Y:S05]  /*1e8b0*/  BSYNC B1 ;  /* 0x0000000000017941 */ /* 0x000fea0003800000 */
.L_x_416:
        /* <DEDUP_REMOVED lines=12> */
.L_x_419:
[----:B------:R-:W-:Y:S05]  /*1e980*/  BSYNC B1 ;  /* 0x0000000000017941 */ /* 0x000fea0003800000 */
.L_x_418:
        /* <DEDUP_REMOVED lines=12> */
.L_x_421:
[----:B------:R-:W-:Y:S05]  /*1ea50*/  BSYNC B1 ;  /* 0x0000000000017941 */ /* 0x000fea0003800000 */
.L_x_420:
        /* <DEDUP_REMOVED lines=12> */
.L_x_423:
[----:B------:R-:W-:Y:S05]  /*1eb20*/  BSYNC B1 ;  /* 0x0000000000017941 */ /* 0x000fea0003800000 */
.L_x_422:
        /* <DEDUP_REMOVED lines=12> */
.L_x_425:
[----:B------:R-:W-:Y:S05]  /*1ebf0*/  BSYNC B1 ;  /* 0x0000000000017941 */ /* 0x000fea0003800000 */
.L_x_424:
        /* <DEDUP_REMOVED lines=12> */
.L_x_427:
[----:B------:R-:W-:Y:S05]  /*1ecc0*/  BSYNC B1 ;  /* 0x0000000000017941 */ /* 0x000fea0003800000 */
.L_x_426:
        /* <DEDUP_REMOVED lines=12> */
.L_x_429:
[----:B------:R-:W-:Y:S05]  /*1ed90*/  BSYNC B1 ;  /* 0x0000000000017941 */ /* 0x000fea0003800000 */
.L_x_428:
        /* <DEDUP_REMOVED lines=12> */
.L_x_431:
[----:B------:R-:W-:Y:S05]  /*1ee60*/  BSYNC B1 ;  /* 0x0000000000017941 */ /* 0x000fea0003800000 */
.L_x_430:
        /* <DEDUP_REMOVED lines=12> */
.L_x_433:
[----:B------:R-:W-:Y:S05]  /*1ef30*/  BSYNC B1 ;  /* 0x0000000000017941 */ /* 0x000fea0003800000 */
.L_x_432:
        /* <DEDUP_REMOVED lines=12> */
.L_x_435:
[----:B------:R-:W-:Y:S05]  /*1f000*/  BSYNC B1 ;  /* 0x0000000000017941 */ /* 0x000fea0003800000 */
.L_x_434:
        /* <DEDUP_REMOVED lines=12> */
.L_x_437:
[----:B------:R-:W-:Y:S05]  /*1f0d0*/  BSYNC B1 ;  /* 0x0000000000017941 */ /* 0x000fea0003800000 */
.L_x_436:
        /* <DEDUP_REMOVED lines=12> */
.L_x_439:
[----:B------:R-:W-:Y:S05]  /*1f1a0*/  BSYNC B1 ;  /* 0x0000000000017941 */ /* 0x000fea0003800000 */
.L_x_438:
        /* <DEDUP_REMOVED lines=12> */
.L_x_441:
[----:B------:R-:W-:Y:S05]  /*1f270*/  BSYNC B1 ;  /* 0x0000000000017941 */ /* 0x000fea0003800000 */
.L_x_440:
        /* <DEDUP_REMOVED lines=12> */
.L_x_443:
[----:B------:R-:W-:Y:S05]  /*1f340*/  BSYNC B1 ;  /* 0x0000000000017941 */ /* 0x000fea0003800000 */
.L_x_442:
        /* <DEDUP_REMOVED lines=12> */
.L_x_445:
[----:B------:R-:W-:Y:S05]  /*1f410*/  BSYNC B1 ;  /* 0x0000000000017941 */ /* 0x000fea0003800000 */
.L_x_444:
        /* <DEDUP_REMOVED lines=12> */
.L_x_447:
[----:B------:R-:W-:Y:S05]  /*1f4e0*/  BSYNC B1 ;  /* 0x0000000000017941 */ /* 0x000fea0003800000 */
.L_x_446:
        /* <DEDUP_REMOVED lines=12> */
.L_x_449:
[----:B------:R-:W-:Y:S05]  /*1f5b0*/  BSYNC B1 ;  /* 0x0000000000017941 */ /* 0x000fea0003800000 */
.L_x_448:
        /* <DEDUP_REMOVED lines=12> */
.L_x_451:
[----:B------:R-:W-:Y:S05]  /*1f680*/  BSYNC B1 ;  /* 0x0000000000017941 */ /* 0x000fea0003800000 */
.L_x_450:
        /* <DEDUP_REMOVED lines=12> */
.L_x_453:
[----:B------:R-:W-:Y:S05]  /*1f750*/  BSYNC B1 ;  /* 0x0000000000017941 */ /* 0x000fea0003800000 */
.L_x_452:
        /* <DEDUP_REMOVED lines=12> */
.L_x_455:
[----:B------:R-:W-:Y:S05]  /*1f820*/  BSYNC B1 ;  /* 0x0000000000017941 */ /* 0x000fea0003800000 */
.L_x_454:
        /* <DEDUP_REMOVED lines=12> */
.L_x_457:
[----:B------:R-:W-:Y:S05]  /*1f8f0*/  BSYNC B1 ;  /* 0x0000000000017941 */ /* 0x000fea0003800000 */
.L_x_456:
        /* <DEDUP_REMOVED lines=12> */
.L_x_459:
[----:B------:R-:W-:Y:S05]  /*1f9c0*/  BSYNC B1 ;  /* 0x0000000000017941 */ /* 0x000fea0003800000 */
.L_x_458:
        /* <DEDUP_REMOVED lines=12> */
.L_x_461:
[----:B------:R-:W-:Y:S05]  /*1fa90*/  BSYNC B1 ;  /* 0x0000000000017941 */ /* 0x000fea0003800000 */
.L_x_460:
        /* <DEDUP_REMOVED lines=12> */
.L_x_463:
[----:B------:R-:W-:Y:S05]  /*1fb60*/  BSYNC B1 ;  /* 0x0000000000017941 */ /* 0x000fea0003800000 */
.L_x_462:
        /* <DEDUP_REMOVED lines=12> */
.L_x_465:
[----:B------:R-:W-:Y:S05]  /*1fc30*/  BSYNC B1 ;  /* 0x0000000000017941 */ /* 0x000fea0003800000 */
.L_x_464:
        /* <DEDUP_REMOVED lines=12> */
.L_x_467:
[----:B------:R-:W-:Y:S05]  /*1fd00*/  BSYNC B1 ;  /* 0x0000000000017941 */ /* 0x000fea0003800000 */
.L_x_466:
        /* <DEDUP_REMOVED lines=12> */
.L_x_469:
[----:B------:R-:W-:Y:S05]  /*1fdd0*/  BSYNC B1 ;  /* 0x0000000000017941 */ /* 0x000fea0003800000 */
.L_x_468:
        /* <DEDUP_REMOVED lines=12> */
.L_x_471:
[----:B------:R-:W-:Y:S05]  /*1fea0*/  BSYNC B1 ;  /* 0x0000000000017941 */ /* 0x000fea0003800000 */
.L_x_470:
        /* <DEDUP_REMOVED lines=12> */
.L_x_473:
[----:B------:R-:W-:Y:S05]  /*1ff70*/  BSYNC B1 ;  /* 0x0000000000017941 */ /* 0x000fea0003800000 */
.L_x_472:
        /* <DEDUP_REMOVED lines=12> */
.L_x_475:
[----:B------:R-:W-:Y:S05]  /*20040*/  BSYNC B1 ;  /* 0x0000000000017941 */ /* 0x000fea0003800000 */
.L_x_474:
        /* <DEDUP_REMOVED lines=12> */
.L_x_477:
[----:B------:R-:W-:Y:S05]  /*20110*/  BSYNC B1 ;  /* 0x0000000000017941 */ /* 0x000fea0003800000 */
.L_x_476:
        /* <DEDUP_REMOVED lines=12> */
.L_x_479:
[----:B------:R-:W-:Y:S05]  /*201e0*/  BSYNC B1 ;  /* 0x0000000000017941 */ /* 0x000fea0003800000 */
.L_x_478:
        /* <DEDUP_REMOVED lines=12> */
.L_x_481:
[----:B------:R-:W-:Y:S05]  /*202b0*/  BSYNC B1 ;  /* 0x0000000000017941 */ /* 0x000fea0003800000 */
.L_x_480:
        /* <DEDUP_REMOVED lines=12> */
.L_x_483:
[----:B------:R-:W-:Y:S05]  /*20380*/  BSYNC B1 ;  /* 0x0000000000017941 */ /* 0x000fea0003800000 */
.L_x_482:
        /* <DEDUP_REMOVED lines=12> */
.L_x_485:
[----:B------:R-:W-:Y:S05]  /*20450*/  BSYNC B1 ;  /* 0x0000000000017941 */ /* 0x000fea0003800000 */
.L_x_484:
        /* <DEDUP_REMOVED lines=12> */
.L_x_487:
[----:B------:R-:W-:Y:S05]  /*20520*/  BSYNC B1 ;  /* 0x0000000000017941 */ /* 0x000fea0003800000 */
.L_x_486:
        /* <DEDUP_REMOVED lines=12> */
.L_x_489:
[----:B------:R-:W-:Y:S05]  /*205f0*/  BSYNC B1 ;  /* 0x0000000000017941 */ /* 0x000fea0003800000 */
.L_x_488:
        /* <DEDUP_REMOVED lines=12> */
.L_x_491:
[----:B------:R-:W-:Y:S05]  /*206c0*/  BSYNC B1 ;  /* 0x0000000000017941 */ /* 0x000fea0003800000 */
.L_x_490:
        /* <DEDUP_REMOVED lines=12> */
.L_x_493:
[----:B------:R-:W-:Y:S05]  /*20790*/  BSYNC B1 ;  /* 0x0000000000017941 */ /* 0x000fea0003800000 */
.L_x_492:
        /* <DEDUP_REMOVED lines=12> */
.L_x_495:
[----:B------:R-:W-:Y:S05]  /*20860*/  BSYNC B1 ;  /* 0x0000000000017941 */ /* 0x000fea0003800000 */
.L_x_494:
        /* <DEDUP_REMOVED lines=12> */
.L_x_497:
[----:B------:R-:W-:Y:S05]  /*20930*/  BSYNC B1 ;  /* 0x0000000000017941 */ /* 0x000fea0003800000 */
.L_x_496:
        /* <DEDUP_REMOVED lines=12> */
.L_x_499:
[----:B------:R-:W-:Y:S05]  /*20a00*/  BSYNC B1 ;  /* 0x0000000000017941 */ /* 0x000fea0003800000 */
.L_x_498:
        /* <DEDUP_REMOVED lines=12> */
.L_x_501:
[----:B------:R-:W-:Y:S05]  /*20ad0*/  BSYNC B1 ;  /* 0x0000000000017941 */ /* 0x000fea0003800000 */
.L_x_500:
        /* <DEDUP_REMOVED lines=12> */
.L_x_503:
[----:B------:R-:W-:Y:S05]  /*20ba0*/  BSYNC B1 ;  /* 0x0000000000017941 */ /* 0x000fea0003800000 */
.L_x_502:
        /* <DEDUP_REMOVED lines=12> */
.L_x_505:
[----:B------:R-:W-:Y:S05]  /*20c70*/  BSYNC B1 ;  /* 0x0000000000017941 */ /* 0x000fea0003800000 */
.L_x_504:
        /* <DEDUP_REMOVED lines=12> */
.L_x_507:
[----:B------:R-:W-:Y:S05]  /*20d40*/  BSYNC B1 ;  /* 0x0000000000017941 */ /* 0x000fea0003800000 */
.L_x_506:
        /* <DEDUP_REMOVED lines=12> */
.L_x_509:
[----:B------:R-:W-:Y:S05]  /*20e10*/  BSYNC B1 ;  /* 0x0000000000017941 */ /* 0x000fea0003800000 */
.L_x_508:
        /* <DEDUP_REMOVED lines=12> */
.L_x_511:
[----:B------:R-:W-:Y:S05]  /*20ee0*/  BSYNC B1 ;  /* 0x0000000000017941 */ /* 0x000fea0003800000 */
.L_x_510:
        /* <DEDUP_REMOVED lines=12> */
.L_x_513:
[----:B------:R-:W-:Y:S05]  /*20fb0*/  BSYNC B1 ;  /* 0x0000000000017941 */ /* 0x000fea0003800000 */
.L_x_512:
        /* <DEDUP_REMOVED lines=12> */
.L_x_515:
[----:B------:R-:W-:Y:S05]  /*21080*/  BSYNC B1 ;  /* 0x0000000000017941 */ /* 0x000fea0003800000 */
.L_x_514:
        /* <DEDUP_REMOVED lines=12> */
.L_x_517:
[----:B------:R-:W-:Y:S05]  /*21150*/  BSYNC B1 ;  /* 0x0000000000017941 */ /* 0x000fea0003800000 */
.L_x_516:
        /* <DEDUP_REMOVED lines=12> */
.L_x_519:
[----:B------:R-:W-:Y:S05]  /*21220*/  BSYNC B1 ;  /* 0x0000000000017941 */ /* 0x000fea0003800000 */
.L_x_518:
        /* <DEDUP_REMOVED lines=12> */
.L_x_521:
[----:B------:R-:W-:Y:S05]  /*212f0*/  BSYNC B1 ;  /* 0x0000000000017941 */ /* 0x000fea0003800000 */
.L_x_520:
        /* <DEDUP_REMOVED lines=12> */
.L_x_523:
[----:B------:R-:W-:Y:S05]  /*213c0*/  BSYNC B1 ;  /* 0x0000000000017941 */ /* 0x000fea0003800000 */
.L_x_522:
        /* <DEDUP_REMOVED lines=12> */
.L_x_525:
[----:B------:R-:W-:Y:S05]  /*21490*/  BSYNC B1 ;  /* 0x0000000000017941 */ /* 0x000fea0003800000 */
.L_x_524:
        /* <DEDUP_REMOVED lines=12> */
.L_x_527:
[----:B------:R-:W-:Y:S05]  /*21560*/  BSYNC B1 ;  /* 0x0000000000017941 */ /* 0x000fea0003800000 */
.L_x_526:
        /* <DEDUP_REMOVED lines=12> */
.L_x_529:
[----:B------:R-:W-:Y:S05]  /*21630*/  BSYNC B1 ;  /* 0x0000000000017941 */ /* 0x000fea0003800000 */
.L_x_528:
        /* <DEDUP_REMOVED lines=12> */
.L_x_531:
[----:B------:R-:W-:Y:S05]  /*21700*/  BSYNC B1 ;  /* 0x0000000000017941 */ /* 0x000fea0003800000 */
.L_x_530:
        /* <DEDUP_REMOVED lines=12> */
.L_x_533:
[----:B------:R-:W-:Y:S05]  /*217d0*/  BSYNC B1 ;  /* 0x0000000000017941 */ /* 0x000fea0003800000 */
.L_x_532:
        /* <DEDUP_REMOVED lines=12> */
.L_x_535:
[----:B------:R-:W-:Y:S05]  /*218a0*/  BSYNC B1 ;  /* 0x0000000000017941 */ /* 0x000fea0003800000 */
.L_x_534:
        /* <DEDUP_REMOVED lines=12> */
.L_x_537:
[----:B------:R-:W-:Y:S05]  /*21970*/  BSYNC B1 ;  /* 0x0000000000017941 */ /* 0x000fea0003800000 */
.L_x_536:
        /* <DEDUP_REMOVED lines=12> */
.L_x_539:
[----:B------:R-:W-:Y:S05]  /*21a40*/  BSYNC B1 ;  /* 0x0000000000017941 */ /* 0x000fea0003800000 */
.L_x_538:
        /* <DEDUP_REMOVED lines=12> */
.L_x_541:
[----:B------:R-:W-:Y:S05]  /*21b10*/  BSYNC B1 ;  /* 0x0000000000017941 */ /* 0x000fea0003800000 */
.L_x_540:
        /* <DEDUP_REMOVED lines=12> */
.L_x_543:
[----:B------:R-:W-:Y:S05]  /*21be0*/  BSYNC B1 ;  /* 0x0000000000017941 */ /* 0x000fea0003800000 */
.L_x_542:
        /* <DEDUP_REMOVED lines=12> */
.L_x_545:
[----:B------:R-:W-:Y:S05]  /*21cb0*/  BSYNC B1 ;  /* 0x0000000000017941 */ /* 0x000fea0003800000 */
.L_x_544:
        /* <DEDUP_REMOVED lines=12> */
.L_x_547:
[----:B------:R-:W-:Y:S05]  /*21d80*/  BSYNC B1 ;  /* 0x0000000000017941 */ /* 0x000fea0003800000 */
.L_x_546:
        /* <DEDUP_REMOVED lines=12> */
.L_x_549:
[----:B------:R-:W-:Y:S05]  /*21e50*/  BSYNC B1 ;  /* 0x0000000000017941 */ /* 0x000fea0003800000 */
.L_x_548:
        /* <DEDUP_REMOVED lines=12> */
.L_x_551:
[----:B------:R-:W-:Y:S05]  /*21f20*/  BSYNC B1 ;  /* 0x0000000000017941 */ /* 0x000fea0003800000 */
.L_x_550:
        /* <DEDUP_REMOVED lines=12> */
.L_x_553:
[----:B------:R-:W-:Y:S05]  /*21ff0*/  BSYNC B1 ;  /* 0x0000000000017941 */ /* 0x000fea0003800000 */
.L_x_552:
        /* <DEDUP_REMOVED lines=12> */
.L_x_555:
[----:B------:R-:W-:Y:S05]  /*220c0*/  BSYNC B1 ;  /* 0x0000000000017941 */ /* 0x000fea0003800000 */
.L_x_554:
        /* <DEDUP_REMOVED lines=12> */
.L_x_557:
[----:B------:R-:W-:Y:S05]  /*22190*/  BSYNC B1 ;  /* 0x0000000000017941 */ /* 0x000fea0003800000 */
.L_x_556:
        /* <DEDUP_REMOVED lines=12> */
.L_x_559:
[----:B------:R-:W-:Y:S05]  /*22260*/  BSYNC B1 ;  /* 0x0000000000017941 */ /* 0x000fea0003800000 */
.L_x_558:
        /* <DEDUP_REMOVED lines=12> */
.L_x_561:
[----:B------:R-:W-:Y:S05]  /*22330*/  BSYNC B1 ;  /* 0x0000000000017941 */ /* 0x000fea0003800000 */
.L_x_560:
[----:B-----5:R-:W-:Y:S01]  /*22340*/  LOP3.LUT R6, R6, 0xff, RZ, 0xc0, !PT ;  /* 0x000000ff06067812 */ /* 0x020fe200078ec0ff */
[----:B------:R-:W-:Y:S01]  /*22350*/  BSSY B1, `(.L_x_562) ;  /* 0x000000b000017945 */ /* 0x000fe20003800000 */
[----:B------:R-:W-:Y:S02]  /*22360*/  ISETP.LT.OR P1, PT, R0, 0xfa, !P1 ;  /* 0x000000fa0000780c */ /* 0x000fe40004f21670 */
[----:B------:R-:W-:Y:S02]  /*22370*/  F2FP.F16.E5M2.UNPACK_B R6, R6 ;  /* 0x00000006ff06723e */ /* 0x000fe400020004ff */
[----:B------:R-:W-:-:S03]  /*22380*/  PRMT R0, RZ, 0x7610, R0 ;  /* 0x00007610ff007816 */ /* 0x000fc60000000000 */
[----:B0-----:R-:W-:-:S05]  /*22390*/  HADD2.F32 R5, -RZ, R6.H0_H0 ;  /* 0x20000006ff057230 */ /* 0x001fca0000004100 */
[----:B------:R-:W-:-:S04]  /*223a0*/  FMUL R5, R5, R178 ;  /* 0x000000b205057220 */ /* 0x000fc80000400000 */
[----:B------:R-:W-:-:S05]  /*223b0*/  FFMA R5, R150, R163, R5 ;  /* 0x000000a396057223 */ /* 0x000fca0000000005 */
[----:B------:R-:W-:-:S05]  /*223c0*/  F2FP.SATFINITE.E5M2.F32.PACK_AB_MERGE_C R5, RZ, R5, RZ ;  /* 0x00000005ff05723e */ /* 0x000fca00048060ff */
[----:B------:R0:W-:Y:S01]  /*223d0*/  @!P2 STG.E.U8 desc[UR36][R2.64+0xf8], R5 ;  /* 0x0000f8050200a986 */ /* 0x0001e2000c101124 */
[----:B------:R-:W-:Y:S05]  /*223e0*/  @P1 BRA `(.L_x_563) ;  /* 0x0000000000041947 */ /* 0x000fea0003800000 */
[----:B------:R0:W5:Y:S02]  /*223f0*/  LDG.E.U8 R0, desc[UR36][R16.64+0xf9] ;  /* 0x0000f92410007981 */ /* 0x000164000c1e1100 */
.L_x_563:
[----:B------:R-:W-:Y:S05]  /*22400*/  BSYNC B1 ;  /* 0x0000000000017941 */ /* 0x000fea0003800000 */
.L_x_562:
[----:B------:R-:W-:Y:S05]  /*22410*/  @P1 BRA `(.L_x_564) ;  /* 0x0000004800301947 */ /* 0x000fea0003800000 */
[----:B-----5:R-:W-:-:S04]  /*22420*/  LOP3.LUT R0, R0, 0xff, RZ, 0xc0, !PT ;  /* 0x000000ff00007812 */ /* 0x020fc800078ec0ff */
[----:B------:R-:W-:-:S05]  /*22430*/  F2FP.F16.E5M2.UNPACK_B R0, R0 ;  /* 0x00000000ff00723e */ /* 0x000fca00020004ff */
[----:B0-----:R-:W-:-:S05]  /*22440*/  HADD2.F32 R5, -RZ, R0.H0_H0 ;  /* 0x20000000ff057230 */ /* 0x001fca0000004100 */
[----:B------:R-:W-:-:S04]  /*22450*/  FMUL R0, R5, R178 ;  /* 0x000000b205007220 */ /* 0x000fc80000400000 */
[----:B------:R-:W-:-:S05]  /*22460*/  FFMA R0, R151, R163, R0 ;  /* 0x000000a397007223 */ /* 0x000fca0000000000 */
[----:B------:R-:W-:-:S05]  /*22470*/  F2FP.SATFINITE.E5M2.F32.PACK_AB_MERGE_C R5, RZ, R0, RZ ;  /* 0x00000000ff05723e */ /* 0x000fca00048060ff */
[----:B------:R0:W-:Y:S01]  /*22480*/  STG.E.U8 desc[UR36][R2.64+0xf9], R5 ;  /* 0x0000f90502007986 */ /* 0x0001e2000c101124 */
[----:B------:R-:W-:Y:S05]  /*22490*/  BRA `(.L_x_564) ;  /* 0x0000004800107947 */ /* 0x000fea0003800000 */
.L_x_51:
[----:B------:R-:W2:Y:S04]  /*224a0*/  LDL.LU R10, [R1] ;  /* 0x00000000010a7983 */ /* 0x000ea80000300800 */
[----:B------:R-:W3:Y:S04]  /*224b0*/  LDL.LU R12, [R1+0xc] ;  /* 0x00000c00010c7983 */ /* 0x000ee80000300800 */
[----:B------:R-:W4:Y:S04]  /*224c0*/  LDL.LU R11, [R1+0x10] ;  /* 0x00001000010b7983 */ /* 0x000f280000300800 */
[----:B------:R-:W5:Y:S04]  /*224d0*/  LDL.LU R13, [R1+0x58] ;  /* 0x00005800010d7983 */ /* 0x000f680000300800 */
        /* <DEDUP_REMOVED lines=67> */
[----:B------:R-:W5:Y:S01]  /*22910*/  LDL.LU R173, [R1+0x1a8] ;  /* 0x0001a80001ad7983 */ /* 0x000f620000300800 */
[----:B------:R-:W-:-:S03]  /*22920*/  ISETP.GE.AND P3, PT, R20, 0x1, PT ;  /* 0x000000011400780c */ /* 0x000fc60003f66270 */
[----:B------:R-:W5:Y:S04]  /*22930*/  LDL.LU R172, [R1+0x1ac] ;  /* 0x0001ac0001ac7983 */ /* 0x000f680000300800 */
[----:B------:R-:W5:Y:S04]  /*22940*/  LDL.LU R171, [R1+0x1b0] ;  /* 0x0001b00001ab7983 */ /* 0x000f680000300800 */
[----:B------:R-:W5:Y:S04]  /*22950*/  LDL.LU R170, [R1+0x1b4] ;  /* 0x0001b40001aa7983 */ /* 0x000f680000300800 */
[----:B------:R-:W5:Y:S01]  /*22960*/  LDL.LU R169, [R1+0x1b8] ;  /* 0x0001b80001a97983 */ /* 0x000f620000300800 */
[----:B------:R-:W-:-:S03]  /*22970*/  ISETP.LT.OR P0, PT, R0, 0x1, !P3 ;  /* 0x000000010000780c */ /* 0x000fc60005f01670 */
[----:B------:R-:W5:Y:S04]  /*22980*/  LDL.LU R168, [R1+0x1bc] ;  /* 0x0001bc0001a87983 */ /* 0x000f680000300800 */
[----:B------:R-:W5:Y:S04]  /*22990*/  LDL.LU R167, [R1+0x1c0] ;  /* 0x0001c00001a77983 */ /* 0x000f680000300800 */
[----:B------:R-:W5:Y:S01]  /*229a0*/  LDL.LU R166, [R1+0x1c4] ;  /* 0x0001c40001a67983 */ /* 0x000f620000300800 */
[----:B--2---:R-:W-:-:S03]  /*229b0*/  FMUL R10, R10, R163 ;  /* 0x000000a30a0a7220 */ /* 0x004fc60000400000 */
[----:B------:R-:W2:Y:S04]  /*229c0*/  LDL.LU R165, [R1+0x1c8] ;  /* 0x0001c80001a57983 */ /* 0x000ea80000300800 */
[----:B------:R-:W2:Y:S04]  /*229d0*/  LDL.LU R164, [R1+0x1cc] ;  /* 0x0001cc0001a47983 */ /* 0x000ea80000300800 */
[----:B------:R-:W2:Y:S04]  /*229e0*/  LDL.LU R162, [R1+0x1d0] ;  /* 0x0001d00001a27983 */ /* 0x000ea80000300800 */
[----:B------:R-:W2:Y:S04]  /*229f0*/  LDL.LU R161, [R1+0x1d4] ;  /* 0x0001d40001a17983 */ /* 0x000ea80000300800 */
[----:B------:R-:W2:Y:S01]  /*22a00*/  LDL.LU R158, [R1+0x1d8] ;  /* 0x0001d800019e7983 */ /* 0x000ea20000300800 */
[----:B------:R-:W-:-:S03]  /*22a10*/  F2FP.SATFINITE.E5M2.F32.PACK_AB_MERGE_C R10, RZ, R10, RZ ;  /* 0x0000000aff0a723e */ /* 0x000fc600048060ff */
        /* <DEDUP_REMOVED lines=9> */
[----:B------:R0:W-:Y:S04]  /*22ab0*/  @!P0 STG.E.U8 desc[UR36][R8.64], R10 ;  /* 0x0000000a08008986 */ /* 0x0001e8000c101124 */
[----:B0-----:R-:W3:Y:S01]  /*22ac0*/  LDL.LU R10, [R1+0x4] ;  /* 0x00000400010a7983 */ /* 0x001ee20000300800 */
[----:B------:R-:W-:Y:S01]  /*22ad0*/  ISETP.LT.OR P0, PT, R0, 0x2, !P3 ;  /* 0x000000020000780c */ /* 0x000fe20005f01670 */
[----:B---3--:R-:W-:-:S05]  /*22ae0*/  FMUL R10, R10, R163 ;  /* 0x000000a30a0a7220 */ /* 0x008fca0000400000 */
[----:B------:R-:W-:-:S07]  /*22af0*/  F2FP.SATFINITE.E5M2.F32.PACK_AB_MERGE_C R10, RZ, R10, RZ ;  /* 0x0000000aff0a723e */ /* 0x000fce00048060ff */
[----:B------:R0:W-:Y:S04]  /*22b00*/  @!P0 STG.E.U8 desc[UR36][R8.64+0x1], R10 ;  /* 0x0000010a08008986 */ /* 0x0001e8000c101124 */
[----:B0-----:R-:W3:Y:S01]  /*22b10*/  LDL.LU R10, [R1+0x8] ;  /* 0x00000800010a7983 */ /* 0x001ee20000300800 */
[----:B------:R-:W-:-:S04]  /*22b20*/  ISETP.GE.AND P2, PT, R20, 0x9, PT ;  /* 0x000000091400780c */ /* 0x000fc80003f46270 */
[C---:B------:R-:W-:Y:S02]  /*22b30*/  ISETP.LT.OR P0, PT, R0.reuse, 0x1, !P2 ;  /* 0x000000010000780c */ /* 0x040fe40005701670 */
[----:B------:R-:W-:Y:S01]  /*22b40*/  ISETP.LT.OR P1, PT, R0, 0x9, !P3 ;  /* 0x000000090000780c */ /* 0x000fe20005f21670 */
[-C--:B------:R-:W-:Y:S01]  /*22b50*/  FMUL R12, R12, R163.reuse ;  /* 0x000000a30c0c7220 */ /* 0x080fe20000400000 */
[----:B----4-:R-:W-:-:S04]  /*22b60*/  FMUL R11, R11, R163 ;  /* 0x000000a30b0b7220 */ /* 0x010fc80000400000 */
[----:B------:R-:W-:Y:S02]  /*22b70*/  F2FP.SATFINITE.E5M2.F32.PACK_AB_MERGE_C R12, RZ, R12, RZ ;  /* 0x0000000cff0c723e */ /* 0x000fe400048060ff */
[----:B------:R-:W-:Y:S01]  /*22b80*/  F2FP.SATFINITE.E5M2.F32.PACK_AB_MERGE_C R11, RZ, R11, RZ ;  /* 0x0000000bff0b723e */ /* 0x000fe200048060ff */
[----:B---3--:R-:W-:-:S05]  /*22b90*/  FMUL R10, R10, R163 ;  /* 0x000000a30a0a7220 */ /* 0x008fca0000400000 */
[----:B------:R-:W-:-:S05]  /*22ba0*/  F2FP.SATFINITE.E5M2.F32.PACK_AB_MERGE_C R10, RZ, R10, RZ ;  /* 0x0000000aff0a723e */ /* 0x000fca00048060ff */
[----:B------:R0:W-:Y:S01]  /*22bb0*/  @!P0 STG.E.U8 desc[UR36][R6.64], R10 ;  /* 0x0000000a06008986 */ /* 0x0001e2000c101124 */
[----:B------:R-:W-:-:S03]  /*22bc0*/  ISETP.LT.OR P0, PT, R0, 0x2, !P2 ;  /* 0x000000020000780c */ /* 0x000fc60005701670 */
[----:B0-----:R-:W3:Y:S01]  /*22bd0*/  LDL.LU R10, [R1+0x14] ;  /* 0x00001400010a7983 */ /* 0x001ee20000300800 */
[----:B------:R-:W-:-:S09]  /*22be0*/  ISETP.LT.OR P4, PT, R0, 0xa, !P3 ;  /* 0x0000000a0000780c */ /* 0x000fd20005f81670 */
[----:B------:R0:W-:Y:S04]  /*22bf0*/  @!P0 STG.E.U8 desc[UR36][R6.64+0x1], R12 ;  /* 0x0000010c06008986 */ /* 0x0001e8000c101124 */
[----:B------:R1:W-:Y:S04]  /*22c00*/  @!P1 STG.E.U8 desc[UR36][R8.64+0x8], R11 ;  /* 0x0000080b08009986 */ /* 0x0003e8000c101124 */
[----:B0-----:R-:W4:Y:S04]  /*22c10*/  LDL.LU R12, [R1+0x18] ;  /* 0x00001800010c7983 */ /* 0x001f280000300800 */
[----:B-1----:R-:W5:Y:S01]  /*22c20*/  LDL.LU R11, [R1+0x1c] ;  /* 0x00001c00010b7983 */ /* 0x002f620000300800 */
[----:B------:R-:W-:-:S02]  /*22c30*/  ISETP.LT.OR P0, PT, R0, 0x9, !P2 ;  /* 0x000000090000780c */ /* 0x000fc40005701670 */
[----:B------:R-:W-:Y:S01]  /*22c40*/  ISETP.LT.OR P1, PT, R0, 0xa, !P2 ;  /* 0x0000000a0000780c */ /* 0x000fe20005721670 */
[----:B---3--:R-:W-:-:S05]  /*22c50*/  FMUL R10, R10, R163 ;  /* 0x000000a30a0a7220 */ /* 0x008fca0000400000 */
[----:B------:R-:W-:-:S05]  /*22c60*/  F2FP.SATFINITE.E5M2.F32.PACK_AB_MERGE_C R10, RZ, R10, RZ ;  /* 0x0000000aff0a723e */ /* 0x000fca00048060ff */
[----:B------:R0:W-:Y:S01]  /*22c70*/  @!P4 STG.E.U8 desc[UR36][R8.64+0x9], R10 ;  /* 0x0000090a0800c986 */ /* 0x0001e2000c101124 */
[-C--:B----4-:R-:W-:Y:S01]  /*22c80*/  FMUL R12, R12, R163.reuse ;  /* 0x000000a30c0c7220 */ /* 0x090fe20000400000 */
[----:B-----5:R-:W-:Y:S02]  /*22c90*/  FMUL R11, R11, R163 ;  /* 0x000000a30b0b7220 */ /* 0x020fe40000400000 */
[----:B0-----:R-:W3:Y:S02]  /*22ca0*/  LDL.LU R10, [R1+0x20] ;  /* 0x00002000010a7983 */ /* 0x001ee40000300800 */
[----:B------:R-:W-:Y:S02]  /*22cb0*/  F2FP.SATFINITE.E5M2.F32.PACK_AB_MERGE_C R12, RZ, R12, RZ ;  /* 0x0000000cff0c723e */ /* 0x000fe400048060ff */
[----:B------:R-:W-:-:S03]  /*22cc0*/  F2FP.SATFINITE.E5M2.F32.PACK_AB_MERGE_C R11, RZ, R11, RZ ;  /* 0x0000000bff0b723e */ /* 0x000fc600048060ff */
[----:B------:R0:W-:Y:S04]  /*22cd0*/  @!P0 STG.E.U8 desc[UR36][R6.64+0x8], R12 ;  /* 0x0000080c06008986 */ /* 0x0001e8000c101124 */
[----:B------:R1:W-:Y:S04]  /*22ce0*/  @!P1 STG.E.U8 desc[UR36][R6.64+0x9], R11 ;  /* 0x0000090b06009986 */ /* 0x0003e8000c101124 */
[----:B0-----:R-:W4:Y:S04]  /*22cf0*/  LDL.LU R12, [R1+0x24] ;  /* 0x00002400010c7983 */ /* 0x001f280000300800 */
[----:B-1----:R-:W5:Y:S01]  /*22d00*/  LDL.LU R11, [R1+0x28] ;  /* 0x00002800010b7983 */ /* 0x002f620000300800 */
[----:B------:R-:W-:-:S02]  /*22d10*/  ISETP.LT.OR P4, PT, R0, 0x11, !P3 ;  /* 0x000000110000780c */ /* 0x000fc40005f81670 */
[C---:B------:R-:W-:Y:S02]  /*22d20*/  ISETP.LT.OR P0, PT, R0.reuse, 0x12, !P3 ;  /* 0x000000120000780c */ /* 0x040fe40005f01670 */
[----:B------:R-:W-:Y:S01]  /*22d30*/  ISETP.LT.OR P1, PT, R0, 0x11, !P2 ;  /* 0x000000110000780c */ /* 0x000fe20005721670 */
[----:B---3--:R-:W-:-:S05]  /*22d40*/  FMUL R10, R10, R163 ;  /* 0x000000a30a0a7220 */ /* 0x008fca0000400000 */
[----:B------:R-:W-:-:S05]  /*22d50*/  F2FP.SATFINITE.E5M2.F32.PACK_AB_MERGE_C R10, RZ, R10, RZ ;  /* 0x0000000aff0a723e */ /* 0x000fca00048060ff */
[----:B------:R0:W-:Y:S01]  /*22d60*/  @!P4 STG.E.U8 desc[UR36][R8.64+0x10], R10 ;  /* 0x0000100a0800c986 */ /* 0x0001e2000c101124 */
[----:B----4-:R-:W-:-:S03]  /*22d70*/  FMUL R12, R12, R163 ;  /* 0x000000a30c0c7220 */ /* 0x010fc60000400000 */
[----:B0-----:R-:W3:Y:S01]  /*22d80*/  LDL.LU R10, [R1+0x2c] ;  /* 0x00002c00010a7983 */ /* 0x001ee20000300800 */
[----:B-----5:R-:W-:Y:S01]  /*22d90*/  FMUL R11, R11, R163 ;  /* 0x000000a30b0b7220 */ /* 0x020fe20000400000 */
[----:B------:R-:W-:-:S04]  /*22da0*/  F2FP.SATFINITE.E5M2.F32.PACK_AB_MERGE_C R12, RZ, R12, RZ ;  /* 0x0000000cff0c723e */ /* 0x000fc800048060ff */
[----:B------:R-:W-:Y:S01]  /*22db0*/  F2FP.SATFINITE.E5M2.F32.PACK_AB_MERGE_C R11, RZ, R11, RZ ;  /* 0x0000000bff0b723e */ /* 0x000fe200048060ff */
        /* <DEDUP_REMOVED lines=52> */
[----:B------:R-:W-:-:S05]  /*23100*/  FMUL R13, R13, R163 ;  /* 0x000000a30d0d7220 */ /* 0x000fca0000400000 */
[----:B------:R-:W-:Y:S01]  /*23110*/  F2FP.SATFINITE.E5M2.F32.PACK_AB_MERGE_C R13, RZ, R13, RZ ;  /* 0x0000000dff0d723e */ /* 0x000fe200048060ff */
[----:B---3--:R-:W-:-:S05]  /*23120*/  FMUL R10, R10, R163 ;  /* 0x000000a30a0a7220 */ /* 0x008fca0000400000 */
[----:B------:R-:W-:-:S05]  /*23130*/  F2FP.SATFINITE.E5M2.F32.PACK_AB_MERGE_C R10, RZ, R10, RZ ;  /* 0x0000000aff0a723e */ /* 0x000fca00048060ff */
[----:B------:R5:W-:Y:S02]  /*23140*/  @!P4 STG.E.U8 desc[UR36][R8.64+0x28], R10 ;  /* 0x0000280a0800c986 */ /* 0x000be4000c101124 */
[-C--:B-----5:R-:W-:Y:S01]  /*23150*/  FMUL R10, R11, R163.reuse ;  /* 0x000000a30b0a7220 */ /* 0x0a0fe20000400000 */
[----:B------:R-:W-:-:S04]  /*23160*/  FMUL R11, R14, R163 ;  /* 0x000000a30e0b7220 */ /* 0x000fc80000400000 */
[----:B------:R-:W-:Y:S02]  /*23170*/  F2FP.SATFINITE.E5M2.F32.PACK_AB_MERGE_C R14, RZ, R10, RZ ;  /* 0x0000000aff0e723e */ /* 0x000fe400048060ff */
[----:B------:R-:W3:Y:S04]  /*23180*/  LDL.LU R10, [R1+0x64] ;  /* 0x00006400010a7983 */ /* 0x000ee80000300800 */
[----:B------:R0:W-:Y:S04]  /*23190*/  @!P0 STG.E.U8 desc[UR36][R8.64+0x29], R14 ;  /* 0x0000290e08008986 */ /* 0x0001e8000c101124 */
[----:B------:R1:W-:Y:S04]  /*231a0*/  @!P1 STG.E.U8 desc[UR36][R6.64+0x28], R13 ;  /* 0x0000280d06009986 */ /* 0x0003e8000c101124 */
[----:B0-----:R-:W5:Y:S04]  /*231b0*/  LDL.LU R14, [R1+0x70] ;  /* 0x00007000010e7983 */ /* 0x001f680000300800 */
[----:B-1----:R-:W2:Y:S01]  /*231c0*/  LDL.LU R13, [R1+0x68] ;  /* 0x00006800010d7983 */ /* 0x002ea20000300800 */
[----:B------:R-:W-:Y:S01]  /*231d0*/  ISETP.LT.OR P4, PT, R0, 0x2a, !P2 ;  /* 0x0000002a0000780c */ /* 0x000fe20005781670 */
[----:B----4-:R-:W-:Y:S01]  /*231e0*/  FMUL R12, R12, R163 ;  /* 0x000000a30c0c7220 */ /* 0x010fe20000400000 */
[----:B------:R-:W-:-:S04]  /*231f0*/  ISETP.LT.OR P5, PT, R0, 0x31, !P3 ;  /* 0x000000310000780c */ /* 0x000fc80005fa1670 */
[----:B------:R-:W-:Y:S02]  /*23200*/  F2FP.SATFINITE.E5M2.F32.PACK_AB_MERGE_C R12, RZ, R12, RZ ;  /* 0x0000000cff0c723e */ /* 0x000fe400048060ff */
[----:B------:R-:W-:-:S05]  /*23210*/  F2FP.SATFINITE.E5M2.F32.PACK_AB_MERGE_C R11, RZ, R11, RZ ;  /* 0x0000000bff0b723e */ /* 0x000fca00048060ff */
[----:B------:R0:W-:Y:S04]  /*23220*/  @!P4 STG.E.U8 desc[UR36][R6.64+0x29], R12 ;  /* 0x0000290c0600c986 */ /* 0x0001e8000c101124 */
[----:B------:R1:W-:Y:S04]  /*23230*/  @!P5 STG.E.U8 desc[UR36][R8.64+0x30], R11 ;  /* 0x0000300b0800d986 */ /* 0x0003e8000c101124 */
[----:B0-----:R-:W4:Y:S01]  /*23240*/  LDL.LU R12, [R1+0x6c] ;  /* 0x00006c00010c7983 */ /* 0x001f220000300800 */
[-C--:B-1----:R-:W-:Y:S01]  /*23250*/  FMUL R11, R15, R163.reuse ;  /* 0x000000a30f0b7220 */ /* 0x082fe20000400000 */
[----:B--2---:R-:W-:-:S05]  /*23260*/  FMUL R13, R13, R163 ;  /* 0x000000a30d0d7220 */ /* 0x004fca0000400000 */
[----:B------:R-:W-:Y:S02]  /*23270*/  F2FP.SATFINITE.E5M2.F32.PACK_AB_MERGE_C R15, RZ, R13, RZ ;  /* 0x0000000dff0f723e */ /* 0x000fe400048060ff */
[----:B------:R-:W2:Y:S01]  /*23280*/  LDL.LU R13, [R1+0x78] ;  /* 0x00007800010d7983 */ /* 0x000ea20000300800 */
[----:B------:R-:W-:Y:S01]  /*23290*/  ISETP.LT.OR P6, PT, R0, 0x32, !P3 ;  /* 0x000000320000780c */ /* 0x000fe20005fc1670 */
[----:B---3--:R-:W-:Y:S01]  /*232a0*/  FMUL R10, R10, R163 ;  /* 0x000000a30a0a7220 */ /* 0x008fe20000400000 */
[----:B------:R-:W-:-:S04]  /*232b0*/  ISETP.LT.OR P1, PT, R0, 0x31, !P2 ;  /* 0x000000310000780c */ /* 0x000fc80005721670 */
[----:B------:R-:W-:Y:S02]  /*232c0*/  F2FP.SATFINITE.E5M2.F32.PACK_AB_MERGE_C R10, RZ, R10, RZ ;  /* 0x0000000aff0a723e */ /* 0x000fe400048060ff */
[----:B------:R-:W-:-:S05]  /*232d0*/  ISETP.LT.OR P4, PT, R0, 0x32, !P2 ;  /* 0x000000320000780c */ /* 0x000fca0005781670 */
[----:B------:R4:W-:Y:S02]  /*232e0*/  @!P6 STG.E.U8 desc[UR36][R8.64+0x31], R10 ;  /* 0x0000310a0800e986 */ /* 0x0009e4000c101124 */
[-C--:B----4-:R-:W-:Y:S01]  /*232f0*/  FMUL R10, R12, R163.reuse ;  /* 0x000000a30c0a7220 */ /* 0x090fe20000400000 */
[----:B-----5:R-:W-:-:S04]  /*23300*/  FMUL R12, R14, R163 ;  /* 0x000000a30e0c7220 */ /* 0x020fc80000400000 */
[----:B------:R-:W-:Y:S01]  /*23310*/  F2FP.SATFINITE.E5M2.F32.PACK_AB_MERGE_C R14, RZ, R10, RZ ;  /* 0x0000000aff0e723e */ /* 0x000fe200048060ff */
[----:B------:R0:W-:Y:S04]  /*23320*/  @!P1 STG.E.U8 desc[UR36][R6.64+0x30], R15 ;  /* 0x0000300f06009986 */ /* 0x0001e8000c101124 */
[----:B------:R1:W-:Y:S04]  /*23330*/  @!P4 STG.E.U8 desc[UR36][R6.64+0x31], R14 ;  /* 0x0000310e0600c986 */ /* 0x0003e8000c101124 */
[----:B0-----:R-:W3:Y:S04]  /*23340*/  LDL.LU R15, [R1+0x94] ;  /* 0x00009400010f7983 */ /* 0x001ee80000300800 */
[----:B-1----:R-:W4:Y:S01]  /*23350*/  LDL.LU R14, [R1+0x88] ;  /* 0x00008800010e7983 */ /* 0x002f220000300800 */
[----:B--2---:R-:W-:Y:S01]  /*23360*/  FMUL R10, R13, R163 ;  /* 0x000000a30d0a7220 */ /* 0x004fe20000400000 */
[----:B------:R-:W-:-:S02]  /*23370*/  F2FP.SATFINITE.E5M2.F32.PACK_AB_MERGE_C R13, RZ, R12, RZ ;  /* 0x0000000cff0d723e */ /* 0x000fc400048060ff */
[----:B------:R-:W-:Y:S02]  /*23380*/  F2FP.SATFINITE.E5M2.F32.PACK_AB_MERGE_C R12, RZ, R11, RZ ;  /* 0x0000000bff0c723e */ /* 0x000fe400048060ff */
[----:B------:R-:W-:Y:S02]  /*23390*/  F2FP.SATFINITE.E5M2.F32.PACK_AB_MERGE_C R11, RZ, R10, RZ ;  /* 0x0000000aff0b723e */ /* 0x000fe400048060ff */
[----:B------:R-:W2:Y:S01]  /*233a0*/  LDL.LU R10, [R1+0x7c] ;  /* 0x00007c00010a7983 */ /* 0x000ea20000300800 */
[C---:B------:R-:W-:Y:S02]  /*233b0*/  ISETP.LT.OR P5, PT, R0.reuse, 0x39, !P3 ;  /* 0x000000390000780c */ /* 0x040fe40005fa1670 */
[C---:B------:R-:W-:Y:S02]  /*233c0*/  ISETP.LT.OR P6, PT, R0.reuse, 0x3a, !P3 ;  /* 0x0000003a0000780c */ /* 0x040fe40005fc1670 */
[C---:B------:R-:W-:Y:S02]  /*233d0*/  ISETP.LT.OR P0, PT, R0.reuse, 0x39, !P2 ;  /* 0x000000390000780c */ /* 0x040fe40005701670 */
[----:B------:R-:W-:-:S07]  /*233e0*/  ISETP.LT.OR P1, PT, R0, 0x3a, !P2 ;  /* 0x0000003a0000780c */ /* 0x000fce0005721670 */
[----:B------:R0:W-:Y:S04]  /*233f0*/  @!P5 STG.E.U8 desc[UR36][R8.64+0x38], R13 ;  /* 0x0000380d0800d986 */ /* 0x0001e8000c101124 */
[----:B------:R1:W-:Y:S04]  /*23400*/  @!P6 STG.E.U8 desc[UR36][R8.64+0x39], R12 ;  /* 0x0000390c0800e986 */ /* 0x0003e8000c101124 */
[----:B0-----:R-:W5:Y:S04]  /*23410*/  LDL.LU R13, [R1+0x80] ;  /* 0x00008000010d7983 */ /* 0x001f680000300800 */
[----:B------:R4:W-:Y:S04]  /*23420*/  @!P0 STG.E.U8 desc[UR36][R6.64+0x38], R11 ;  /* 0x0000380b06008986 */ /* 0x0009e8000c101124 */
[----:B-1----:R-:W3:Y:S01]  /*23430*/  LDL.LU R12, [R1+0x84] ;  /* 0x00008400010c7983 */ /* 0x002ee20000300800 */
[-C--:B----4-:R-:W-:Y:S01]  /*23440*/  FMUL R11, R14, R163.reuse ;  /* 0x000000a30e0b7220 */ /* 0x090fe20000400000 */
[----:B--2---:R-:W-:-:S05]  /*23450*/  FMUL R10, R10, R163 ;  /* 0x000000a30a0a7220 */ /* 0x004fca0000400000 */
[----:B------:R-:W-:Y:S02]  /*23460*/  F2FP.SATFINITE.E5M2.F32.PACK_AB_MERGE_C R14, RZ, R10, RZ ;  /* 0x0000000aff0e723e */ /* 0x000fe400048060ff */
[----:B------:R-:W2:Y:S04]  /*23470*/  LDL.LU R10, [R1+0x8c] ;  /* 0x00008c00010a7983 */ /* 0x000ea80000300800 */
[----:B------:R0:W-:Y:S04]  /*23480*/  @!P1 STG.E.U8 desc[UR36][R6.64+0x39], R14 ;  /* 0x0000390e06009986 */ /* 0x0001e8000c101124 */
[----:B0-----:R-:W4:Y:S01]  /*23490*/  LDL.LU R14, [R1+0x98] ;  /* 0x00009800010e7983 */ /* 0x001f220000300800 */
[C---:B------:R-:W-:Y:S01]  /*234a0*/  ISETP.LT.OR P0, PT, R0.reuse, 0x41, !P3 ;  /* 0x000000410000780c */ /* 0x040fe20005f01670 */
[----:B-----5:R-:W-:Y:S01]  /*234b0*/  FMUL R13, R13, R163 ;  /* 0x000000a30d0d7220 */ /* 0x020fe20000400000 */
[----:B------:R-:W-:-:S02]  /*234c0*/  ISETP.LT.OR P4, PT, R0, 0x42, !P3 ;  /* 0x000000420000780c */ /* 0x000fc40005f81670 */
[----:B------:R-:W-:Y:S02]  /*234d0*/  ISETP.LT.OR P6, PT, R0, 0x42, !P2 ;  /* 0x000000420000780c */ /* 0x000fe400057c1670 */
[----:B------:R-:W-:Y:S01]  /*234e0*/  F2FP.SATFINITE.E5M2.F32.PACK_AB_MERGE_C R13, RZ, R13, RZ ;  /* 0x0000000dff0d723e */ /* 0x000fe200048060ff */
[----:B---3--:R-:W-:-:S06]  /*234f0*/  FMUL R12, R12, R163 ;  /* 0x000000a30c0c7220 */ /* 0x008fcc0000400000 */
[----:B------:R0:W-:Y:S01]  /*23500*/  @!P0 STG.E.U8 desc[UR36][R8.64+0x40], R13 ;  /* 0x0000400d08008986 */ /* 0x0001e2000c101124 */
[----:B------:R-:W-:-:S03]  /*23510*/  F2FP.SATFINITE.E5M2.F32.PACK_AB_MERGE_C R12, RZ, R12, RZ ;  /* 0x0000000cff0c723e */ /* 0x000fc600048060ff */
[----:B0-----:R-:W3:Y:S04]  /*23520*/  LDL.LU R13, [R1+0x90] ;  /* 0x00009000010d7983 */ /* 0x001ee80000300800 */
[----:B------:R0:W-:Y:S04]  /*23530*/  @!P4 STG.E.U8 desc[UR36][R8.64+0x41], R12 ;  /* 0x0000410c0800c986 */ /* 0x0001e8000c101124 */
[----:B0-----:R-:W5:Y:S01]  /*23540*/  LDL.LU R12, [R1+0xa8] ;  /* 0x0000a800010c7983 */ /* 0x001f620000300800 */
[----:B--2---:R-:W-:-:S05]  /*23550*/  FMUL R10, R10, R163 ;  /* 0x000000a30a0a7220 */ /* 0x004fca0000400000 */
[----:B------:R-:W-:-:S05]  /*23560*/  F2FP.SATFINITE.E5M2.F32.PACK_AB_MERGE_C R10, RZ, R10, RZ ;  /* 0x0000000aff0a723e */ /* 0x000fca00048060ff */
[----:B------:R0:W-:Y:S01]  /*23570*/  @!P6 STG.E.U8 desc[UR36][R6.64+0x41], R10 ;  /* 0x0000410a0600e986 */ /* 0x0001e2000c101124 */
[-C--:B----4-:R-:W-:Y:S01]  /*23580*/  FMUL R14, R14, R163.reuse ;  /* 0x000000a30e0e7220 */ /* 0x090fe20000400000 */
[----:B0-----:R-:W-:-:S04]  /*23590*/  FMUL R10, R17, R163 ;  /* 0x000000a3110a7220 */ /* 0x001fc80000400000 */
[----:B------:R-:W-:Y:S02]  /*235a0*/  F2FP.SATFINITE.E5M2.F32.PACK_AB_MERGE_C R17, RZ, R14, RZ ;  /* 0x0000000eff11723e */ /* 0x000fe400048060ff */
[----:B------:R-:W2:Y:S01]  /*235b0*/  LDL.LU R14, [R1+0xa4] ;  /* 0x0000a400010e7983 */ /* 0x000ea20000300800 */
[C---:B------:R-:W-:Y:S02]  /*235c0*/  ISETP.LT.OR P5, PT, R0.reuse, 0x41, !P2 ;  /* 0x000000410000780c */ /* 0x040fe400057a1670 */
[----:B------:R-:W-:Y:S02]  /*235d0*/  F2FP.SATFINITE.E5M2.F32.PACK_AB_MERGE_C R11, RZ, R11, RZ ;  /* 0x0000000bff0b723e */ /* 0x000fe400048060ff */
[C---:B------:R-:W-:Y:S02]  /*235e0*/  ISETP.LT.OR P1, PT, R0.reuse, 0x49, !P3 ;  /* 0x000000490000780c */ /* 0x040fe40005f21670 */
[C---:B------:R-:W-:Y:S02]  /*235f0*/  ISETP.LT.OR P4, PT, R0.reuse, 0x4a, !P3 ;  /* 0x0000004a0000780c */ /* 0x040fe40005f81670 */
[C---:B------:R-:W-:Y:S01]  /*23600*/  ISETP.LT.OR P6, PT, R0.reuse, 0x4a, !P2 ;  /* 0x0000004a0000780c */ /* 0x040fe200057c1670 */
[----:B------:R-:W-:Y:S01]  /*23610*/  FMUL R15, R15, R163 ;  /* 0x000000a30f0f7220 */ /* 0x000fe20000400000 */
[----:B------:R-:W-:-:S03]  /*23620*/  ISETP.LT.OR P0, PT, R0, 0x51, !P3 ;  /* 0x000000510000780c */ /* 0x000fc60005f01670 */
[----:B------:R3:W-:Y:S01]  /*23630*/  @!P5 STG.E.U8 desc[UR36][R6.64+0x40], R11 ;  /* 0x0000400b0600d986 */ /* 0x0007e2000c101124 */
[----:B------:R-:W-:Y:S02]  /*23640*/  ISETP.LT.OR P5, PT, R0, 0x49, !P2 ;  /* 0x000000490000780c */ /* 0x000fe400057a1670 */
[----:B------:R-:W-:Y:S01]  /*23650*/  F2FP.SATFINITE.E5M2.F32.PACK_AB_MERGE_C R15, RZ, R15, RZ ;  /* 0x0000000fff0f723e */ /* 0x000fe200048060ff */
[-C--:B---3--:R-:W-:Y:S01]  /*23660*/  FMUL R11, R13, R163.reuse ;  /* 0x000000a30d0b7220 */ /* 0x088fe20000400000 */
[----:B------:R-:W-:Y:S01]  /*23670*/  FMUL R13, R19, R163 ;  /* 0x000000a3130d7220 */ /* 0x000fe20000400000 */
[----:B------:R-:W-:-:S03]  /*23680*/  F2FP.SATFINITE.E5M2.F32.PACK_AB_MERGE_C R19, RZ, R10, RZ ;  /* 0x0000000aff13723e */ /* 0x000fc600048060ff */
[----:B------:R-:W-:Y:S02]  /*23690*/  F2FP.SATFINITE.E5M2.F32.PACK_AB_MERGE_C R11, RZ, R11, RZ ;  /* 0x0000000bff0b723e */ /* 0x000fe400048060ff */
[----:B------:R-:W-:Y:S01]  /*236a0*/  F2FP.SATFINITE.E5M2.F32.PACK_AB_MERGE_C R13, RZ, R13, RZ ;  /* 0x0000000dff0d723e */ /* 0x000fe200048060ff */
[----:B------:R-:W-:Y:S01]  /*236b0*/  @!P4 STG.E.U8 desc[UR36][R8.64+0x49], R15 ;  /* 0x0000490f0800c986 */ /* 0x000fe2000c101124 */
[----:B------:R-:W-:-:S03]  /*236c0*/  ISETP.LT.OR P4, PT, R0, 0x52, !P2 ;  /* 0x000000520000780c */ /* 0x000fc60005781670 */
[----:B------:R0:W-:Y:S01]  /*236d0*/  @!P1 STG.E.U8 desc[UR36][R8.64+0x48], R11 ;  /* 0x0000480b08009986 */ /* 0x0001e2000c101124 */
[----:B------:R-:W-:-:S03]  /*236e0*/  ISETP.LT.OR P1, PT, R0, 0x52, !P3 ;  /* 0x000000520000780c */ /* 0x000fc60005f21670 */
[----:B------:R1:W-:Y:S01]  /*236f0*/  @!P5 STG.E.U8 desc[UR36][R6.64+0x48], R17 ;  /* 0x000048110600d986 */ /* 0x0003e2000c101124 */
[----:B------:R-:W-:-:S03]  /*23700*/  ISETP.LT.OR P5, PT, R0, 0x59, !P3 ;  /* 0x000000590000780c */ /* 0x000fc60005fa1670 */
[----:B------:R3:W-:Y:S01]  /*23710*/  @!P6 STG.E.U8 desc[UR36][R6.64+0x49], R13 ;  /* 0x0000490d0600e986 */ /* 0x0007e2000c101124 */
[----:B------:R-:W-:-:S03]  /*23720*/  ISETP.LT.OR P6, PT, R0, 0x5a, !P3 ;  /* 0x0000005a0000780c */ /* 0x000fc60005fc1670 */
[----:B------:R4:W-:Y:S01]  /*23730*/  @!P0 STG.E.U8 desc[UR36][R8.64+0x50], R19 ;  /* 0x0000501308008986 */ /* 0x0009e2000c101124 */
[----:B------:R-:W-:Y:S01]  /*23740*/  ISETP.LT.OR P0, PT, R0, 0x51, !P2 ;  /* 0x000000510000780c */ /* 0x000fe20005701670 */
[-C--:B-----5:R-:W-:Y:S01]  /*23750*/  FMUL R12, R12, R163.reuse ;  /* 0x000000a30c0c7220 */ /* 0x0a0fe20000400000 */
[----:B0-----:R-:W-:-:S04]  /*23760*/  FMUL R11, R235, R163 ;  /* 0x000000a3eb0b7220 */ /* 0x001fc80000400000 */
[----:B------:R-:W-:Y:S02]  /*23770*/  F2FP.SATFINITE.E5M2.F32.PACK_AB_MERGE_C R15, RZ, R12, RZ ;  /* 0x0000000cff0f723e */ /* 0x000fe400048060ff */
[----:B-1----:R-:W-:Y:S01]  /*23780*/  F2FP.SATFINITE.E5M2.F32.PACK_AB_MERGE_C R17, RZ, R11, RZ ;  /* 0x0000000bff11723e */ /* 0x002fe200048060ff */
[-C--:B------:R-:W-:Y:S01]  /*23790*/  FMUL R11, R232, R163.reuse ;  /* 0x000000a3e80b7220 */ /* 0x080fe20000400000 */
[-C--:B------:R-:W-:Y:S01]  /*237a0*/  FMUL R12, R231, R163.reuse ;  /* 0x000000a3e70c7220 */ /* 0x080fe20000400000 */
[-C--:B--2---:R-:W-:Y:S01]  /*237b0*/  FMUL R10, R14, R163.reuse ;  /* 0x000000a30e0a7220 */ /* 0x084fe20000400000 */
[----:B------:R-:W-:-:S04]  /*237c0*/  FMUL R14, R234, R163 ;  /* 0x000000a3ea0e7220 */ /* 0x000fc80000400000 */
[----:B---3--:R-:W-:Y:S01]  /*237d0*/  F2FP.SATFINITE.E5M2.F32.PACK_AB_MERGE_C R13, RZ, R10, RZ ;  /* 0x0000000aff0d723e */ /* 0x008fe200048060ff */
[----:B------:R-:W-:Y:S01]  /*237e0*/  FMUL R10, R21, R163 ;  /* 0x000000a3150a7220 */ /* 0x000fe20000400000 */
[----:B----4-:R-:W-:-:S04]  /*237f0*/  F2FP.SATFINITE.E5M2.F32.PACK_AB_MERGE_C R19, RZ, R14, RZ ;  /* 0x0000000eff13723e */ /* 0x010fc800048060ff */
[----:B------:R-:W-:Y:S01]  /*23800*/  F2FP.SATFINITE.E5M2.F32.PACK_AB_MERGE_C R21, RZ, R10, RZ ;  /* 0x0000000aff15723e */ /* 0x000fe200048060ff */
[----:B------:R0:W-:Y:S01]  /*23810*/  @!P1 STG.E.U8 desc[UR36][R8.64+0x51], R13 ;  /* 0x0000510d08009986 */ /* 0x0001e2000c101124 */
[----:B------:R-:W-:Y:S01]  /*23820*/  FMUL R10, R233, R163 ;  /* 0x000000a3e90a7220 */ /* 0x000fe20000400000 */
[C---:B------:R-:W-:Y:S02]  /*23830*/  ISETP.LT.OR P1, PT, R0.reuse, 0x59, !P2 ;  /* 0x000000590000780c */ /* 0x040fe40005721670 */
        /* <DEDUP_REMOVED lines=8> */
[-C--:B0-----:R-:W-:Y:S01]  /*238c0*/  FMUL R13, R230, R163.reuse ;  /* 0x000000a3e60d7220 */ /* 0x081fe20000400000 */
[----:B-1----:R-:W-:Y:S01]  /*238d0*/  F2FP.SATFINITE.E5M2.F32.PACK_AB_MERGE_C R15, RZ, R10, RZ ;  /* 0x0000000aff0f723e */ /* 0x002fe200048060ff */
[----:B------:R-:W-:Y:S01]  /*238e0*/  FMUL R10, R23, R163 ;  /* 0x000000a3170a7220 */ /* 0x000fe20000400000 */
[----:B--2---:R-:W-:Y:S02]  /*238f0*/  F2FP.SATFINITE.E5M2.F32.PACK_AB_MERGE_C R17, RZ, R11, RZ ;  /* 0x0000000bff11723e */ /* 0x004fe400048060ff */
[----:B---3--:R-:W-:Y:S02]  /*23900*/  F2FP.SATFINITE.E5M2.F32.PACK_AB_MERGE_C R19, RZ, R12, RZ ;  /* 0x0000000cff13723e */ /* 0x008fe400048060ff */
[----:B------:R-:W-:Y:S02]  /*23910*/  F2FP.SATFINITE.E5M2.F32.PACK_AB_MERGE_C R23, RZ, R10, RZ ;  /* 0x0000000aff17723e */ /* 0x000fe400048060ff */
[----:B----4-:R-:W-:Y:S01]  /*23920*/  F2FP.SATFINITE.E5M2.F32.PACK_AB_MERGE_C R21, RZ, R13, RZ ;  /* 0x0000000dff15723e */ /* 0x010fe200048060ff */
[----:B------:R0:W-:Y:S01]  /*23930*/  @!P1 STG.E.U8 desc[UR36][R6.64+0x58], R15 ;  /* 0x0000580f06009986 */ /* 0x0001e2000c101124 */
[----:B------:R-:W-:Y:S01]  /*23940*/  FMUL R10, R229, R163 ;  /* 0x000000a3e50a7220 */ /* 0x000fe20000400000 */
[----:B------:R-:W-:-:S02]  /*23950*/  ISETP.LT.OR P1, PT, R0, 0x62, !P2 ;  /* 0x000000620000780c */ /* 0x000fc40005721670 */
        /* <DEDUP_REMOVED lines=8> */
[-C--:B------:R-:W-:Y:S01]  /*239e0*/  FMUL R11, R228, R163.reuse ;  /* 0x000000a3e40b7220 */ /* 0x080fe20000400000 */
[-C--:B------:R-:W-:Y:S01]  /*239f0*/  FMUL R12, R227, R163.reuse ;  /* 0x000000a3e30c7220 */ /* 0x080fe20000400000 */
[----:B0-----:R-:W-:Y:S01]  /*23a00*/  F2FP.SATFINITE.E5M2.F32.PACK_AB_MERGE_C R15, RZ, R10, RZ ;  /* 0x0000000aff0f723e */ /* 0x001fe200048060ff */
[-C--:B------:R-:W-:Y:S01]  /*23a10*/  FMUL R13, R226, R163.reuse ;  /* 0x000000a3e20d7220 */ /* 0x080fe20000400000 */
[----:B------:R-:W-:Y:S01]  /*23a20*/  FMUL R10, R225, R163 ;  /* 0x000000a3e10a7220 */ /* 0x000fe20000400000 */
[----:B-1----:R-:W-:Y:S02]  /*23a30*/  F2FP.SATFINITE.E5M2.F32.PACK_AB_MERGE_C R17, RZ, R11, RZ ;  /* 0x0000000bff11723e */ /* 0x002fe400048060ff */
[----:B--2---:R-:W-:Y:S02]  /*23a40*/  F2FP.SATFINITE.E5M2.F32.PACK_AB_MERGE_C R19, RZ, R12, RZ ;  /* 0x0000000cff13723e */ /* 0x004fe400048060ff */
[----:B---3--:R-:W-:-:S02]  /*23a50*/  F2FP.SATFINITE.E5M2.F32.PACK_AB_MERGE_C R21, RZ, R13, RZ ;  /* 0x0000000dff15723e */ /* 0x008fc400048060ff */
[----:B----4-:R-:W-:Y:S01]  /*23a60*/  F2FP.SATFINITE.E5M2.F32.PACK_AB_MERGE_C R23, RZ, R10, RZ ;  /* 0x0000000aff17723e */ /* 0x010fe200048060ff */
        /* <DEDUP_REMOVED lines=13> */
[-C--:B------:R-:W-:Y:S01]  /*23b40*/  FMUL R13, R221, R163.reuse ;  /* 0x000000a3dd0d7220 */ /* 0x080fe20000400000 */
[----:B0-----:R-:W-:Y:S01]  /*23b50*/  F2FP.SATFINITE.E5M2.F32.PACK_AB_MERGE_C R15, RZ, R10, RZ ;  /* 0x0000000aff0f723e */ /* 0x001fe200048060ff */
        /* <DEDUP_REMOVED lines=166> */
[----:B------:R-:W-:-:S03]  /*245c0*/  ISETP.LT.OR P1, PT, R0, 0xca, !P3 ;  /* 0x000000ca0000780c */ /* 0x000fc60005f21670 */
[----:B------:R1:W-:Y:S01]  /*245d0*/  @!P4 STG.E.U8 desc[UR36][R8.64+0xc1], R17 ;  /* 0x0000c1110800c986 */ /* 0x0003e2000c101124 */
[----:B------:R-:W-:-:S03]  /*245e0*/  ISETP.LT.OR P4, PT, R0, 0xca, !P2 ;  /* 0x000000ca0000780c */ /* 0x000fc60005781670 */
[----:B------:R2:W-:Y:S01]  /*245f0*/  @!P5 STG.E.U8 desc[UR36][R6.64+0xc0], R19 ;  /* 0x0000c0130600d986 */ /* 0x0005e2000c101124 */
[----:B------:R-:W-:-:S03]  /*24600*/  FMUL R10, R179, R163 ;  /* 0x000000a3b30a7220 */ /* 0x000fc60000400000 */
[----:B------:R3:W-:Y:S01]  /*24610*/  @!P6 STG.E.U8 desc[UR36][R6.64+0xc1], R21 ;  /* 0x0000c1150600e986 */ /* 0x0007e2000c101124 */
[----:B------:R-:W-:-:S03]  /*24620*/  ISETP.LT.OR P5, PT, R0, 0xd1, !P3 ;  /* 0x000000d10000780c */ /* 0x000fc60005fa1670 */
[----:B------:R4:W-:Y:S01]  /*24630*/  @!P0 STG.E.U8 desc[UR36][R8.64+0xc8], R23 ;  /* 0x0000c81708008986 */ /* 0x0009e2000c101124 */
[----:B------:R-:W-:Y:S01]  /*24640*/  ISETP.LT.OR P0, PT, R0, 0xc9, !P2 ;  /* 0x000000c90000780c */ /* 0x000fe20005701670 */
[-C--:B------:R-:W-:Y:S01]  /*24650*/  FMUL R11, R177, R163.reuse ;  /* 0x000000a3b10b7220 */ /* 0x080fe20000400000 */
[-C--:B------:R-:W-:Y:S01]  /*24660*/  FMUL R12, R176, R163.reuse ;  /* 0x000000a3b00c7220 */ /* 0x080fe20000400000 */
[----:B------:R-:W-:Y:S01]  /*24670*/  ISETP.LT.OR P6, PT, R0, 0xd2, !P3 ;  /* 0x000000d20000780c */ /* 0x000fe20005fc1670 */
[-C--:B------:R-:W-:Y:S01]  /*24680*/  FMUL R13, R175, R163.reuse ;  /* 0x000000a3af0d7220 */ /* 0x080fe20000400000 */
[----:B0-----:R-:W-:Y:S01]  /*24690*/  F2FP.SATFINITE.E5M2.F32.PACK_AB_MERGE_C R15, RZ, R10, RZ ;  /* 0x0000000aff0f723e */ /* 0x001fe200048060ff */
[----:B------:R-:W-:Y:S01]  /*246a0*/  FMUL R10, R174, R163 ;  /* 0x000000a3ae0a7220 */ /* 0x000fe20000400000 */
[----:B-1----:R-:W-:Y:S02]  /*246b0*/  F2FP.SATFINITE.E5M2.F32.PACK_AB_MERGE_C R17, RZ, R11, RZ ;  /* 0x0000000bff11723e */ /* 0x002fe400048060ff */
[----:B--2---:R-:W-:-:S02]  /*246c0*/  F2FP.SATFINITE.E5M2.F32.PACK_AB_MERGE_C R19, RZ, R12, RZ ;  /* 0x0000000cff13723e */ /* 0x004fc400048060ff */
[----:B---3--:R-:W-:Y:S01]  /*246d0*/  F2FP.SATFINITE.E5M2.F32.PACK_AB_MERGE_C R21, RZ, R13, RZ ;  /* 0x0000000dff15723e */ /* 0x008fe200048060ff */
[----:B------:R0:W-:Y:S01]  /*246e0*/  @!P1 STG.E.U8 desc[UR36][R8.64+0xc9], R15 ;  /* 0x0000c90f08009986 */ /* 0x0001e2000c101124 */
[----:B----4-:R-:W-:Y:S02]  /*246f0*/  F2FP.SATFINITE.E5M2.F32.PACK_AB_MERGE_C R23, RZ, R10, RZ ;  /* 0x0000000aff17723e */ /* 0x010fe400048060ff */
[----:B------:R-:W-:Y:S01]  /*24700*/  ISETP.LT.OR P1, PT, R0, 0xd1, !P2 ;  /* 0x000000d10000780c */ /* 0x000fe20005721670 */
        /* <DEDUP_REMOVED lines=8> */
[----:B------:R4:W-:Y:S01]  /*24790*/  @!P6 STG.E.U8 desc[UR36][R8.64+0xd1], R23 ;  /* 0x0000d1170800e986 */ /* 0x0009e2000c101124 */
[----:B------:R-:W-:Y:S01]  /*247a0*/  ISETP.LT.OR P6, PT, R0, 0xda, !P3 ;  /* 0x000000da0000780c */ /* 0x000fe20005fc1670 */
[----:B------:R-:W-:Y:S01]  /*247b0*/  FMUL R13, R170, R163 ;  /* 0x000000a3aa0d7220 */ /* 0x000fe20000400000 */
[----:B0-----:R-:W-:Y:S02]  /*247c0*/  F2FP.SATFINITE.E5M2.F32.PACK_AB_MERGE_C R15, RZ, R10, RZ ;  /* 0x0000000aff0f723e */ /* 0x001fe400048060ff */
[----:B-1----:R-:W-:Y:S01]  /*247d0*/  F2FP.SATFINITE.E5M2.F32.PACK_AB_MERGE_C R17, RZ, R11, RZ ;  /* 0x0000000bff11723e */ /* 0x002fe200048060ff */
[----:B------:R-:W-:Y:S01]  /*247e0*/  FMUL R10, R169, R163 ;  /* 0x000000a3a90a7220 */ /* 0x000fe20000400000 */
[----:B--2---:R-:W-:Y:S01]  /*247f0*/  F2FP.SATFINITE.E5M2.F32.PACK_AB_MERGE_C R19, RZ, R12, RZ ;  /* 0x0000000cff13723e */ /* 0x004fe200048060ff */
[----:B------:R0:W-:Y:S01]  /*24800*/  @!P1 STG.E.U8 desc[UR36][R6.64+0xd0], R15 ;  /* 0x0000d00f06009986 */ /* 0x0001e2000c101124 */
[----:B---3--:R-:W-:-:S02]  /*24810*/  F2FP.SATFINITE.E5M2.F32.PACK_AB_MERGE_C R21, RZ, R13, RZ ;  /* 0x0000000dff15723e */ /* 0x008fc400048060ff */
[C---:B------:R-:W-:Y:S01]  /*24820*/  ISETP.LT.OR P0, PT, R0.reuse, 0xd9, !P2 ;  /* 0x000000d90000780c */ /* 0x040fe20005701670 */
[----:B------:R1:W-:Y:S01]  /*24830*/  @!P4 STG.E.U8 desc[UR36][R6.64+0xd1], R17 ;  /* 0x0000d1110600c986 */ /* 0x0003e2000c101124 */
[C---:B------:R-:W-:Y:S02]  /*24840*/  ISETP.LT.OR P1, PT, R0.reuse, 0xda, !P2 ;  /* 0x000000da0000780c */ /* 0x040fe40005721670 */
[----:B------:R-:W-:Y:S01]  /*24850*/  ISETP.LT.OR P4, PT, R0, 0xe1, !P3 ;  /* 0x000000e10000780c */ /* 0x000fe20005f81670 */
[----:B------:R2:W-:Y:S01]  /*24860*/  @!P5 STG.E.U8 desc[UR36][R8.64+0xd8], R19 ;  /* 0x0000d8130800d986 */ /* 0x0005e2000c101124 */
[----:B----4-:R-:W-:Y:S01]  /*24870*/  F2FP.SATFINITE.E5M2.F32.PACK_AB_MERGE_C R23, RZ, R10, RZ ;  /* 0x0000000aff17723e */ /* 0x010fe200048060ff */
[-C--:B------:R-:W-:Y:S01]  /*24880*/  FMUL R10, R168, R163.reuse ;  /* 0x000000a3a80a7220 */ /* 0x080fe20000400000 */
[C---:B------:R-:W-:Y:S01]  /*24890*/  ISETP.LT.OR P5, PT, R0.reuse, 0xe2, !P3 ;  /* 0x000000e20000780c */ /* 0x040fe20005fa1670 */
[----:B------:R3:W-:Y:S01]  /*248a0*/  @!P6 STG.E.U8 desc[UR36][R8.64+0xd9], R21 ;  /* 0x0000d9150800e986 */ /* 0x0007e2000c101124 */
[-C--:B------:R-:W-:Y:S01]  /*248b0*/  FMUL R11, R167, R163.reuse ;  /* 0x000000a3a70b7220 */ /* 0x080fe20000400000 */
[----:B------:R-:W-:Y:S01]  /*248c0*/  ISETP.LT.OR P6, PT, R0, 0xe1, !P2 ;  /* 0x000000e10000780c */ /* 0x000fe200057c1670 */
[-C--:B------:R-:W-:Y:S01]  /*248d0*/  FMUL R12, R166, R163.reuse ;  /* 0x000000a3a60c7220 */ /* 0x080fe20000400000 */
[----:B------:R-:W-:Y:S01]  /*248e0*/  FMUL R13, R165, R163 ;  /* 0x000000a3a50d7220 */ /* 0x000fe20000400000 */
[----:B0-----:R-:W-:-:S02]  /*248f0*/  F2FP.SATFINITE.E5M2.F32.PACK_AB_MERGE_C R15, RZ, R10, RZ ;  /* 0x0000000aff0f723e */ /* 0x001fc400048060ff */
[----:B-1----:R-:W-:Y:S02]  /*24900*/  F2FP.SATFINITE.E5M2.F32.PACK_AB_MERGE_C R17, RZ, R11, RZ ;  /* 0x0000000bff11723e */ /* 0x002fe400048060ff */
[----:B--2---:R-:W-:Y:S01]  /*24910*/  F2FP.SATFINITE.E5M2.F32.PACK_AB_MERGE_C R19, RZ, R12, RZ ;  /* 0x0000000cff13723e */ /* 0x004fe200048060ff */
[----:B------:R-:W-:Y:S01]  /*24920*/  FMUL R10, R164, R163 ;  /* 0x000000a3a40a7220 */ /* 0x000fe20000400000 */
[----:B------:R0:W-:Y:S01]  /*24930*/  @!P0 STG.E.U8 desc[UR36][R6.64+0xd8], R23 ;  /* 0x0000d81706008986 */ /* 0x0001e2000c101124 */
[----:B---3--:R-:W-:Y:S02]  /*24940*/  F2FP.SATFINITE.E5M2.F32.PACK_AB_MERGE_C R21, RZ, R13, RZ ;  /* 0x0000000dff15723e */ /* 0x008fe400048060ff */
[C---:B------:R-:W-:Y:S01]  /*24950*/  ISETP.LT.OR P0, PT, R0.reuse, 0xe2, !P2 ;  /* 0x000000e20000780c */ /* 0x040fe20005701670 */
[----:B------:R1:W-:Y:S04]  /*24960*/  @!P1 STG.E.U8 desc[UR36][R6.64+0xd9], R15 ;  /* 0x0000d90f06009986 */ /* 0x0003e8000c101124 */
[----:B------:R2:W-:Y:S01]  /*24970*/  @!P4 STG.E.U8 desc[UR36][R8.64+0xe0], R17 ;  /* 0x0000e0110800c986 */ /* 0x0005e2000c101124 */
[----:B------:R-:W-:-:S03]  /*24980*/  ISETP.LT.OR P4, PT, R0, 0xe9, !P3 ;  /* 0x000000e90000780c */ /* 0x000fc60005f81670 */
[----:B------:R3:W-:Y:S01]  /*24990*/  @!P5 STG.E.U8 desc[UR36][R8.64+0xe1], R19 ;  /* 0x0000e1130800d986 */ /* 0x0007e2000c101124 */
[----:B------:R-:W-:Y:S02]  /*249a0*/  ISETP.LT.OR P5, PT, R0, 0xea, !P3 ;  /* 0x000000ea0000780c */ /* 0x000fe40005fa1670 */
[----:B0-----:R-:W-:Y:S01]  /*249b0*/  F2FP.SATFINITE.E5M2.F32.PACK_AB_MERGE_C R23, RZ, R10, RZ ;  /* 0x0000000aff17723e */ /* 0x001fe200048060ff */
[----:B------:R0:W-:Y:S01]  /*249c0*/  @!P6 STG.E.U8 desc[UR36][R6.64+0xe0], R21 ;  /* 0x0000e0150600e986 */ /* 0x0001e2000c101124 */
[-C--:B------:R-:W-:Y:S01]  /*249d0*/  FMUL R10, R162, R163.reuse ;  /* 0x000000a3a20a7220 */ /* 0x080fe20000400000 */
[----:B------:R-:W-:Y:S01]  /*249e0*/  ISETP.LT.OR P6, PT, R0, 0xe9, !P2 ;  /* 0x000000e90000780c */ /* 0x000fe200057c1670 */
[-C--:B------:R-:W-:Y:S01]  /*249f0*/  FMUL R11, R161, R163.reuse ;  /* 0x000000a3a10b7220 */ /* 0x080fe20000400000 */
[----:B------:R-:W-:Y:S02]  /*24a00*/  FMUL R12, R158, R163 ;  /* 0x000000a39e0c7220 */ /* 0x000fe40000400000 */
[----:B-1----:R-:W-:-:S02]  /*24a10*/  F2FP.SATFINITE.E5M2.F32.PACK_AB_MERGE_C R15, RZ, R10, RZ ;  /* 0x0000000aff0f723e */ /* 0x002fc400048060ff */
[----:B--2---:R-:W-:Y:S01]  /*24a20*/  F2FP.SATFINITE.E5M2.F32.PACK_AB_MERGE_C R17, RZ, R11, RZ ;  /* 0x0000000bff11723e */ /* 0x004fe200048060ff */
[----:B------:R-:W-:Y:S01]  /*24a30*/  @!P0 STG.E.U8 desc[UR36][R6.64+0xe1], R23 ;  /* 0x0000e11706008986 */ /* 0x000fe2000c101124 */
[----:B---3--:R-:W-:Y:S02]  /*24a40*/  F2FP.SATFINITE.E5M2.F32.PACK_AB_MERGE_C R19, RZ, R12, RZ ;  /* 0x0000000cff13723e */ /* 0x008fe400048060ff */
[C---:B------:R-:W-:Y:S01]  /*24a50*/  ISETP.LT.OR P0, PT, R0.reuse, 0xea, !P2 ;  /* 0x000000ea0000780c */ /* 0x040fe20005701670 */
[----:B------:R1:W-:Y:S01]  /*24a60*/  @!P4 STG.E.U8 desc[UR36][R8.64+0xe8], R15 ;  /* 0x0000e80f0800c986 */ /* 0x0003e2000c101124 */
[C---:B------:R-:W-:Y:S02]  /*24a70*/  ISETP.LT.OR P1, PT, R0.reuse, 0xf1, !P3 ;  /* 0x000000f10000780c */ /* 0x040fe40005f21670 */
[C---:B------:R-:W-:Y:S01]  /*24a80*/  ISETP.LT.OR P4, PT, R0.reuse, 0xf2, !P3 ;  /* 0x000000f20000780c */ /* 0x040fe20005f81670 */
[----:B------:R2:W-:Y:S01]  /*24a90*/  @!P5 STG.E.U8 desc[UR36][R8.64+0xe9], R17 ;  /* 0x0000e9110800d986 */ /* 0x0005e2000c101124 */
[----:B------:R-:W-:Y:S01]  /*24aa0*/  ISETP.LT.OR P5, PT, R0, 0xf1, !P2 ;  /* 0x000000f10000780c */ /* 0x000fe200057a1670 */
[-C--:B------:R-:W-:Y:S01]  /*24ab0*/  FMUL R13, R157, R163.reuse ;  /* 0x000000a39d0d7220 */ /* 0x080fe20000400000 */
[-C--:B------:R-:W-:Y:S01]  /*24ac0*/  FMUL R14, R156, R163.reuse ;  /* 0x000000a39c0e7220 */ /* 0x080fe20000400000 */
[----:B------:R3:W-:Y:S01]  /*24ad0*/  @!P6 STG.E.U8 desc[UR36][R6.64+0xe8], R19 ;  /* 0x0000e8130600e986 */ /* 0x0007e2000c101124 */
[-C--:B------:R-:W-:Y:S01]  /*24ae0*/  FMUL R10, R155, R163.reuse ;  /* 0x000000a39b0a7220 */ /* 0x080fe20000400000 */
[----:B------:R-:W-:Y:S01]  /*24af0*/  ISETP.LT.OR P6, PT, R0, 0xf2, !P2 ;  /* 0x000000f20000780c */ /* 0x000fe200057c1670 */
[----:B------:R-:W-:Y:S01]  /*24b00*/  FMUL R11, R154, R163 ;  /* 0x000000a39a0b7220 */ /* 0x000fe20000400000 */
[----:B------:R-:W-:Y:S01]  /*24b10*/  F2FP.SATFINITE.E5M2.F32.PACK_AB_MERGE_C R13, RZ, R13, RZ ;  /* 0x0000000dff0d723e */ /* 0x000fe200048060ff */
[----:B------:R-:W-:Y:S01]  /*24b20*/  FMUL R12, R153, R163 ;  /* 0x000000a3990c7220 */ /* 0x000fe20000400000 */
[----:B0-----:R-:W-:-:S02]  /*24b30*/  F2FP.SATFINITE.E5M2.F32.PACK_AB_MERGE_C R21, RZ, R14, RZ ;  /* 0x0000000eff15723e */ /* 0x001fc400048060ff */
[----:B-1----:R-:W-:Y:S02]  /*24b40*/  F2FP.SATFINITE.E5M2.F32.PACK_AB_MERGE_C R15, RZ, R10, RZ ;  /* 0x0000000aff0f723e */ /* 0x002fe400048060ff */
[----:B--2---:R-:W-:Y:S01]  /*24b50*/  F2FP.SATFINITE.E5M2.F32.PACK_AB_MERGE_C R17, RZ, R11, RZ ;  /* 0x0000000bff11723e */ /* 0x004fe200048060ff */
[----:B------:R0:W-:Y:S01]  /*24b60*/  @!P0 STG.E.U8 desc[UR36][R6.64+0xe9], R13 ;  /* 0x0000e90d06008986 */ /* 0x0001e2000c101124 */
[----:B---3--:R-:W-:-:S03]  /*24b70*/  F2FP.SATFINITE.E5M2.F32.PACK_AB_MERGE_C R19, RZ, R12, RZ ;  /* 0x0000000cff13723e */ /* 0x008fc600048060ff */
[----:B------:R-:W-:Y:S01]  /*24b80*/  @!P1 STG.E.U8 desc[UR36][R8.64+0xf0], R21 ;  /* 0x0000f01508009986 */ /* 0x000fe2000c101124 */
[----:B------:R-:W-:-:S03]  /*24b90*/  ISETP.GE.AND P1, PT, R20, 0x81, PT ;  /* 0x000000811400780c */ /* 0x000fc60003f26270 */
[----:B------:R1:W-:Y:S01]  /*24ba0*/  @!P4 STG.E.U8 desc[UR36][R8.64+0xf1], R15 ;  /* 0x0000f10f0800c986 */ /* 0x0003e2000c101124 */
[C---:B------:R-:W-:Y:S02]  /*24bb0*/  ISETP.LT.OR P4, PT, R0.reuse, 0xf9, !P3 ;  /* 0x000000f90000780c */ /* 0x040fe40005f81670 */
[C---:B------:R-:W-:Y:S01]  /*24bc0*/  ISETP.LT.OR P3, PT, R0.reuse, 0xfa, !P3 ;  /* 0x000000fa0000780c */ /* 0x040fe20005f61670 */
[----:B------:R2:W-:Y:S01]  /*24bd0*/  @!P5 STG.E.U8 desc[UR36][R6.64+0xf0], R17 ;  /* 0x0000f0110600d986 */ /* 0x0005e2000c101124 */
[C---:B------:R-:W-:Y:S02]  /*24be0*/  ISETP.LT.OR P5, PT, R0.reuse, 0xf9, !P2 ;  /* 0x000000f90000780c */ /* 0x040fe400057a1670 */
[----:B------:R-:W-:Y:S01]  /*24bf0*/  ISETP.LT.OR P2, PT, R0, 0xfa, !P2 ;  /* 0x000000fa0000780c */ /* 0x000fe20005741670 */
[----:B------:R3:W-:Y:S01]  /*24c00*/  @!P6 STG.E.U8 desc[UR36][R6.64+0xf1], R19 ;  /* 0x0000f1130600e986 */ /* 0x0007e2000c101124 */
[-C--:B------:R-:W-:Y:S01]  /*24c10*/  FMUL R10, R152, R163.reuse ;  /* 0x000000a3980a7220 */ /* 0x080fe20000400000 */
[-C--:B------:R-:W-:Y:S01]  /*24c20*/  FMUL R11, R22, R163.reuse ;  /* 0x000000a3160b7220 */ /* 0x080fe20000400000 */
[----:B------:R-:W-:Y:S01]  /*24c30*/  ISETP.LT.OR P6, PT, R0, 0x1, !P1 ;  /* 0x000000010000780c */ /* 0x000fe20004fc1670 */
[-C--:B0-----:R-:W-:Y:S01]  /*24c40*/  FMUL R13, R16, R163.reuse ;  /* 0x000000a3100d7220 */ /* 0x081fe20000400000 */
[-C--:B------:R-:W-:Y:S01]  /*24c50*/  FMUL R12, R18, R163.reuse ;  /* 0x000000a3120c7220 */ /* 0x080fe20000400000 */
[----:B------:R-:W-:Y:S01]  /*24c60*/  FMUL R24, R24, R163 ;  /* 0x000000a318187220 */ /* 0x000fe20000400000 */
[----:B-1----:R-:W-:-:S02]  /*24c70*/  F2FP.SATFINITE.E5M2.F32.PACK_AB_MERGE_C R15, RZ, R10, RZ ;  /* 0x0000000aff0f723e */ /* 0x002fc400048060ff */
[----:B------:R-:W-:Y:S02]  /*24c80*/  F2FP.SATFINITE.E5M2.F32.PACK_AB_MERGE_C R11, RZ, R11, RZ ;  /* 0x0000000bff0b723e */ /* 0x000fe400048060ff */
[----:B------:R-:W-:Y:S02]  /*24c90*/  F2FP.SATFINITE.E5M2.F32.PACK_AB_MERGE_C R13, RZ, R13, RZ ;  /* 0x0000000dff0d723e */ /* 0x000fe400048060ff */
[----:B--2---:R-:W-:Y:S02]  /*24ca0*/  F2FP.SATFINITE.E5M2.F32.PACK_AB_MERGE_C R17, RZ, R12, RZ ;  /* 0x0000000cff11723e */ /* 0x004fe400048060ff */
[----:B---3--:R-:W-:Y:S01]  /*24cb0*/  F2FP.SATFINITE.E5M2.F32.PACK_AB_MERGE_C R19, RZ, R24, RZ ;  /* 0x00000018ff13723e */ /* 0x008fe200048060ff */
[----:B------:R-:W-:Y:S01]  /*24cc0*/  @!P4 STG.E.U8 desc[UR36][R8.64+0xf8], R15 ;  /* 0x0000f80f0800c986 */ /* 0x000fe2000c101124 */
[----:B------:R-:W-:-:S03]  /*24cd0*/  ISETP.GE.AND P0, PT, R20, 0x89, PT ;  /* 0x000000891400780c */ /* 0x000fc60003f06270 */
[----:B------:R-:W-:Y:S01]  /*24ce0*/  @!P3 STG.E.U8 desc[UR36][R8.64+0xf9], R11 ;  /* 0x0000f90b0800b986 */ /* 0x000fe2000c101124 */
[----:B------:R-:W-:-:S03]  /*24cf0*/  ISETP.LT.OR P3, PT, R0, 0x1, !P0 ;  /* 0x000000010000780c */ /* 0x000fc60004761670 */
[----:B------:R-:W-:Y:S01]  /*24d00*/  @!P2 STG.E.U8 desc[UR36][R6.64+0xf9], R13 ;  /* 0x0000f90d0600a986 */ /* 0x000fe2000c101124 */
[C---:B------:R-:W-:Y:S02]  /*24d10*/  ISETP.LT.OR P2, PT, R0.reuse, 0x2, !P1 ;  /* 0x000000020000780c */ /* 0x040fe40004f41670 */
[C---:B------:R-:W-:Y:S01]  /*24d20*/  ISETP.LT.OR P4, PT, R0.reuse, 0x2, !P0 ;  /* 0x000000020000780c */ /* 0x040fe20004781670 */
[----:B------:R0:W-:Y:S01]  /*24d30*/  @!P5 STG.E.U8 desc[UR36][R6.64+0xf8], R17 ;  /* 0x0000f8110600d986 */ /* 0x0001e2000c101124 */
[C---:B------:R-:W-:Y:S01]  /*24d40*/  ISETP.LT.OR P5, PT, R0.reuse, 0x9, !P1 ;  /* 0x000000090000780c */ /* 0x040fe20004fa1670 */
[-C--:B------:R-:W-:Y:S02]  /*24d50*/  FMUL R25, R25, R163.reuse ;  /* 0x000000a319197220 */ /* 0x080fe40000400000 */
[----:B------:R-:W-:Y:S01]  /*24d60*/  @!P6 STG.E.U8 desc[UR36][R4.64], R19 ;  /* 0x000000130400e986 */ /* 0x000fe2000c101124 */
[----:B------:R-:W-:Y:S01]  /*24d70*/  ISETP.LT.OR P6, PT, R0, 0xa, !P1 ;  /* 0x0000000a0000780c */ /* 0x000fe20004fc1670 */
[-C--:B------:R-:W-:Y:S01]  /*24d80*/  FMUL R26, R26, R163.reuse ;  /* 0x000000a31a1a7220 */ /* 0x080fe20000400000 */
[-C--:B------:R-:W-:Y:S01]  /*24d90*/  FMUL R27, R27, R163.reuse ;  /* 0x000000a31b1b7220 */ /* 0x080fe20000400000 */
[-C--:B------:R-:W-:Y:S01]  /*24da0*/  FMUL R28, R28, R163.reuse ;  /* 0x000000a31c1c7220 */ /* 0x080fe20000400000 */
[----:B------:R-:W-:Y:S01]  /*24db0*/  FMUL R29, R29, R163 ;  /* 0x000000a31d1d7220 */ /* 0x000fe20000400000 */
[----:B------:R-:W-:-:S02]  /*24dc0*/  F2FP.SATFINITE.E5M2.F32.PACK_AB_MERGE_C R25, RZ, R25, RZ ;  /* 0x00000019ff19723e */ /* 0x000fc400048060ff */
[----:B0-----:R-:W-:Y:S02]  /*24dd0*/  F2FP.SATFINITE.E5M2.F32.PACK_AB_MERGE_C R7, RZ, R26, RZ ;  /* 0x0000001aff07723e */ /* 0x001fe400048060ff */
[----:B------:R-:W-:Y:S02]  /*24de0*/  F2FP.SATFINITE.E5M2.F32.PACK_AB_MERGE_C R27, RZ, R27, RZ ;  /* 0x0000001bff1b723e */ /* 0x000fe400048060ff */
[----:B------:R-:W-:Y:S02]  /*24df0*/  F2FP.SATFINITE.E5M2.F32.PACK_AB_MERGE_C R9, RZ, R28, RZ ;  /* 0x0000001cff09723e */ /* 0x000fe400048060ff */
[----:B------:R-:W-:Y:S01]  /*24e00*/  F2FP.SATFINITE.E5M2.F32.PACK_AB_MERGE_C R29, RZ, R29, RZ ;  /* 0x0000001dff1d723e */ /* 0x000fe200048060ff */
[----:B------:R-:W-:Y:S01]  /*24e10*/  @!P2 STG.E.U8 desc[UR36][R4.64+0x1], R25 ;  /* 0x000001190400a986 */ /* 0x000fe2000c101124 */
[----:B------:R-:W-:-:S03]  /*24e20*/  ISETP.LT.OR P2, PT, R0, 0x11, !P0 ;  /* 0x000000110000780c */ /* 0x000fc60004741670 */
[----:B------:R0:W-:Y:S01]  /*24e30*/  @!P3 STG.E.U8 desc[UR36][R2.64], R7 ;  /* 0x000000070200b986 */ /* 0x0001e2000c101124 */
[----:B------:R-:W-:-:S03]  /*24e40*/  ISETP.LT.OR P3, PT, R0, 0x9, !P0 ;  /* 0x000000090000780c */ /* 0x000fc60004761670 */
[----:B------:R-:W-:Y:S01]  /*24e50*/  @!P4 STG.E.U8 desc[UR36][R2.64+0x1], R27 ;  /* 0x0000011b0200c986 */ /* 0x000fe2000c101124 */
[----:B------:R-:W-:-:S03]  /*24e60*/  ISETP.LT.OR P4, PT, R0, 0xa, !P0 ;  /* 0x0000000a0000780c */ /* 0x000fc60004781670 */
[----:B------:R1:W-:Y:S01]  /*24e70*/  @!P5 STG.E.U8 desc[UR36][R4.64+0x8], R9 ;  /* 0x000008090400d986 */ /* 0x0003e2000c101124 */
[----:B------:R-:W-:-:S03]  /*24e80*/  ISETP.LT.OR P5, PT, R0, 0x11, !P1 ;  /* 0x000000110000780c */ /* 0x000fc60004fa1670 */
[----:B------:R-:W-:Y:S01]  /*24e90*/  @!P6 STG.E.U8 desc[UR36][R4.64+0x9], R29 ;  /* 0x0000091d0400e986 */ /* 0x000fe2000c101124 */
[----:B------:R-:W-:Y:S01]  /*24ea0*/  ISETP.LT.OR P6, PT, R0, 0x12, !P1 ;  /* 0x000000120000780c */ /* 0x000fe20004fc1670 */
[-C--:B------:R-:W-:Y:S01]  /*24eb0*/  FMUL R30, R30, R163.reuse ;  /* 0x000000a31e1e7220 */ /* 0x080fe20000400000 */
[-C--:B------:R-:W-:Y:S01]  /*24ec0*/  FMUL R31, R31, R163.reuse ;  /* 0x000000a31f1f7220 */ /* 0x080fe20000400000 */
[-C--:B------:R-:W-:Y:S01]  /*24ed0*/  FMUL R32, R32, R163.reuse ;  /* 0x000000a320207220 */ /* 0x080fe20000400000 */
[-C--:B------:R-:W-:Y:S01]  /*24ee0*/  FMUL R33, R33, R163.reuse ;  /* 0x000000a321217220 */ /* 0x080fe20000400000 */
[----:B------:R-:W-:Y:S01]  /*24ef0*/  FMUL R34, R34, R163 ;  /* 0x000000a322227220 */ /* 0x000fe20000400000 */
[----:B0-----:R-:W-:Y:S02]  /*24f00*/  F2FP.SATFINITE.E5M2.F32.PACK_AB_MERGE_C R7, RZ, R30, RZ ;  /* 0x0000001eff07723e */ /* 0x001fe400048060ff */
[----:B------:R-:W-:Y:S02]  /*24f10*/  F2FP.SATFINITE.E5M2.F32.PACK_AB_MERGE_C R31, RZ, R31, RZ ;  /* 0x0000001fff1f723e */ /* 0x000fe400048060ff */
[----:B-1----:R-:W-:-:S02]  /*24f20*/  F2FP.SATFINITE.E5M2.F32.PACK_AB_MERGE_C R9, RZ, R32, RZ ;  /* 0x00000020ff09723e */ /* 0x002fc400048060ff */
[----:B------:R-:W-:Y:S02]  /*24f30*/  F2FP.SATFINITE.E5M2.F32.PACK_AB_MERGE_C R33, RZ, R33, RZ ;  /* 0x00000021ff21723e */ /* 0x000fe400048060ff */
[----:B------:R-:W-:Y:S01]  /*24f40*/  F2FP.SATFINITE.E5M2.F32.PACK_AB_MERGE_C R11, RZ, R34, RZ ;  /* 0x00000022ff0b723e */ /* 0x000fe200048060ff */
[----:B------:R0:W-:Y:S01]  /*24f50*/  @!P3 STG.E.U8 desc[UR36][R2.64+0x8], R7 ;  /* 0x000008070200b986 */ /* 0x0001e2000c101124 */
[----:B------:R-:W-:-:S03]  /*24f60*/  ISETP.LT.OR P3, PT, R0, 0x12, !P0 ;  /* 0x000000120000780c */ /* 0x000fc60004761670 */
[----:B------:R-:W-:Y:S01]  /*24f70*/  @!P4 STG.E.U8 desc[UR36][R2.64+0x9], R31 ;  /* 0x0000091f0200c986 */ /* 0x000fe2000c101124 */
[----:B------:R-:W-:-:S03]  /*24f80*/  ISETP.LT.OR P4, PT, R0, 0x1a, !P1 ;  /* 0x0000001a0000780c */ /* 0x000fc60004f81670 */
[----:B------:R1:W-:Y:S01]  /*24f90*/  @!P5 STG.E.U8 desc[UR36][R4.64+0x10], R9 ;  /* 0x000010090400d986 */ /* 0x0003e2000c101124 */
[----:B------:R-:W-:-:S03]  /*24fa0*/  ISETP.LT.OR P5, PT, R0, 0x19, !P0 ;  /* 0x000000190000780c */ /* 0x000fc600047a1670 */
[----:B------:R-:W-:Y:S01]  /*24fb0*/  @!P6 STG.E.U8 desc[UR36][R4.64+0x11], R33 ;  /* 0x000011210400e986 */ /* 0x000fe2000c101124 */
        /* <DEDUP_REMOVED lines=8> */
[----:B------:R-:W-:Y:S02]  /*25040*/  F2FP.SATFINITE.E5M2.F32.PACK_AB_MERGE_C R35, RZ, R35, RZ ;  /* 0x00000023ff23723e */ /* 0x000fe400048060ff */
[----:B0-----:R-:W-:Y:S02]  /*25050*/  F2FP.SATFINITE.E5M2.F32.PACK_AB_MERGE_C R7, RZ, R36, RZ ;  /* 0x00000024ff07723e */ /* 0x001fe400048060ff */
[----:B------:R-:W-:-:S02]  /*25060*/  F2FP.SATFINITE.E5M2.F32.PACK_AB_MERGE_C R37, RZ, R37, RZ ;  /* 0x00000025ff25723e */ /* 0x000fc400048060ff */
[----:B-1----:R-:W-:Y:S02]  /*25070*/  F2FP.SATFINITE.E5M2.F32.PACK_AB_MERGE_C R9, RZ, R38, RZ ;  /* 0x00000026ff09723e */ /* 0x002fe400048060ff */
        /* <DEDUP_REMOVED lines=225> */
[----:B------:R1:W-:Y:S04]  /*25e90*/  @!P5 STG.E.U8 desc[UR36][R4.64+0x88], R9 ;  /* 0x000088090400d986 */ /* 0x0003e8000c101124 */
[----:B------:R-:W-:Y:S01]  /*25ea0*/  @!P6 STG.E.U8 desc[UR36][R4.64+0x89], R93 ;  /* 0x0000895d0400e986 */ /* 0x000fe2000c101124 */
[----:B------:R-:W-:-:S03]  /*25eb0*/  FMUL R95, R95, R163 ;  /* 0x000000a35f5f7220 */ /* 0x000fc60000400000 */
[----:B------:R-:W-:Y:S01]  /*25ec0*/  @!P2 STG.E.U8 desc[UR36][R2.64+0x88], R11 ;  /* 0x0000880b0200a986 */ /* 0x000fe2000c101124 */
[----:B------:R-:W-:Y:S01]  /*25ed0*/  ISETP.LT.OR P2, PT, R0, 0x91, !P1 ;  /* 0x000000910000780c */ /* 0x000fe20004f41670 */
[-C--:B------:R-:W-:Y:S01]  /*25ee0*/  FMUL R96, R96, R163.reuse ;  /* 0x000000a360607220 */ /* 0x080fe20000400000 */
[C---:B------:R-:W-:Y:S02]  /*25ef0*/  ISETP.LT.OR P5, PT, R0.reuse, 0x91, !P0 ;  /* 0x000000910000780c */ /* 0x040fe400047a1670 */
[----:B------:R-:W-:Y:S01]  /*25f00*/  ISETP.LT.OR P6, PT, R0, 0x92, !P0 ;  /* 0x000000920000780c */ /* 0x000fe200047c1670 */
[-C--:B------:R-:W-:Y:S01]  /*25f10*/  FMUL R97, R97, R163.reuse ;  /* 0x000000a361617220 */ /* 0x080fe20000400000 */
[-C--:B------:R-:W-:Y:S01]  /*25f20*/  FMUL R98, R98, R163.reuse ;  /* 0x000000a362627220 */ /* 0x080fe20000400000 */
[----:B------:R-:W-:Y:S01]  /*25f30*/  FMUL R99, R99, R163 ;  /* 0x000000a363637220 */ /* 0x000fe20000400000 */
[----:B------:R-:W-:Y:S02]  /*25f40*/  F2FP.SATFINITE.E5M2.F32.PACK_AB_MERGE_C R95, RZ, R95, RZ ;  /* 0x0000005fff5f723e */ /* 0x000fe400048060ff */
[----:B0-----:R-:W-:-:S02]  /*25f50*/  F2FP.SATFINITE.E5M2.F32.PACK_AB_MERGE_C R7, RZ, R96, RZ ;  /* 0x00000060ff07723e */ /* 0x001fc400048060ff */
[----:B------:R-:W-:Y:S02]  /*25f60*/  F2FP.SATFINITE.E5M2.F32.PACK_AB_MERGE_C R97, RZ, R97, RZ ;  /* 0x00000061ff61723e */ /* 0x000fe400048060ff */
        /* <DEDUP_REMOVED lines=149> */
[----:B------:R-:W-:-:S03]  /*268c0*/  FMUL R135, R135, R163 ;  /* 0x000000a387877220 */ /* 0x000fc60000400000 */
[----:B------:R-:W-:Y:S01]  /*268d0*/  @!P2 STG.E.U8 desc[UR36][R2.64+0xd8], R11 ;  /* 0x0000d80b0200a986 */ /* 0x000fe2000c101124 */
[----:B------:R-:W-:Y:S01]  /*268e0*/  ISETP.LT.OR P2, PT, R0, 0xe1, !P1 ;  /* 0x000000e10000780c */ /* 0x000fe20004f41670 */
[-C--:B------:R-:W-:Y:S01]  /*268f0*/  FMUL R136, R136, R163.reuse ;  /* 0x000000a388887220 */ /* 0x080fe20000400000 */
[----:B------:R-:W-:Y:S01]  /*26900*/  ISETP.LT.OR P6, PT, R0, 0xe2, !P0 ;  /* 0x000000e20000780c */ /* 0x000fe200047c1670 */
        /* <DEDUP_REMOVED lines=15> */
[----:B------:R-:W-:Y:S01]  /*26a00*/  ISETP.LT.OR P5, PT, R0, 0xea, !P0 ;  /* 0x000000ea0000780c */ /* 0x000fe200047a1670 */
[-C--:B------:R-:W-:Y:S02]  /*26a10*/  FMUL R140, R140, R163.reuse ;  /* 0x000000a38c8c7220 */ /* 0x080fe40000400000 */
[----:B------:R-:W-:Y:S01]  /*26a20*/  @!P6 STG.E.U8 desc[UR36][R2.64+0xe1], R139 ;  /* 0x0000e18b0200e986 */ /* 0x000fe2000c101124 */
[----:B------:R-:W-:Y:S01]  /*26a30*/  ISETP.LT.OR P6, PT, R0, 0xf1, !P1 ;  /* 0x000000f10000780c */ /* 0x000fe20004fc1670 */
[-C--:B------:R-:W-:Y:S01]  /*26a40*/  FMUL R141, R141, R163.reuse ;  /* 0x000000a38d8d7220 */ /* 0x080fe20000400000 */
[-C--:B------:R-:W-:Y:S01]  /*26a50*/  FMUL R142, R142, R163.reuse ;  /* 0x000000a38e8e7220 */ /* 0x080fe20000400000 */
[-C--:B------:R-:W-:Y:S01]  /*26a60*/  FMUL R143, R143, R163.reuse ;  /* 0x000000a38f8f7220 */ /* 0x080fe20000400000 */
[----:B------:R-:W-:Y:S01]  /*26a70*/  FMUL R144, R144, R163 ;  /* 0x000000a390907220 */ /* 0x000fe20000400000 */
[----:B0-----:R-:W-:-:S02]  /*26a80*/  F2FP.SATFINITE.E5M2.F32.PACK_AB_MERGE_C R7, RZ, R140, RZ ;  /* 0x0000008cff07723e */ /* 0x001fc400048060ff */
[----:B------:R-:W-:Y:S02]  /*26a90*/  F2FP.SATFINITE.E5M2.F32.PACK_AB_MERGE_C R141, RZ, R141, RZ ;  /* 0x0000008dff8d723e */ /* 0x000fe400048060ff */
[----:B-1----:R-:W-:Y:S02]  /*26aa0*/  F2FP.SATFINITE.E5M2.F32.PACK_AB_MERGE_C R9, RZ, R142, RZ ;  /* 0x0000008eff09723e */ /* 0x002fe400048060ff */
        /* <DEDUP_REMOVED lines=10> */
[----:B------:R2:W-:Y:S01]  /*26b50*/  @!P6 STG.E.U8 desc[UR36][R4.64+0xf0], R11 ;  /* 0x0000f00b0400e986 */ /* 0x0005e2000c101124 */
[C---:B------:R-:W-:Y:S01]  /*26b60*/  ISETP.LT.OR P6, PT, R0.reuse, 0xf2, !P0 ;  /* 0x000000f20000780c */ /* 0x040fe200047c1670 */
[-C--:B------:R-:W-:Y:S01]  /*26b70*/  FMUL R145, R145, R163.reuse ;  /* 0x000000a391917220 */ /* 0x080fe20000400000 */
[----:B------:R-:W-:Y:S01]  /*26b80*/  ISETP.LT.OR P5, PT, R0, 0xf9, !P0 ;  /* 0x000000f90000780c */ /* 0x000fe200047a1670 */
[-C--:B------:R-:W-:Y:S01]  /*26b90*/  FMUL R146, R146, R163.reuse ;  /* 0x000000a392927220 */ /* 0x080fe20000400000 */
[----:B------:R-:W-:Y:S01]  /*26ba0*/  ISETP.LT.OR P0, PT, R0, 0xfa, !P0 ;  /* 0x000000fa0000780c */ /* 0x000fe20004701670 */
[-C--:B------:R-:W-:Y:S01]  /*26bb0*/  FMUL R147, R147, R163.reuse ;  /* 0x000000a393937220 */ /* 0x080fe20000400000 */
[-C--:B------:R-:W-:Y:S01]  /*26bc0*/  FMUL R148, R148, R163.reuse ;  /* 0x000000a394947220 */ /* 0x080fe20000400000 */
[-C--:B------:R-:W-:Y:S01]  /*26bd0*/  FMUL R149, R149, R163.reuse ;  /* 0x000000a395957220 */ /* 0x080fe20000400000 */
[-C--:B------:R-:W-:Y:S01]  /*26be0*/  FMUL R150, R150, R163.reuse ;  /* 0x000000a396967220 */ /* 0x080fe20000400000 */
[----:B------:R-:W-:Y:S01]  /*26bf0*/  FMUL R151, R151, R163 ;  /* 0x000000a397977220 */ /* 0x000fe20000400000 */
[----:B------:R-:W-:-:S02]  /*26c00*/  F2FP.SATFINITE.E5M2.F32.PACK_AB_MERGE_C R145, RZ, R145, RZ ;  /* 0x00000091ff91723e */ /* 0x000fc400048060ff */
[----:B0-----:R-:W-:Y:S02]  /*26c10*/  F2FP.SATFINITE.E5M2.F32.PACK_AB_MERGE_C R7, RZ, R146, RZ ;  /* 0x00000092ff07723e */ /* 0x001fe400048060ff */
[----:B------:R-:W-:Y:S02]  /*26c20*/  F2FP.SATFINITE.E5M2.F32.PACK_AB_MERGE_C R147, RZ, R147, RZ ;  /* 0x00000093ff93723e */ /* 0x000fe400048060ff */
[----:B-1----:R-:W-:Y:S02]  /*26c30*/  F2FP.SATFINITE.E5M2.F32.PACK_AB_MERGE_C R9, RZ, R148, RZ ;  /* 0x00000094ff09723e */ /* 0x002fe400048060ff */
[----:B------:R-:W-:Y:S02]  /*26c40*/  F2FP.SATFINITE.E5M2.F32.PACK_AB_MERGE_C R149, RZ, R149, RZ ;  /* 0x00000095ff95723e */ /* 0x000fe400048060ff */
[----:B--2---:R-:W-:Y:S02]  /*26c50*/  F2FP.SATFINITE.E5M2.F32.PACK_AB_MERGE_C R11, RZ, R150, RZ ;  /* 0x00000096ff0b723e */ /* 0x004fe400048060ff */
[----:B------:R-:W-:Y:S01]  /*26c60*/  F2FP.SATFINITE.E5M2.F32.PACK_AB_MERGE_C R151, RZ, R151, RZ ;  /* 0x00000097ff97723e */ /* 0x000fe200048060ff */
[----:B------:R0:W-:Y:S04]  /*26c70*/  @!P2 STG.E.U8 desc[UR36][R4.64+0xf1], R145 ;  /* 0x0000f1910400a986 */ /* 0x0001e8000c101124 */
[----:B------:R0:W-:Y:S04]  /*26c80*/  @!P4 STG.E.U8 desc[UR36][R2.64+0xf0], R7 ;  /* 0x0000f0070200c986 */ /* 0x0001e8000c101124 */
[----:B------:R0:W-:Y:S04]  /*26c90*/  @!P6 STG.E.U8 desc[UR36][R2.64+0xf1], R147 ;  /* 0x0000f1930200e986 */ /* 0x0001e8000c101124 */
[----:B------:R0:W-:Y:S04]  /*26ca0*/  @!P3 STG.E.U8 desc[UR36][R4.64+0xf8], R9 ;  /* 0x0000f8090400b986 */ /* 0x0001e8000c101124 */
[----:B------:R0:W-:Y:S04]  /*26cb0*/  @!P1 STG.E.U8 desc[UR36][R4.64+0xf9], R149 ;  /* 0x0000f99504009986 */ /* 0x0001e8000c101124 */
[----:B------:R0:W-:Y:S04]  /*26cc0*/  @!P5 STG.E.U8 desc[UR36][R2.64+0xf8], R11 ;  /* 0x0000f80b0200d986 */ /* 0x0001e8000c101124 */
[----:B------:R0:W-:Y:S02]  /*26cd0*/  @!P0 STG.E.U8 desc[UR36][R2.64+0xf9], R151 ;  /* 0x0000f99702008986 */ /* 0x0001e4000c101124 */
.L_x_564:
[----:B------:R-:W-:Y:S05]  /*26ce0*/  BSYNC B0 ;  /* 0x0000000000007941 */ /* 0x000fea0003800000 */
.L_x_50:
[----:B0-----:R-:W2:Y:S04]  /*26cf0*/  LDL.LU R3, [R1+0x200] ;  /* 0x0002000001037983 */ /* 0x001ea80000300800 */
[----:B------:R-:W2:Y:S01]  /*26d00*/  LDL.LU R2, [R1+0x204] ;  /* 0x0002040001027983 */ /* 0x000ea20000300800 */
[----:B------:R-:W-:Y:S01]  /*26d10*/  ULDC UR4, c[0x0][0xc] ;  /* 0x0000030000047ab9 */ /* 0x000fe20000000800 */
[----:B------:R-:W-:Y:S01]  /*26d20*/  ULDC UR5, c[0x0][0x10] ;  /* 0x0000040000057ab9 */ /* 0x000fe20000000800 */
[----:B------:R-:W2:Y:S01]  /*26d30*/  LDC R5, c[0x0][0x14] ;  /* 0x00000500ff057b82 */ /* 0x000ea20000000800 */
[----:B------:R-:W-:Y:S01]  /*26d40*/  UIMAD.WIDE.U32 UR4, UR4, UR5, URZ ;  /* 0x00000005040472a5 */ /* 0x000fe2000f8e003f */
[----:B-----5:R-:W-:Y:S01]  /*26d50*/  PRMT R0, RZ, 0x7610, R0 ;  /* 0x00007610ff007816 */ /* 0x020fe20000000000 */
[----:B------:R-:W-:Y:S01]  /*26d60*/  UMOV UR42, 0xffffffff ;  /* 0xffffffff002a7882 */ /* 0x000fe20000000000 */
[----:B------:R-:W-:-:S03]  /*26d70*/  UMOV UR43, 0xffffffff ;  /* 0xffffffff002b7882 */ /* 0x000fc60000000000 */
[----:B--2---:R-:W-:-:S04]  /*26d80*/  IMAD.WIDE.U32 R2, R5, UR4, R2 ;  /* 0x0000000405027c25 */ /* 0x004fc8000f8e0002 */
[----:B------:R-:W-:Y:S01]  /*26d90*/  IMAD R5, R5, UR5, RZ ;  /* 0x0000000505057c24 */ /* 0x000fe2000f8e02ff */
[----:B------:R-:W-:Y:S01]  /*26da0*/  ULDC.64 UR4, c[0x0][0x650] ;  /* 0x0001940000047ab9 */ /* 0x000fe20000000a00 */
[----:B------:R-:W-:Y:S01]  /*26db0*/  IMAD.MOV.U32 R6, RZ, RZ, R2 ;  /* 0x000000ffff067224 */ /* 0x000fe200078e0002 */
[----:B------:R-:W-:Y:S01]  /*26dc0*/  ISETP.GE.U32.AND P0, PT, R2, UR4, PT ;  /* 0x0000000402007c0c */ /* 0x000fe2000bf06070 */
[----:B------:R-:W-:-:S05]  /*26dd0*/  IMAD.IADD R4, R3, 0x1, R5 ;  /* 0x0000000103047824 */ /* 0x000fca00078e0205 */
[----:B------:R0:W-:Y:S01]  /*26de0*/  STL [R1+0x200], R4 ;  /* 0x0002000401007387 */ /* 0x0001e20000100800 */
[----:B------:R-:W-:-:S03]  /*26df0*/  ISETP.GE.U32.AND.EX P0, PT, R4, UR5, PT, P0 ;  /* 0x0000000504007c0c */ /* 0x000fc6000bf06100 */
[----:B------:R0:W-:Y:S10]  /*26e00*/  STL [R1+0x204], R6 ;  /* 0x0002040601007387 */ /* 0x0001f40000100800 */
[----:B0-----:R-:W-:Y:S05]  /*26e10*/  @P0 BRA `(.L_x_565) ;  /* 0x0000000400880947 */ /* 0x001fea0003800000 */
[----:B------:R-:W0:Y:S01]  /*26e20*/  S2UR UR6, SR_CTAID.X ;  /* 0x00000000000679c3 */ /* 0x000e220000002500 */
[----:B------:R-:W-:Y:S01]  /*26e30*/  ULDC.64 UR12, c[0x0][0x628] ;  /* 0x00018a00000c7ab9 */ /* 0x000fe20000000a00 */
[----:B------:R-:W-:Y:S01]  /*26e40*/  ULDC UR4, c[0x0][0x150] ;  /* 0x0000540000047ab9 */ /* 0x000fe20000000800 */
[----:B------:R-:W-:Y:S01]  /*26e50*/  ISETP.NE.U32.AND P0, PT, RZ, UR12, PT ;  /* 0x0000000cff007c0c */ /* 0x000fe2000bf05070 */
[----:B------:R-:W-:Y:S01]  /*26e60*/  ULDC UR15, c[0x0][0x630] ;  /* 0x00018c00000f7ab9 */ /* 0x000fe20000000800 */
[----:B------:R-:W-:Y:S01]  /*26e70*/  R2UR UR16, R6 ;  /* 0x00000000061072ca */ /* 0x000fe200000e0000 */
[----:B------:R-:W-:Y:S01]  /*26e80*/  ULDC UR19, c[0x0][0x154] ;  /* 0x0000550000137ab9 */ /* 0x000fe20000000800 */
[----:B------:R-:W-:Y:S01]  /*26e90*/  ISETP.NE.AND.EX P0, PT, RZ, UR13, PT, P0 ;  /* 0x0000000dff007c0c */ /* 0x000fe2000bf05300 */
[----:B------:R-:W2:Y:S01]  /*26ea0*/  S2UR UR18, SR_CTAID.Y ;  /* 0x00000000001279c3 */ /* 0x000ea20000002600 */
[----:B------:R-:W-:Y:S02]  /*26eb0*/  R2UR UR17, R4 ;  /* 0x00000000041172ca */ /* 0x000fe400000e0000 */
[----:B------:R-:W-:-:S02]  /*26ec0*/  R2UR UR10, R6 ;  /* 0x00000000060a72ca */ /* 0x000fc400000e0000 */
[----:B------:R-:W-:Y:S02]  /*26ed0*/  R2UR UR11, R4 ;  /* 0x00000000040b72ca */ /* 0x000fe400000e0000 */
[----:B0-----:R-:W-:-:S05]  /*26ee0*/  I2FP.F32.U32 R0, UR6 ;  /* 0x0000000600007c45 */ /* 0x001fca0008201000 */
[----:B------:R-:W-:-:S04]  /*26ef0*/  FMUL R0, R0, UR4 ;  /* 0x0000000400007c20 */ /* 0x000fc80008400000 */
[----:B------:R0:W0:Y:S01]  /*26f00*/  F2I.U32.TRUNC.NTZ R2, R0 ;  /* 0x0000000000027305 */ /* 0x000022000020f000 */
[----:B--2---:R-:W-:Y:S05]  /*26f10*/  @!P0 BRA `(.L_x_566) ;  /* 0x0000000000308947 */ /* 0x004fea0003800000 */
        /* <DEDUP_REMOVED lines=12> */
.L_x_566:
[----:B------:R-:W-:Y:S01]  /*26fe0*/  USHF.R.U64 UR43, UR10, UR15, UR11 ;  /* 0x0000000f0a2b7299 */ /* 0x000fe2000800120b */
[----:B0-----:R-:W-:Y:S01]  /*26ff0*/  I2FP.F32.U32 R0, UR18 ;  /* 0x0000001200007c45 */ /* 0x001fe20008201000 */
[----:B------:R-:W-:Y:S02]  /*27000*/  USHF.R.U32.HI UR4, URZ, UR15, UR11 ;  /* 0x0000000f3f047299 */ /* 0x000fe4000801160b */
        /* <DEDUP_REMOVED lines=8> */
[----:B------:R-:W-:Y:S01]  /*27090*/  UIMAD.WIDE.U32 UR8, UR10, UR12, UR8 ;  /* 0x0000000c0a0872a5 */ /* 0x000fe2000f8e0008 */
[----:B------:R-:W-:Y:S01]  /*270a0*/  R2UR UR12, R2 ;  /* 0x00000000020c72ca */ /* 0x000fe200000e0000 */
[----:B------:R-:W-:Y:S01]  /*270b0*/  UIMAD UR10, UR10, UR13, UR4 ;  /* 0x0000000d0a0a72a4 */ /* 0x000fe2000f8e0204 */
[----:B------:R-:W-:Y:S01]  /*270c0*/  ULDC UR11, c[0x0][0x618] ;  /* 0x00018600000b7ab9 */ /* 0x000fe20000000800 */
[----:B------:R-:W-:Y:S02]  /*270d0*/  ULDC UR21, c[0x0][0x658] ;  /* 0x0001960000157ab9 */ /* 0x000fe40000000800 */
[----:B------:R-:W-:Y:S01]  /*270e0*/  UIADD3 UR9, UR9, UR10, URZ ;  /* 0x0000000a09097290 */ /* 0x000fe2000fffe03f */
[----:B------:R-:W-:Y:S01]  /*270f0*/  UMOV UR15, 0xffffffff ;  /* 0xffffffff000f7882 */ /* 0x000fe20000000000 */
[----:B------:R-:W-:Y:S01]  /*27100*/  ULDC.64 UR4, c[0x0][0x640] ;  /* 0x0001900000047ab9 */ /* 0x000fe20000000a00 */
[----:B------:R-:W-:Y:S01]  /*27110*/  USHF.L.U32 UR15, UR15, UR21, URZ ;  /* 0x000000150f0f7299 */ /* 0x000fe2000800063f */
[----:B------:R-:W-:Y:S01]  /*27120*/  ISETP.NE.U32.AND P0, PT, RZ, UR4, PT ;  /* 0x00000004ff007c0c */ /* 0x000fe2000bf05070 */
[----:B------:R-:W-:-:S02]  /*27130*/  USHF.R.U64 UR16, UR8, UR11, UR9 ;  /* 0x0000000b08107299 */ /* 0x000fc40008001209 */
[----:B------:R-:W-:Y:S01]  /*27140*/  USHF.R.U32.HI UR8, URZ, UR11, UR9 ;  /* 0x0000000b3f087299 */ /* 0x000fe20008011609 */
[----:B0-----:R-:W-:Y:S01]  /*27150*/  R2UR UR14, R0 ;  /* 0x00000000000e72ca */ /* 0x001fe200000e0000 */
[----:B------:R-:W-:Y:S01]  /*27160*/  ULDC UR17, c[0x0][0x608] ;  /* 0x0001820000117ab9 */ /* 0x000fe20000000800 */
[----:B------:R-:W-:Y:S01]  /*27170*/  ULOP3.LUT UR45, URZ, UR15, URZ, 0x33, !UPT ;  /* 0x0000000f3f2d7292 */ /* 0x000fe2000f8e333f */
[----:B------:R-:W-:Y:S01]  /*27180*/  ISETP.NE.AND.EX P0, PT, RZ, UR5, PT, P0 ;  /* 0x00000005ff007c0c */ /* 0x000fe2000bf05300 */
[----:B------:R-:W-:Y:S02]  /*27190*/  USHF.R.U64 UR15, UR16, UR17, UR8 ;  /* 0x00000011100f7299 */ /* 0x000fe40008001208 */
[----:B------:R-:W-:Y:S02]  /*271a0*/  USHF.R.U32.HI UR8, URZ, UR17, UR8 ;  /* 0x000000113f087299 */ /* 0x000fe40008011608 */
[----:B------:R-:W-:Y:S02]  /*271b0*/  UIADD3 UR12, -UR12, URZ, URZ ;  /* 0x0000003f0c0c7290 */ /* 0x000fe4000fffe13f */
[----:B------:R-:W-:Y:S01]  /*271c0*/  USHF.R.U64 UR17, UR15, UR21, UR8 ;  /* 0x000000150f117299 */ /* 0x000fe20008001208 */
[----:B------:R-:W-:Y:S01]  /*271d0*/  UMOV UR19, 0x1 ;  /* 0x0000000100137882 */ /* 0x000fe20000000000 */
[----:B------:R-:W-:Y:S01]  /*271e0*/  ULDC UR13, c[0x0][0x144] ;  /* 0x00005100000d7ab9 */ /* 0x000fe20000000800 */
[----:B------:R-:W-:Y:S01]  /*271f0*/  ULDC UR7, c[0x0][0x600] ;  /* 0x0001800000077ab9 */ /* 0x000fe20000000800 */
[----:B------:R-:W-:-:S02]  /*27200*/  USHF.L.U32 UR24, UR19, UR21, URZ ;  /* 0x0000001513187299 */ /* 0x000fc4000800063f */
[----:B------:R-:W-:Y:S02]  /*27210*/  USHF.R.U32.HI UR8, URZ, UR21, UR8 ;  /* 0x000000153f087299 */ /* 0x000fe40008011608 */
[----:B------:R-:W-:Y:S02]  /*27220*/  UIMAD UR21, UR13, UR12, UR6 ;  /* 0x0000000c0d1572a4 */ /* 0x000fe4000f8e0206 */
[----:B------:R-:W-:Y:S02]  /*27230*/  UIADD3 UR20, UR7, -0x1, URZ ;  /* 0xffffffff07147890 */ /* 0x000fe4000fffe03f */
[----:B------:R-:W-:Y:S01]  /*27240*/  UIADD3 UR19, -UR14, URZ, URZ ;  /* 0x0000003f0e137290 */ /* 0x000fe2000fffe13f */
        /* <DEDUP_REMOVED lines=17> */
.L_x_567:
[----:B------:R-:W-:Y:S01]  /*27360*/  UISETP.NE.AND UP0, UPT, UR44, URZ, UPT ;  /* 0x0000003f2c00728c */ /* 0x000fe2000bf05270 */
[----:B------:R-:W-:Y:S01]  /*27370*/  IMAD.MOV.U32 R0, RZ, RZ, 0x1 ;  /* 0x00000001ff007424 */ /* 0x000fe200078e00ff */
[----:B------:R-:W-:Y:S02]  /*27380*/  USHF.R.U64 UR4, UR6, UR22, UR8 ;  /* 0x0000001606047299 */ /* 0x000fe40008001208 */
[----:B------:R-:W-:Y:S02]  /*27390*/  ULOP3.LUT UR45, UR15, UR45, URZ, 0xc0, !UPT ;  /* 0x0000002d0f2d7292 */ /* 0x000fe4000f8ec03f */
[----:B------:R-:W-:Y:S02]  /*273a0*/  UIADD3 UR5, -UR4, URZ, URZ ;  /* 0x0000003f04057290 */ /* 0x000fe4000fffe13f */
[----:B------:R-:W-:Y:S02]  /*273b0*/  UIMAD UR45, UR24, UR4, UR45 ;  /* 0x00000004182d72a4 */ /* 0x000fe4000f8e022d */
[----:B------:R-:W-:-:S02]  /*273c0*/  ULOP3.LUT UR16, UR16, UR20, URZ, 0xc0, !UPT ;  /* 0x0000001410107292 */ /* 0x000fc4000f8ec03f */
[----:B------:R-:W-:Y:S02]  /*273d0*/  @UP0 UIMAD UR21, UR25, UR19, UR18 ;  /* 0x00000013191502a4 */ /* 0x000fe4000f8e0212 */
[----:B------:R-:W-:-:S03]  /*273e0*/  UIMAD UR4, UR5, UR23, UR17 ;  /* 0x00000017050472a4 */ /* 0x000fc6000f8e0211 */
[----:B------:R-:W-:Y:S01]  /*273f0*/  ULDC UR5, c[0x0][0x610] ;  /* 0x0001840000057ab9 */ /* 0x000fe20000000800 */
[----:B------:R-:W-:Y:S02]  /*27400*/  UIMAD UR4, UR4, UR7, UR16 ;  /* 0x00000007040472a4 */ /* 0x000fe4000f8e0210 */
[----:B------:R-:W-:-:S04]  /*27410*/  UIMAD UR45, UR45, UR5, UR21 ;  /* 0x000000052d2d72a4 */ /* 0x000fc8000f8e0215 */
[----:B------:R-:W-:Y:S02]  /*27420*/  USEL UR42, UR4, UR45, !UP0 ;  /* 0x0000002d042a7287 */ /* 0x000fe4000c000000 */
[----:B------:R-:W-:-:S12]  /*27430*/  USEL UR45, UR45, UR4, !UP0 ;  /* 0x000000042d2d7287 */ /* 0x000fd8000c000000 */
.L_x_565:
[----:B------:R-:W-:-:S13]  /*27440*/  LOP3.LUT P0, RZ, R0, 0xff, RZ, 0xc0, !PT ;  /* 0x000000ff00ff7812 */ /* 0x000fda000780c0ff */
[----:B------:R-:W-:Y:S05]  /*27450*/  @P0 BRA `(.L_x_568) ;  /* 0xfffffd9c00340947 */ /* 0x000fea000383ffff */
[----:B------:R-:W-:Y:S05]  /*27460*/  EXIT ;  /* 0x000000000000794d */ /* 0x000fea0003800000 */
.L_x_3:
[----:B------:R-:W2:Y:S04]  /*27470*/  LDL R4, [R1+0x204] ;  /* 0x0002040001047983 */ /* 0x000ea80000100800 */
[----:B------:R-:W3:Y:S01]  /*27480*/  LDL R3, [R1+0x200] ;  /* 0x0002000001037983 */ /* 0x000ee20000100800 */
[----:B------:R-:W-:Y:S01]  /*27490*/  IMAD.MOV.U32 R5, RZ, RZ, -0x1 ;  /* 0xffffffffff057424 */ /* 0x000fe200078e00ff */
[----:B------:R-:W-:Y:S01]  /*274a0*/  ULDC.64 UR8, c[0x0][0x650] ;  /* 0x0001940000087ab9 */ /* 0x000fe20000000a00 */
[----:B------:R-:W-:Y:S01]  /*274b0*/  IMAD.MOV.U32 R2, RZ, RZ, -0x1 ;  /* 0xffffffffff027424 */ /* 0x000fe200078e00ff */
[----:B------:R-:W-:Y:S01]  /*274c0*/  PRMT R0, RZ, 0x7610, R0 ;  /* 0x00007610ff007816 */ /* 0x000fe20000000000 */
[----:B------:R-:W-:Y:S01]  /*274d0*/  IMAD.MOV.U32 R16, RZ, RZ, -0x1 ;  /* 0xffffffffff107424 */ /* 0x000fe200078e00ff */
[----:B------:R1:W-:Y:S04]  /*274e0*/  STL [R1+0x8], R5 ;  /* 0x0000080501007387 */ /* 0x0003e80000100800 */
[----:B------:R1:W-:Y:S01]  /*274f0*/  STL [R1+0x4], R2 ;  /* 0x0000040201007387 */ /* 0x0003e20000100800 */
[----:B--2---:R-:W-:-:S04]  /*27500*/  ISETP.GE.U32.AND P0, PT, R4, UR8, PT ;  /* 0x0000000804007c0c */ /* 0x004fc8000bf06070 */
[----:B---3--:R-:W-:-:S13]  /*27510*/  ISETP.GE.U32.AND.EX P0, PT, R3, UR9, PT, P0 ;  /* 0x0000000903007c0c */ /* 0x008fda000bf06100 */
[----:B-1----:R-:W-:Y:S05]  /*27520*/  @P0 BRA `(.L_x_569) ;  /* 0x0000000400940947 */ /* 0x002fea0003800000 */
[----:B------:R-:W-:Y:S01]  /*27530*/  I2FP.F32.U32 R0, UR4 ;  /* 0x0000000400007c45 */ /* 0x000fe20008201000 */
[----:B0-----:R-:W-:Y:S01]  /*27540*/  ULDC.64 UR16, c[0x0][0x628] ;  /* 0x00018a0000107ab9 */ /* 0x001fe20000000a00 */
        /* <DEDUP_REMOVED lines=24> */
.L_x_570:
        /* <DEDUP_REMOVED lines=24> */
[----:B------:R-:W-:Y:S01]  /*27850*/  UMOV UR19, 0x1 ;  /* 0x0000000100137882 */ /* 0x000fe20000000000 */
[----:B------:R-:W-:Y:S01]  /*27860*/  ULDC UR20, c[0x0][0x608] ;  /* 0x0001820000147ab9 */ /* 0x000fe20000000800 */
[----:B------:R-:W-:Y:S01]  /*27870*/  USHF.L.U32 UR26, UR19, UR23, URZ ;  /* 0x00000017131a7299 */ /* 0x000fe2000800063f */
[----:B------:R-:W-:Y:S01]  /*27880*/  ISETP.NE.AND.EX P0, PT, RZ, UR9, PT, P0 ;  /* 0x00000009ff007c0c */ /* 0x000fe2000bf05300 */
[----:B------:R-:W-:Y:S02]  /*27890*/  USHF.R.U64 UR19, UR18, UR20, UR11 ;  /* 0x0000001412137299 */ /* 0x000fe4000800120b */
[----:B------:R-:W-:Y:S02]  /*278a0*/  USHF.R.U32.HI UR11, URZ, UR20, UR11 ;  /* 0x000000143f0b7299 */ /* 0x000fe4000801160b */
[----:B------:R-:W-:-:S02]  /*278b0*/  UIADD3 UR15, -UR15, URZ, URZ ;  /* 0x0000003f0f0f7290 */ /* 0x000fc4000fffe13f */
[----:B------:R-:W-:Y:S01]  /*278c0*/  USHF.R.U64 UR20, UR19, UR23, UR11 ;  /* 0x0000001713147299 */ /* 0x000fe2000800120b */
[----:B------:R-:W-:Y:S01]  /*278d0*/  ULDC UR16, c[0x0][0x144] ;  /* 0x0000510000107ab9 */ /* 0x000fe20000000800 */
[----:B------:R-:W-:Y:S01]  /*278e0*/  ULDC UR6, c[0x0][0x600] ;  /* 0x0001800000067ab9 */ /* 0x000fe20000000800 */
[----:B------:R-:W-:Y:S02]  /*278f0*/  USHF.R.U32.HI UR11, URZ, UR23, UR11 ;  /* 0x000000173f0b7299 */ /* 0x000fe4000801160b */
[----:B------:R-:W-:Y:S02]  /*27900*/  UIMAD UR23, UR16, UR15, UR4 ;  /* 0x0000000f101772a4 */ /* 0x000fe4000f8e0204 */
[----:B------:R-:W-:Y:S02]  /*27910*/  UIADD3 UR22, UR6, -0x1, URZ ;  /* 0xffffffff06167890 */ /* 0x000fe4000fffe03f */
[----:B------:R-:W-:Y:S02]  /*27920*/  ULOP3.LUT UR27, URZ, UR13, URZ, 0x33, !UPT ;  /* 0x0000000d3f1b7292 */ /* 0x000fe4000f8e333f */
        /* <DEDUP_REMOVED lines=18> */
.L_x_571:
[----:B------:R-:W-:Y:S01]  /*27a50*/  UISETP.NE.AND UP0, UPT, UR44, URZ, UPT ;  /* 0x0000003f2c00728c */ /* 0x000fe2000bf05270 */
[----:B------:R-:W-:Y:S01]  /*27a60*/  IMAD.MOV.U32 R0, RZ, RZ, 0x1 ;  /* 0x00000001ff007424 */ /* 0x000fe200078e00ff */
[----:B------:R-:W-:Y:S01]  /*27a70*/  USHF.R.U64 UR8, UR4, UR24, UR11 ;  /* 0x0000001804087299 */ /* 0x000fe2000800120b */
[----:B------:R-:W-:Y:S01]  /*27a80*/  IMAD.U32 R16, RZ, RZ, UR5 ;  /* 0x00000005ff107e24 */ /* 0x000fe2000f8e00ff */
[----:B------:R-:W-:Y:S02]  /*27a90*/  ULOP3.LUT UR4, UR19, UR27, URZ, 0xc0, !UPT ;  /* 0x0000001b13047292 */ /* 0x000fe4000f8ec03f */
[----:B------:R-:W-:Y:S02]  /*27aa0*/  ULOP3.LUT UR18, UR18, UR22, URZ, 0xc0, !UPT ;  /* 0x0000001612127292 */ /* 0x000fe4000f8ec03f */
[----:B------:R-:W-:-:S03]  /*27ab0*/  UIMAD UR4, UR26, UR8, UR4 ;  /* 0x000000081a0472a4 */ /* 0x000fc6000f8e0204 */
[----:B------:R-:W-:Y:S02]  /*27ac0*/  @UP0 UIMAD UR23, UR28, UR21, UR7 ;  /* 0x000000151c1702a4 */ /* 0x000fe4000f8e0207 */
[----:B------:R-:W-:-:S03]  /*27ad0*/  UIADD3 UR7, -UR8, URZ, URZ ;  /* 0x0000003f08077290 */ /* 0x000fc6000fffe13f */
[----:B------:R-:W-:Y:S01]  /*27ae0*/  ULDC UR8, c[0x0][0x610] ;  /* 0x0001840000087ab9 */ /* 0x000fe20000000800 */
[----:B------:R-:W-:Y:S02]  /*27af0*/  UIMAD UR7, UR7, UR25, UR20 ;  /* 0x00000019070772a4 */ /* 0x000fe4000f8e0214 */
[----:B------:R-:W-:Y:S02]  /*27b00*/  UIMAD UR4, UR4, UR8, UR23 ;  /* 0x00000008040472a4 */ /* 0x000fe4000f8e0217 */
[----:B------:R-:W-:-:S04]  /*27b10*/  UIMAD UR7, UR7, UR6, UR18 ;  /* 0x00000006070772a4 */ /* 0x000fc8000f8e0212 */
[----:B------:R-:W-:Y:S02]  /*27b20*/  USEL UR6, UR7, UR4, !UP0 ;  /* 0x0000000407067287 */ /* 0x000fe4000c000000 */
[----:B------:R-:W-:-:S04]  /*27b30*/  USEL UR4, UR4, UR7, !UP0 ;  /* 0x0000000704047287 */ /* 0x000fc8000c000000 */
[----:B------:R-:W-:Y:S02]  /*27b40*/  IMAD.U32 R3, RZ, RZ, UR6 ;  /* 0x00000006ff037e24 */ /* 0x000fe4000f8e00ff */
[----:B------:R-:W-:-:S05]  /*27b50*/  IMAD.U32 R2, RZ, RZ, UR4 ;  /* 0x00000004ff027e24 */ /* 0x000fca000f8e00ff */
[----:B------:R1:W-:Y:S04]  /*27b60*/  STL [R1+0x8], R2 ;  /* 0x0000080201007387 */ /* 0x0003e80000100800 */
[----:B------:R1:W-:Y:S02]  /*27b70*/  STL [R1+0x4], R3 ;  /* 0x0000040301007387 */ /* 0x0003e40000100800 */
.L_x_569:
[----:B------:R-:W-:-:S08]  /*27b80*/  NOP ;  /* 0x0000000000007918 */ /* 0x000fd00000000000 */
[----:B01----:R-:W0:-:S00]  /*27b90*/  USETMAXREG.DEALLOC.CTAPOOL 0x18 ;  /* 0x00000018000079c8 */ /* 0x003e0000080e0500 */
[----:B------:R-:W-:-:S13]  /*27ba0*/  ISETP.NE.AND P0, PT, RZ, UR10, PT ;  /* 0x0000000aff007c0c */ /* 0x000fda000bf05270 */
[----:B------:R-:W-:Y:S05]  /*27bb0*/  @P0 EXIT ;  /* 0x000000000000094d */ /* 0x000fea0003800000 */
[----:B0-----:R0:W-:Y:S01]  /*27bc0*/  STL [R1+0xc], RZ ;  /* 0x00000cff01007387 */ /* 0x0011e20000100800 */
[----:B------:R-:W-:Y:S01]  /*27bd0*/  LOP3.LUT P0, RZ, R0, 0xff, RZ, 0xc0, !PT ;  /* 0x000000ff00ff7812 */ /* 0x000fe2000780c0ff */
[----:B------:R-:W-:-:S12]  /*27be0*/  IMAD.MOV.U32 R18, RZ, RZ, 0x1 ;  /* 0x00000001ff127424 */ /* 0x000fd800078e00ff */
[----:B0-----:R-:W-:Y:S05]  /*27bf0*/  @!P0 BRA `(.L_x_572) ;  /* 0x0000001000688947 */ /* 0x001fea0003800000 */
[----:B------:R-:W0:Y:S01]  /*27c00*/  LDC R0, c[0x0][0x28c] ;  /* 0x0000a300ff007b82 */ /* 0x000e220000000800 */
[----:B------:R-:W1:Y:S01]  /*27c10*/  S2R R2, SR_TID.X ;  /* 0x0000000000027919 */ /* 0x000e620000002100 */
[----:B------:R-:W-:Y:S01]  /*27c20*/  ULDC UR42, c[0x0][0x658] ;  /* 0x00019600002a7ab9 */ /* 0x000fe20000000800 */
[----:B------:R-:W-:Y:S01]  /*27c30*/  UMOV UR5, 0xffffffff ;  /* 0xffffffff00057882 */ /* 0x000fe20000000000 */
[----:B------:R-:W-:Y:S01]  /*27c40*/  ULDC UR4, c[0x0][0xc] ;  /* 0x0000030000047ab9 */ /* 0x000fe20000000800 */
[----:B------:R-:W-:Y:S01]  /*27c50*/  USHF.L.U32 UR43, UR5, UR42, URZ ;  /* 0x0000002a052b7299 */ /* 0x000fe2000800063f */
[----:B------:R-:W-:Y:S01]  /*27c60*/  BSSY B7, `(.L_x_572) ;  /* 0x0000113000077945 */ /* 0x000fe20003800000 */
[----:B------:R-:W-:Y:S01]  /*27c70*/  UMOV UR6, 0x1 ;  /* 0x0000000100067882 */ /* 0x000fe20000000000 */
[----:B------:R-:W-:Y:S01]  /*27c80*/  ULDC UR5, c[0x0][0x10] ;  /* 0x0000040000057ab9 */ /* 0x000fe20000000800 */
[----:B------:R-:W-:Y:S01]  /*27c90*/  USHF.L.U32 UR42, UR6, UR42, URZ ;  /* 0x0000002a062a7299 */ /* 0x000fe2000800063f */
[----:B------:R-:W-:Y:S01]  /*27ca0*/  IMAD.MOV.U32 R18, RZ, RZ, 0x1 ;  /* 0x00000001ff127424 */ /* 0x000fe200078e00ff */
[----:B------:R-:W-:Y:S01]  /*27cb0*/  UIMAD.WIDE.U32 UR4, UR4, UR5, URZ ;  /* 0x00000005040472a5 */ /* 0x000fe2000f8e003f */
[----:B------:R-:W-:Y:S01]  /*27cc0*/  ULDC UR6, c[0x0][0x14] ;  /* 0x0000050000067ab9 */ /* 0x000fe20000000800 */
[----:B------:R-:W-:-:S02]  /*27cd0*/  ULDC UR41, c[0x0][0x600] ;  /* 0x0001800000297ab9 */ /* 0x000fc40000000800 */
[----:B------:R-:W-:Y:S02]  /*27ce0*/  UIMAD.WIDE.U32 UR38, UR4, UR6, URZ ;  /* 0x00000006042672a5 */ /* 0x000fe4000f8e003f */
[----:B------:R-:W-:Y:S02]  /*27cf0*/  UIMAD UR45, UR5, UR6, URZ ;  /* 0x00000006052d72a4 */ /* 0x000fe4000f8e023f */
[----:B------:R-:W-:Y:S02]  /*27d00*/  ULOP3.LUT UR46, UR40, 0x2, URZ, 0xfc, !UPT ;  /* 0x00000002282e7892 */ /* 0x000fe4000f8efc3f */
[----:B------:R-:W-:Y:S02]  /*27d10*/  UIADD3 UR41, UR41, -0x1, URZ ;  /* 0xffffffff29297890 */ /* 0x000fe4000fffe03f */
[----:B------:R-:W-:Y:S01]  /*27d20*/  ULOP3.LUT UR43, URZ, UR43, URZ, 0x33, !UPT ;  /* 0x0000002b3f2b7292 */ /* 0x000fe2000f8e333f */
[----:B0-----:R-:W-:Y:S01]  /*27d30*/  VIADD R0, R0, 0x7f ;  /* 0x0000007f00007836 */ /* 0x001fe20000000000 */
[----:B------:R-:W-:Y:S01]  /*27d40*/  UIADD3 UR45, UR39, UR45, URZ ;  /* 0x0000002d272d7290 */ /* 0x000fe2000fffe03f */
[----:B------:R-:W-:-:S03]  /*27d50*/  ULDC.64 UR36, c[0x0][0x198] ;  /* 0x0000660000247ab9 */ /* 0x000fc60000000a00 */
[----:B------:R-:W-:-:S04]  /*27d60*/  SHF.R.S32.HI R3, RZ, 0x1f, R0 ;  /* 0x0000001fff037819 */ /* 0x000fc80000011400 */
[----:B------:R-:W-:Y:S01]  /*27d70*/  LEA.HI R3, R3, R0, RZ, 0x7 ;  /* 0x0000000003037211 */ /* 0x000fe200078f38ff */
[----:B------:R-:W-:Y:S01]  /*27d80*/  IMAD.MOV.U32 R0, RZ, RZ, 0x1 ;  /* 0x00000001ff007424 */ /* 0x000fe200078e00ff */
[C---:B-1----:R-:W-:Y:S02]  /*27d90*/  LOP3.LUT P1, RZ, R2.reuse, 0x7f, RZ, 0xc0, !PT ;  /* 0x0000007f02ff7812 */ /* 0x042fe4000782c0ff */
[----:B------:R-:W-:Y:S02]  /*27da0*/  LOP3.LUT P0, RZ, R2, 0x1f, RZ, 0xc0, !PT ;  /* 0x0000001f02ff7812 */ /* 0x000fe4000780c0ff */
[----:B------:R-:W-:Y:S01]  /*27db0*/  SHF.R.S32.HI R2, RZ, 0x7, R3 ;  /* 0x00000007ff027819 */ /* 0x000fe20000011403 */
[----:B------:R0:W-:Y:S01]  /*27dc0*/  STL.S16 [R1+0x10], R0 ;  /* 0x0000100001007387 */ /* 0x0001e20000100600 */
[----:B------:R-:W-:-:S03]  /*27dd0*/  PLOP3.LUT P0, PT, P0, P1, PT, 0x8a, 0x0 ;  /* 0x000000000000781c */ /* 0x000fc60000703172 */
[----:B------:R1:W-:Y:S01]  /*27de0*/  STL [R1+0xc], RZ ;  /* 0x00000cff01007387 */ /* 0x0003e20000100800 */
[----:B------:R-:W-:-:S03]  /*27df0*/  P2R R17, PR, RZ, 0x1 ;  /* 0x00000001ff117803 */ /* 0x000fc60000000000 */
[----:B------:R1:W-:Y:S01]  /*27e00*/  STL [R1], R2 ;  /* 0x0000000201007387 */ /* 0x0003e20000100800 */
[----:B0-----:R-:W-:-:S05]  /*27e10*/  VIADD R0, R2, 0x1 ;  /* 0x0000000102007836 */ /* 0x001fca0000000000 */
[----:B------:R1:W-:Y:S02]  /*27e20*/  STL [R1+0x14], R0 ;  /* 0x0000140001007387 */ /* 0x0003e40000100800 */
.L_x_586:
[----:B------:R-:W-:-:S03]  /*27e30*/  UMOV UR4, 0xffffffff ;  /* 0xffffffff00047882 */ /* 0x000fc60000000000 */
[----:B012---:R-:W-:Y:S05]  /*27e40*/  BRA.DIV UR4, `(.L_x_573) ;  /* 0x0000001604107947 */ /* 0x007fea000b800000 */
[----:B------:R-:W-:-:S13]  /*27e50*/  ELECT P6, URZ, PT ;  /* 0x00000000003f782f */ /* 0x000fda00038c0000 */
.L_x_604:
[----:B------:R-:W-:Y:S04]  /*27e60*/  BSSY B6, `(.L_x_574) ;  /* 0x000006e000067945 */ /* 0x000fe80003800000 */
[----:B------:R-:W-:Y:S05]  /*27e70*/  @!P6 BRA `(.L_x_575) ;  /* 0x0000000400b0e947 */ /* 0x000fea0003800000 */
[----:B-1----:R-:W0:Y:S01]  /*27e80*/  S2R R0, SR_CgaCtaId ;  /* 0x0000000000007919 */ /* 0x002e220000008800 */
[----:B------:R-:W-:-:S04]  /*27e90*/  MOV R19, 0x400 ;  /* 0x0000040000137802 */ /* 0x000fc80000000f00 */
[----:B0-----:R-:W-:-:S05]  /*27ea0*/  LEA R19, R0, R19, 0x18 ;  /* 0x0000001300137211 */ /* 0x001fca00078ec0ff */
[----:B------:R-:W-:-:S05]  /*27eb0*/  VIADD R0, R19, 0x800 ;  /* 0x0000080013007836 */ /* 0x000fca0000000000 */
[----:B------:R-:W-:-:S13]  /*27ec0*/  LOP3.LUT P0, RZ, R0, 0x3ff, RZ, 0xc0, !PT ;  /* 0x000003ff00ff7812 */ /* 0x000fda000780c0ff */
[----:B------:R-:W-:Y:S05]  /*27ed0*/  @!P0 BRA `(.L_x_576) ;  /* 0x0000000000408947 */ /* 0x000fea0003800000 */
[----:B------:R-:W-:Y:S01]  /*27ee0*/  MOV R2, 0x0 ;  /* 0x0000000000027802 */ /* 0x000fe20000000f00 */
[----:B------:R-:W-:Y:S01]  /*27ef0*/  ULDC.64 UR4, c[0x4][0x78] ;  /* 0x01001e0000047ab9 */ /* 0x000fe20000000a00 */
[----:B------:R-:W-:Y:S01]  /*27f00*/  ULDC.64 UR6, c[0x4][0x80] ;  /* 0x0100200000067ab9 */ /* 0x000fe20000000a00 */
[----:B------:R-:W-:Y:S01]  /*27f10*/  ULDC.64 UR8, c[0x4][0x8] ;  /* 0x0100020000087ab9 */ /* 0x000fe20000000a00 */
[----:B------:R-:W-:Y:S02]  /*27f20*/  IMAD.U32 R4, RZ, RZ, UR4 ;  /* 0x00000004ff047e24 */ /* 0x000fe4000f8e00ff */
[----:B------:R-:W0:Y:S01]  /*27f30*/  LDC.64 R2, c[0x4][R2] ;  /* 0x0100000002027b82 */ /* 0x000e220000000a00 */
[----:B------:R-:W-:Y:S02]  /*27f40*/  IMAD.U32 R5, RZ, RZ, UR5 ;  /* 0x00000005ff057e24 */ /* 0x000fe4000f8e00ff */
[----:B------:R-:W-:Y:S02]  /*27f50*/  IMAD.U32 R6, RZ, RZ, UR6 ;  /* 0x00000006ff067e24 */ /* 0x000fe4000f8e00ff */
[----:B------:R-:W-:-:S02]  /*27f60*/  IMAD.U32 R7, RZ, RZ, UR7 ;  /* 0x00000007ff077e24 */ /* 0x000fc4000f8e00ff */
[----:B------:R-:W-:Y:S02]  /*27f70*/  IMAD.U32 R10, RZ, RZ, UR8 ;  /* 0x00000008ff0a7e24 */ /* 0x000fe4000f8e00ff */
[----:B------:R-:W-:Y:S02]  /*27f80*/  IMAD.U32 R11, RZ, RZ, UR9 ;  /* 0x00000009ff0b7e24 */ /* 0x000fe4000f8e00ff */
[----:B------:R-:W-:Y:S02]  /*27f90*/  IMAD.MOV.U32 R8, RZ, RZ, 0x70 ;  /* 0x00000070ff087424 */ /* 0x000fe400078e00ff */
[----:B------:R-:W-:Y:S02]  /*27fa0*/  IMAD.MOV.U32 R12, RZ, RZ, 0x1 ;  /* 0x00000001ff0c7424 */ /* 0x000fe400078e00ff */
[----:B------:R-:W-:-:S07]  /*27fb0*/  IMAD.MOV.U32 R13, RZ, RZ, RZ ;  /* 0x000000ffff0d7224 */ /* 0x000fce00078e00ff */
[----:B------:R-:W-:-:S07]  /*27fc0*/  LEPC R20, `(.L_x_576) ;  /* 0x000000001014794e */ /* 0x000fce0000000000 */
[----:B0-----:R-:W-:Y:S05]  /*27fd0*/  CALL.ABS.NOINC R2 ;  /* 0x0000000002007343 */ /* 0x001fea0003c00000 */
.L_x_576:
        /* <DEDUP_REMOVED lines=19> */
.L_x_577:
[----:B------:R-:W0:Y:S02]  /*28110*/  LDC R0, c[0x0][0x28c] ;  /* 0x0000a300ff007b82 */ /* 0x000e240000000800 */
[----:B0-----:R-:W-:-:S13]  /*28120*/  ISETP.GE.AND P0, PT, R0, 0x1, PT ;  /* 0x000000010000780c */ /* 0x001fda0003f06270 */
[----:B------:R-:W-:Y:S05]  /*28130*/  @!P0 BRA `(.L_x_575) ;  /* 0x0000000400008947 */ /* 0x000fea0003800000 */
[----:B------:R-:W2:Y:S04]  /*28140*/  LDL.LU R3, [R1+0x8] ;  /* 0x0000080001037983 */ /* 0x000ea80000300800 */
[----:B------:R-:W3:Y:S01]  /*28150*/  LDL.LU R2, [R1+0x4] ;  /* 0x0000040001027983 */ /* 0x000ee20000300800 */
[----:B------:R-:W-:-:S03]  /*28160*/  IMAD.MOV.U32 R7, RZ, RZ, RZ ;  /* 0x000000ffff077224 */ /* 0x000fc600078e00ff */
[----:B------:R0:W5:Y:S01]  /*28170*/  LDL R6, [R1+0xc] ;  /* 0x00000c0001067983 */ /* 0x0001620000100800 */
[----:B--2---:R-:W-:-:S03]  /*28180*/  IMAD.SHL.U32 R0, R3, 0x100, RZ ;  /* 0x0000010003007824 */ /* 0x004fc600078e00ff */
[----:B------:R0:W5:Y:S01]  /*28190*/  LDL R3, [R1+0x14] ;  /* 0x0000140001037983 */ /* 0x0001620000100800 */
[----:B---3--:R-:W-:Y:S02]  /*281a0*/  IMAD.SHL.U32 R2, R2, 0x100, RZ ;  /* 0x0000010002027824 */ /* 0x008fe400078e00ff */
[----:B------:R-:W-:Y:S02]  /*281b0*/  IMAD.MOV.U32 R4, RZ, RZ, R18 ;  /* 0x000000ffff047224 */ /* 0x000fe400078e0012 */
[----:B------:R-:W-:Y:S02]  /*281c0*/  VIADD R8, R0, 0x80 ;  /* 0x0000008000087836 */ /* 0x000fe40000000000 */
[----:B------:R-:W-:-:S07]  /*281d0*/  VIADD R9, R2, 0x80 ;  /* 0x0000008002097836 */ /* 0x000fce0000000000 */
.L_x_581:
[----:B-----5:R-:W-:Y:S01]  /*281e0*/  IMAD R5, R6, 0x8, R19 ;  /* 0x0000000806057824 */ /* 0x020fe200078e0213 */
[----:B------:R-:W-:-:S04]  /*281f0*/  SHF.L.U32 R10, R4, 0x1f, RZ ;  /* 0x0000001f040a7819 */ /* 0x000fc800000006ff */
[----:B------:R-:W1:Y:S02]  /*28200*/  SYNCS.PHASECHK.TRANS64.TRYWAIT P0, [R5+URZ+0x18], R10 ;  /* 0x0000180a050075a7 */ /* 0x000e64000800017f */
[----:B-1----:R-:W-:Y:S05]  /*28210*/  @!P0 BRA `(.L_x_578) ;  /* 0x00000010003c8947 */ /* 0x002fea0003800000 */
.L_x_605:
[----:B------:R-:W2:Y:S01]  /*28220*/  S2R R11, SR_TID.X ;  /* 0x00000000000b7919 */ /* 0x000ea20000002100 */
[----:B------:R-:W-:-:S04]  /*28230*/  UPRMT UR4, UR46, 0x9910, URZ ;  /* 0x000099102e047896 */ /* 0x000fc8000800003f */
[----:B------:R-:W-:Y:S01]  /*28240*/  UISETP.NE.AND UP0, UPT, UR4, 0x2, UPT ;  /* 0x000000020400788c */ /* 0x000fe2000bf05270 */
[----:B--2---:R-:W-:-:S13]  /*28250*/  LOP3.LUT P0, RZ, R11, 0x7f, RZ, 0xc0, !PT ;  /* 0x0000007f0bff7812 */ /* 0x004fda000780c0ff */
[----:B-1----:R-:W1:Y:S02]  /*28260*/  @!P0 LDC R10, c[0x0][0x500] ;  /* 0x00014000ff0a8b82 */ /* 0x002e640000000800 */
[----:B-1----:R1:W-:Y:S01]  /*28270*/  @!P0 SYNCS.ARRIVE.TRANS64 RZ, [R5+URZ], R10 ;  /* 0x0000000a05ff89a7 */ /* 0x0023e2000800003f */
[----:B------:R-:W-:-:S13]  /*28280*/  PLOP3.LUT P0, PT, PT, PT, UP0, 0x80, 0x0 ;  /* 0x000000000000781c */ /* 0x000fda0003f0f008 */
[----:B-1----:R-:W-:Y:S05]  /*28290*/  @P0 BRA `(.L_x_579) ;  /* 0x0000000000040947 */ /* 0x002fea0003800000 */
[----:B------:R-:W-:Y:S01]  /*282a0*/  BPT.TRAP 0x1 ;  /* 0x000000040000795c */ /* 0x000fe20000300000 */
.L_x_579:
[----:B------:R-:W-:-:S13]  /*282b0*/  ISETP.NE.AND P0, PT, R17, RZ, PT ;  /* 0x000000ff1100720c */ /* 0x000fda0003f05270 */
[----:B------:R-:W-:Y:S05]  /*282c0*/  @P0 BRA `(.L_x_580) ;  /* 0x0000000000040947 */ /* 0x000fea0003800000 */
[----:B------:R-:W-:Y:S01]  /*282d0*/  BPT.TRAP 0x1 ;  /* 0x000000040000795c */ /* 0x000fe20000300000 */
.L_x_580:
[----:B------:R-:W-:Y:S01]  /*282e0*/  R2UR UR9, R5 ;  /* 0x00000000050972ca */ /* 0x000fe200000e0000 */
[----:B------:R-:W-:Y:S01]  /*282f0*/  IMAD R5, R6, 0x8000, R19 ;  /* 0x0000800006057824 */ /* 0x000fe200078e0213 */
[----:B------:R-:W-:Y:S01]  /*28300*/  R2UR UR10, R0 ;  /* 0x00000000000a72ca */ /* 0x000fe200000e0000 */
[----:B------:R-:W-:Y:S01]  /*28310*/  UIADD3 UR4, UP0, UR36, 0xf0, URZ ;  /* 0x000000f024047890 */ /* 0x000fe2000ff1e03f */
[----:B------:R-:W-:Y:S01]  /*28320*/  R2UR UR11, R7 ;  /* 0x00000000070b72ca */ /* 0x000fe200000e0000 */
[----:B------:R-:W-:Y:S01]  /*28330*/  VIADD R3, R3, 0xffffffff ;  /* 0xffffffff03037836 */ /* 0x000fe20000000000 */
[----:B------:R-:W-:Y:S01]  /*28340*/  R2UR UR13, R5 ;  /* 0x00000000050d72ca */ /* 0x000fe200000e0000 */
[----:B------:R-:W-:Y:S01]  /*28350*/  UIADD3.X UR5, URZ, UR37, URZ, UP0, !UPT ;  /* 0x000000253f057290 */ /* 0x000fe200087fe43f */
[----:B------:R-:W-:Y:S01]  /*28360*/  R2UR UR12, R16 ;  /* 0x00000000100c72ca */ /* 0x000fe200000e0000 */
[----:B------:R-:W-:Y:S01]  /*28370*/  UIADD3 UR6, UP1, UR36, 0x1f0, URZ ;  /* 0x000001f024067890 */ /* 0x000fe2000ff3e03f */
[----:B------:R-:W-:Y:S01]  /*28380*/  R2UR UR18, R8 ;  /* 0x00000000081272ca */ /* 0x000fe200000e0000 */
[----:B------:R-:W-:Y:S01]  /*28390*/  UMOV UR14, 0x0 ;  /* 0x00000000000e7882 */ /* 0x000fe20000000000 */
[----:B------:R-:W-:Y:S01]  /*283a0*/  R2UR UR19, R2 ;  /* 0x00000000021372ca */ /* 0x000fe200000e0000 */
[----:B------:R-:W-:Y:S01]  /*283b0*/  UIADD3.X UR7, URZ, UR37, URZ, UP1, !UPT ;  /* 0x000000253f077290 */ /* 0x000fe20008ffe43f */
[----:B------:R-:W-:Y:S01]  /*283c0*/  R2UR UR20, R9 ;  /* 0x00000000091472ca */ /* 0x000fe200000e0000 */
[----:B------:R-:W-:Y:S01]  /*283d0*/  UMOV UR15, 0x10000000 ;  /* 0x10000000000f7882 */ /* 0x000fe20000000000 */
[----:B------:R-:W-:Y:S01]  /*283e0*/  ISETP.GT.AND P1, PT, R3, 0x1, PT ;  /* 0x000000010300780c */ /* 0x000fe20003f24270 */
[----:B------:R-:W-:-:S02]  /*283f0*/  VIADD R6, R6, 0x1 ;  /* 0x0000000106067836 */ /* 0x000fc40000000000 */
[----:B------:R-:W-:Y:S01]  /*28400*/  UIADD3 UR8, UR13, 0x800, URZ ;  /* 0x000008000d087890 */ /* 0x000fe2000fffe03f */
[----:B------:R-:W-:Y:S01]  /*28410*/  VIADD R7, R7, 0x80 ;  /* 0x0000008007077836 */ /* 0x000fe20000000000 */
[----:B------:R-:W-:Y:S01]  /*28420*/  UIADD3 UR16, UR13, 0x4800, URZ ;  /* 0x000048000d107890 */ /* 0x000fe2000fffe03f */
[C---:B------:R-:W-:Y:S01]  /*28430*/  ISETP.NE.AND P0, PT, R6.reuse, 0x3, PT ;  /* 0x000000030600780c */ /* 0x040fe20003f05270 */
[----:B------:R-:W-:Y:S02]  /*28440*/  UIADD3 UR17, UR13, 0x18800, URZ ;  /* 0x000188000d117890 */ /* 0x000fe4000fffe03f */
[----:B------:R-:W-:Y:S01]  /*28450*/  UIADD3 UR13, UR13, 0x1c800, URZ ;  /* 0x0001c8000d0d7890 */ /* 0x000fe2000fffe03f */
[----:B------:R-:W-:Y:S02]  /*28460*/  SEL R5, RZ, 0x1, P0 ;  /* 0x00000001ff057807 */ /* 0x000fe40000000000 */
[----:B------:R1:W-:Y:S01]  /*28470*/  UTMALDG.3D [UR8], [UR4], desc[UR14] ;  /* 0x00000e08040075b4 */ /* 0x0003e20008011000 */
[----:B------:R-:W-:-:S02]  /*28480*/  SEL R6, R6, RZ, P0 ;  /* 0x000000ff06067207 */ /* 0x000fc40000000000 */
[----:B------:R-:W-:Y:S01]  /*28490*/  LOP3.LUT R4, R4, R5, RZ, 0x3c, !PT ;  /* 0x0000000504047212 */ /* 0x000fe200078e3cff */
[----:B-1----:R-:W-:Y:S01]  /*284a0*/  UMOV UR8, UR16 ;  /* 0x0000001000087c82 */ /* 0x002fe20008000000 */
[----:B------:R-:W-:Y:S02]  /*284b0*/  UMOV UR10, UR18 ;  /* 0x00000012000a7c82 */ /* 0x000fe40008000000 */
[----:B------:R1:W-:Y:S02]  /*284c0*/  UTMALDG.3D [UR8], [UR4], desc[UR14] ;  /* 0x00000e08040075b4 */ /* 0x0003e40008011000 */
[----:B-1----:R-:W-:Y:S01]  /*284d0*/  UMOV UR8, UR17 ;  /* 0x0000001100087c82 */ /* 0x002fe20008000000 */
[----:B------:R-:W-:Y:S02]  /*284e0*/  UMOV UR10, UR19 ;  /* 0x00000013000a7c82 */ /* 0x000fe40008000000 */
[----:B------:R1:W-:Y:S02]  /*284f0*/  UTMALDG.3D [UR8], [UR6], desc[UR14] ;  /* 0x00000e08060075b4 */ /* 0x0003e40008011000 */
[----:B-1----:R-:W-:Y:S01]  /*28500*/  UMOV UR8, UR13 ;  /* 0x0000000d00087c82 */ /* 0x002fe20008000000 */
[----:B------:R-:W-:-:S02]  /*28510*/  UMOV UR10, UR20 ;  /* 0x00000014000a7c82 */ /* 0x000fc40008000000 */
[----:B------:R2:W-:Y:S02]  /*28520*/  UTMALDG.3D [UR8], [UR6], desc[UR14] ;  /* 0x00000e08060075b4 */ /* 0x0005e40008011000 */
[----:B--2---:R-:W-:Y:S05]  /*28530*/  @P1 BRA `(.L_x_581) ;  /* 0xfffffffc00281947 */ /* 0x004fea000383ffff */
.L_x_575:
[----:B------:R-:W-:Y:S05]  /*28540*/  BSYNC B6 ;  /* 0x0000000000067941 */ /* 0x000fea0003800000 */
.L_x_574:
[----:B------:R-:W2:Y:S01]  /*28550*/  LDL.LU R13, [R1+0x10] ;  /* 0x00001000010d7983 */ /* 0x000ea20000300800 */
[----:B------:R-:W-:-:S03]  /*28560*/  ULDC.64 UR4, c[0x0][0x650] ;  /* 0x0001940000047ab9 */ /* 0x000fc60000000a00 */
[----:B------:R-:W3:Y:S04]  /*28570*/  LDL.LU R12, [R1+0xc] ;  /* 0x00000c00010c7983 */ /* 0x000ee80000300800 */
[----:B------:R-:W4:Y:S04]  /*28580*/  LDL R5, [R1] ;  /* 0x0000000001057983 */ /* 0x000f280000100800 */
[----:B------:R-:W5:Y:S04]  /*28590*/  LDL.LU R11, [R1+0x200] ;  /* 0x00020000010b7983 */ /* 0x000f680000300800 */
[----:B------:R-:W5:Y:S01]  /*285a0*/  LDL.LU R10, [R1+0x204] ;  /* 0x00020400010a7983 */ /* 0x000f620000300800 */
[----:B------:R-:W-:Y:S01]  /*285b0*/  IMAD.MOV.U32 R4, RZ, RZ, -0x1 ;  /* 0xffffffffff047424 */ /* 0x000fe200078e00ff */
[----:B------:R-:W-:Y:S01]  /*285c0*/  BSSY B0, `(.L_x_582) ;  /* 0x000007a000007945 */ /* 0x000fe20003800000 */
[----:B------:R-:W-:Y:S01]  /*285d0*/  IMAD.MOV.U32 R16, RZ, RZ, -0x1 ;  /* 0xffffffffff107424 */ /* 0x000fe200078e00ff */
[----:B--2---:R-:W-:-:S02]  /*285e0*/  LOP3.LUT P0, RZ, R13, 0xff, RZ, 0xc0, !PT ;  /* 0x000000ff0dff7812 */ /* 0x004fc4000780c0ff */
[----:B----4-:R-:W-:-:S11]  /*285f0*/  ISETP.GE.U32.AND P1, PT, R5, 0x3, PT ;  /* 0x000000030500780c */ /* 0x010fd60003f26070 */
[----:B------:R-:W2:Y:S01]  /*28600*/  @P0 S2R R3, SR_CgaCtaId ;  /* 0x0000000000030919 */ /* 0x000ea20000008800 */
[----:B-1----:R-:W-:-:S04]  /*28610*/  @P0 MOV R0, 0x400 ;  /* 0x0000040000000802 */ /* 0x002fc80000000f00 */
[----:B--2---:R-:W-:Y:S01]  /*28620*/  @P0 LEA R3, R3, R0, 0x18 ;  /* 0x0000000003030211 */ /* 0x004fe200078ec0ff */
[----:B---3--:R-:W-:-:S03]  /*28630*/  IMAD.IADD R0, R5, 0x1, R12 ;  /* 0x0000000105007824 */ /* 0x008fc600078e020c */
[----:B------:R1:W-:Y:S02]  /*28640*/  @P0 SYNCS.ARRIVE.TRANS64.A1T0 RZ, [R3+URZ+0x48], RZ ;  /* 0x000048ff03ff09a7 */ /* 0x0003e4000810003f */
[----:B------:R-:W-:-:S04]  /*28650*/  ISETP.GT.U32.AND P0, PT, R0, 0x2, PT ;  /* 0x000000020000780c */ /* 0x000fc80003f04070 */
[----:B------:R-:W-:Y:S01]  /*28660*/  ISETP.LT.U32.AND P0, PT, R5, 0x3, P0 ;  /* 0x000000030500780c */ /* 0x000fe20000701070 */
[----:B-1----:R-:W-:-:S05]  /*28670*/  IMAD.WIDE.U32 R2, R0, -0x55555555, RZ ;  /* 0xaaaaaaab00027825 */ /* 0x002fca00078e00ff */
[----:B------:R-:W-:Y:S02]  /*28680*/  SHF.R.U32.HI R5, RZ, 0x1, R3 ;  /* 0x00000001ff057819 */ /* 0x000fe40000011603 */
[----:B------:R-:W-:Y:S02]  /*28690*/  SEL R3, RZ, 0x1, !P0 ;  /* 0x00000001ff037807 */ /* 0x000fe40004000000 */
[----:B-----5:R-:W-:Y:S02]  /*286a0*/  IADD3 R10, P0, R10, UR38, RZ ;  /* 0x000000260a0a7c10 */ /* 0x020fe4000ff1e0ff */
[----:B------:R-:W-:Y:S01]  /*286b0*/  LOP3.LUT R18, R18, R3, RZ, 0x3c, !PT ;  /* 0x0000000312127212 */ /* 0x000fe200078e3cff */
[----:B------:R-:W-:Y:S01]  /*286c0*/  IMAD R3, R5, -0x3, R0 ;  /* 0xfffffffd05037824 */ /* 0x000fe200078e0200 */
[----:B------:R-:W-:Y:S01]  /*286d0*/  IADD3.X R11, R11, UR45, RZ, P0, !PT ;  /* 0x0000002d0b0b7c10 */ /* 0x000fe200087fe4ff */
[----:B------:R-:W-:Y:S01]  /*286e0*/  STL [R1+0x204], R10 ;  /* 0x0002040a01007387 */ /* 0x000fe20000100800 */
[----:B------:R-:W-:-:S02]  /*286f0*/  PRMT R2, RZ, 0x7610, R2 ;  /* 0x00007610ff027816 */ /* 0x000fc40000000002 */
[----:B------:R-:W-:Y:S01]  /*28700*/  ISETP.GE.U32.AND P0, PT, R10, UR4, PT ;  /* 0x000000040a007c0c */ /* 0x000fe2000bf06070 */
[----:B------:R-:W-:Y:S01]  /*28710*/  STL [R1+0x200], R11 ;  /* 0x0002000b01007387 */ /* 0x000fe20000100800 */
[----:B------:R-:W-:Y:S02]  /*28720*/  @P1 LOP3.LUT R18, R18, 0x1, R5, 0x78, !PT ;  /* 0x0000000112121812 */ /* 0x000fe400078e7805 */
[----:B------:R-:W-:Y:S01]  /*28730*/  ISETP.GE.U32.AND.EX P0, PT, R11, UR5, PT, P0 ;  /* 0x000000050b007c0c */ /* 0x000fe2000bf06100 */
[----:B------:R1:W-:Y:S01]  /*28740*/  STL [R1+0xc], R3 ;  /* 0x00000c0301007387 */ /* 0x0003e20000100800 */
[----:B------:R-:W-:-:S03]  /*28750*/  PRMT R0, RZ, 0x7610, R0 ;  /* 0x00007610ff007816 */ /* 0x000fc60000000000 */
[----:B------:R2:W-:Y:S01]  /*28760*/  STL [R1+0x8], R4 ;  /* 0x0000080401007387 */ /* 0x0005e20000100800 */
[----:B-1----:R-:W-:-:S05]  /*28770*/  IMAD.MOV.U32 R3, RZ, RZ, -0x1 ;  /* 0xffffffffff037424 */ /* 0x002fca00078e00ff */
[----:B------:R2:W-:Y:S04]  /*28780*/  STL [R1+0x4], R3 ;  /* 0x0000040301007387 */ /* 0x0005e80000100800 */
[----:B------:R2:W-:Y:S01]  /*28790*/  STL.S16 [R1+0x10], R2 ;  /* 0x0000100201007387 */ /* 0x0005e20000100600 */
[----:B------:R-:W-:Y:S05]  /*287a0*/  @P0 BRA `(.L_x_583) ;  /* 0x00000004006c0947 */ /* 0x000fea0003800000 */
[----:B------:R-:W1:Y:S01]  /*287b0*/  S2R R0, SR_CTAID.X ;  /* 0x0000000000007919 */ /* 0x000e620000002500 */
[----:B------:R-:W-:Y:S01]  /*287c0*/  ULDC UR4, c[0x0][0x150] ;  /* 0x0000540000047ab9 */ /* 0x000fe20000000800 */
[----:B------:R-:W3:Y:S01]  /*287d0*/  LDC R5, c[0x0][0x144] ;  /* 0x00005100ff057b82 */ /* 0x000ee20000000800 */
[----:B------:R-:W-:Y:S01]  /*287e0*/  UISETP.NE.AND UP0, UPT, UR44, URZ, UPT ;  /* 0x0000003f2c00728c */ /* 0x000fe2000bf05270 */
[----:B--2---:R-:W2:Y:S01]  /*287f0*/  S2R R2, SR_CTAID.Y ;  /* 0x0000000000027919 */ /* 0x004ea20000002600 */
[----:B------:R-:W-:-:S04]  /*28800*/  ULDC UR7, c[0x0][0x630] ;  /* 0x00018c0000077ab9 */ /* 0x000fc80000000800 */
[----:B------:R-:W-:Y:S01]  /*28810*/  PLOP3.LUT P0, PT, PT, PT, UP0, 0x80, 0x0 ;  /* 0x000000000000781c */ /* 0x000fe20003f0f008 */
[----:B------:R-:W4:Y:S01]  /*28820*/  LDC R7, c[0x0][0x148] ;  /* 0x00005200ff077b82 */ /* 0x000f220000000800 */
[----:B-1----:R-:W-:Y:S02]  /*28830*/  I2FP.F32.U32 R3, R0 ;  /* 0x0000000000037245 */ /* 0x002fe40000201000 */
[----:B--2---:R-:W-:-:S03]  /*28840*/  I2FP.F32.U32 R4, R2 ;  /* 0x0000000200047245 */ /* 0x004fc60000201000 */
[----:B------:R-:W-:Y:S01]  /*28850*/  FMUL R3, R3, UR4 ;  /* 0x0000000403037c20 */ /* 0x000fe20008400000 */
[----:B------:R-:W-:Y:S02]  /*28860*/  ULDC UR4, c[0x0][0x154] ;  /* 0x0000550000047ab9 */ /* 0x000fe40000000800 */
[----:B------:R-:W-:Y:S01]  /*28870*/  FMUL R6, R4, UR4 ;  /* 0x0000000404067c20 */ /* 0x000fe20008400000 */
[----:B------:R-:W-:Y:S02]  /*28880*/  ULDC.64 UR4, c[0x0][0x628] ;  /* 0x00018a0000047ab9 */ /* 0x000fe40000000a00 */
[----:B------:R-:W1:Y:S08]  /*28890*/  F2I.U32.TRUNC.NTZ R3, R3 ;  /* 0x0000000300037305 */ /* 0x000e70000020f000 */
[----:B------:R-:W2:Y:S01]  /*288a0*/  F2I.U32.TRUNC.NTZ R6, R6 ;  /* 0x0000000600067305 */ /* 0x000ea2000020f000 */
[----:B-1----:R-:W-:-:S02]  /*288b0*/  IMAD.MOV R4, RZ, RZ, -R3 ;  /* 0x000000ffff047224 */ /* 0x002fc400078e0a03 */
[----:B------:R-:W-:Y:S02]  /*288c0*/  IMAD.MOV.U32 R3, RZ, RZ, R11 ;  /* 0x000000ffff037224 */ /* 0x000fe400078e000b */
[----:B---3--:R-:W-:Y:S02]  /*288d0*/  IMAD R0, R5, R4, R0 ;  /* 0x0000000405007224 */ /* 0x008fe400078e0200 */
[----:B--2---:R-:W-:-:S04]  /*288e0*/  IMAD.MOV R4, RZ, RZ, -R6 ;  /* 0x000000ffff047224 */ /* 0x004fc800078e0a06 */
[----:B----4-:R-:W-:Y:S01]  /*288f0*/  @P0 IMAD R0, R7, R4, R2 ;  /* 0x0000000407000224 */ /* 0x010fe200078e0202 */
[----:B------:R-:W-:Y:S01]  /*28900*/  ISETP.NE.U32.AND P0, PT, RZ, UR4, PT ;  /* 0x00000004ff007c0c */ /* 0x000fe2000bf05070 */
[----:B------:R-:W-:-:S03]  /*28910*/  IMAD.MOV.U32 R2, RZ, RZ, R10 ;  /* 0x000000ffff027224 */ /* 0x000fc600078e000a */
[----:B------:R-:W-:-:S13]  /*28920*/  ISETP.NE.AND.EX P0, PT, RZ, UR5, PT, P0 ;  /* 0x00000005ff007c0c */ /* 0x000fda000bf05300 */
[----:B------:R-:W-:Y:S05]  /*28930*/  @!P0 BRA `(.L_x_584) ;  /* 0x0000000000288947 */ /* 0x000fea0003800000 */
[----:B------:R-:W-:Y:S02]  /*28940*/  ULDC UR6, c[0x0][0x634] ;  /* 0x00018d0000067ab9 */ /* 0x000fe40000000800 */
[----:B------:R-:W-:-:S05]  /*28950*/  IADD3 R3, P0, R10, UR6, RZ ;  /* 0x000000060a037c10 */ /* 0x000fca000ff1e0ff */
[----:B------:R-:W-:-:S04]  /*28960*/  IMAD.X R7, RZ, RZ, R11, P0 ;  /* 0x000000ffff077224 */ /* 0x000fc800000e060b */
[----:B------:R-:W-:-:S04]  /*28970*/  IMAD.WIDE.U32 R4, R7, UR4, RZ ;  /* 0x0000000407047c25 */ /* 0x000fc8000f8e00ff */
[----:B------:R-:W-:-:S04]  /*28980*/  IMAD.WIDE.U32 R4, P0, R3, UR5, R4 ;  /* 0x0000000503047c25 */ /* 0x000fc8000f800004 */
[----:B------:R-:W-:-:S04]  /*28990*/  IMAD.WIDE.U32 R2, R3, UR4, RZ ;  /* 0x0000000403027c25 */ /* 0x000fc8000f8e00ff */
[----:B------:R-:W-:Y:S01]  /*289a0*/  IMAD.MOV.U32 R2, RZ, RZ, R5 ;  /* 0x000000ffff027224 */ /* 0x000fe200078e0005 */
[----:B------:R-:W-:Y:S01]  /*289b0*/  IADD3 RZ, P1, R3, R4, RZ ;  /* 0x0000000403ff7210 */ /* 0x000fe20007f3e0ff */
[----:B------:R-:W-:-:S04]  /*289c0*/  IMAD.X R3, RZ, RZ, RZ, P0 ;  /* 0x000000ffff037224 */ /* 0x000fc800000e06ff */
[----:B------:R-:W-:-:S08]  /*289d0*/  IMAD.WIDE.U32.X R2, R7, UR5, R2, P1 ;  /* 0x0000000507027c25 */ /* 0x000fd000088e0402 */
.L_x_584:
[--C-:B------:R-:W-:Y:S01]  /*289e0*/  SHF.R.U64 R16, R2, UR7, R3.reuse ;  /* 0x0000000702107c19 */ /* 0x100fe20008001203 */
[----:B------:R-:W-:Y:S01]  /*289f0*/  ULDC.64 UR4, c[0x0][0x620] ;  /* 0x0001880000047ab9 */ /* 0x000fe20000000a00 */
[----:B------:R-:W-:Y:S01]  /*28a00*/  SHF.R.U32.HI R2, RZ, UR7, R3 ;  /* 0x00000007ff027c19 */ /* 0x000fe20008011603 */
[----:B------:R-:W-:Y:S01]  /*28a10*/  IMAD.MOV.U32 R3, RZ, RZ, R11 ;  /* 0x000000ffff037224 */ /* 0x000fe200078e000b */
[----:B------:R-:W-:Y:S01]  /*28a20*/  IADD3 R7, P0, RZ, -R16, RZ ;  /* 0x80000010ff077210 */ /* 0x000fe20007f1e0ff */
[----:B------:R-:W-:-:S04]  /*28a30*/  ULDC.64 UR6, c[0x0][0x640] ;  /* 0x0001900000067ab9 */ /* 0x000fc80000000a00 */
[----:B------:R-:W-:Y:S01]  /*28a40*/  IMAD.X R2, RZ, RZ, ~R2, P0 ;  /* 0x000000ffff027224 */ /* 0x000fe200000e0e02 */
[----:B------:R-:W-:-:S03]  /*28a50*/  ISETP.NE.U32.AND P0, PT, RZ, UR6, PT ;  /* 0x00000006ff007c0c */ /* 0x000fc6000bf05070 */
[----:B------:R-:W-:Y:S01]  /*28a60*/  IMAD R2, R2, UR4, RZ ;  /* 0x0000000402027c24 */ /* 0x000fe2000f8e02ff */
[----:B------:R-:W-:-:S03]  /*28a70*/  ISETP.NE.AND.EX P0, PT, RZ, UR7, PT, P0 ;  /* 0x00000007ff007c0c */ /* 0x000fc6000bf05300 */
[----:B------:R-:W-:Y:S02]  /*28a80*/  IMAD R5, R7, UR5, R2 ;  /* 0x0000000507057c24 */ /* 0x000fe4000f8e0202 */
[----:B------:R-:W-:-:S04]  /*28a90*/  IMAD.MOV.U32 R2, RZ, RZ, R10 ;  /* 0x000000ffff027224 */ /* 0x000fc800078e000a */
[----:B------:R-:W-:Y:S01]  /*28aa0*/  IMAD.WIDE.U32 R2, R7, UR4, R2 ;  /* 0x0000000407027c25 */ /* 0x000fe2000f8e0002 */
[----:B------:R-:W-:-:S03]  /*28ab0*/  ULDC UR4, c[0x0][0x618] ;  /* 0x0001860000047ab9 */ /* 0x000fc60000000800 */
[----:B------:R-:W-:-:S05]  /*28ac0*/  IMAD.IADD R3, R3, 0x1, R5 ;  /* 0x0000000103037824 */ /* 0x000fca00078e0205 */
[--C-:B------:R-:W-:Y:S02]  /*28ad0*/  SHF.R.U64 R6, R2, UR4, R3.reuse ;  /* 0x0000000402067c19 */ /* 0x100fe40008001203 */
[----:B------:R-:W-:Y:S01]  /*28ae0*/  SHF.R.U32.HI R3, RZ, UR4, R3 ;  /* 0x00000004ff037c19 */ /* 0x000fe20008011603 */
[----:B------:R-:W-:-:S03]  /*28af0*/  ULDC UR4, c[0x0][0x608] ;  /* 0x0001820000047ab9 */ /* 0x000fc60000000800 */
[--C-:B------:R-:W-:Y:S02]  /*28b00*/  SHF.R.U64 R7, R6, UR4, R3.reuse ;  /* 0x0000000406077c19 */ /* 0x100fe40008001203 */
[----:B------:R-:W-:Y:S01]  /*28b10*/  SHF.R.U32.HI R2, RZ, UR4, R3 ;  /* 0x00000004ff027c19 */ /* 0x000fe20008011603 */
[----:B------:R-:W-:-:S03]  /*28b20*/  ULDC UR4, c[0x0][0x658] ;  /* 0x0001960000047ab9 */ /* 0x000fc60000000800 */
[--C-:B------:R-:W-:Y:S02]  /*28b30*/  SHF.R.U64 R8, R7, UR4, R2.reuse ;  /* 0x0000000407087c19 */ /* 0x100fe40008001202 */
[----:B------:R-:W-:-:S03]  /*28b40*/  SHF.R.U32.HI R9, RZ, UR4, R2 ;  /* 0x00000004ff097c19 */ /* 0x000fc60008011602 */
[----:B------:R-:W-:Y:S02]  /*28b50*/  IMAD.MOV.U32 R2, RZ, RZ, R8 ;  /* 0x000000ffff027224 */ /* 0x000fe400078e0008 */
[----:B------:R-:W-:Y:S01]  /*28b60*/  IMAD.MOV.U32 R3, RZ, RZ, R9 ;  /* 0x000000ffff037224 */ /* 0x000fe200078e0009 */
[----:B------:R-:W-:Y:S06]  /*28b70*/  @!P0 BRA `(.L_x_585) ;  /* 0x0000000000288947 */ /* 0x000fec0003800000 */
        /* <DEDUP_REMOVED lines=10> */
.L_x_585:
[----:B------:R-:W-:Y:S01]  /*28c20*/  ULDC UR4, c[0x0][0x648] ;  /* 0x0001920000047ab9 */ /* 0x000fe20000000800 */
[----:B------:R-:W-:Y:S01]  /*28c30*/  LOP3.LUT R7, R7, UR43, RZ, 0xc0, !PT ;  /* 0x0000002b07077c12 */ /* 0x000fe2000f8ec0ff */
[----:B------:R-:W-:Y:S01]  /*28c40*/  UISETP.NE.AND UP0, UPT, UR44, URZ, UPT ;  /* 0x0000003f2c00728c */ /* 0x000fe2000bf05270 */
[----:B------:R-:W-:Y:S01]  /*28c50*/  SHF.R.U64 R2, R2, UR4, R3 ;  /* 0x0000000402027c19 */ /* 0x000fe20008001203 */
[----:B------:R-:W-:-:S04]  /*28c60*/  ULDC UR4, c[0x0][0x638] ;  /* 0x00018e0000047ab9 */ /* 0x000fc80000000800 */
[----:B------:R-:W-:Y:S01]  /*28c70*/  IMAD.MOV R3, RZ, RZ, -R2 ;  /* 0x000000ffff037224 */ /* 0x000fe200078e0a02 */
[----:B------:R-:W-:Y:S01]  /*28c80*/  PLOP3.LUT P0, PT, PT, PT, UP0, 0x40, 0x0 ;  /* 0x000000000000781c */ /* 0x000fe20003f0e808 */
[----:B------:R-:W-:Y:S01]  /*28c90*/  IMAD R7, R2, UR42, R7 ;  /* 0x0000002a02077c24 */ /* 0x000fe2000f8e0207 */
[----:B------:R-:W-:Y:S01]  /*28ca0*/  PLOP3.LUT P1, PT, PT, PT, UP0, 0x40, 0x0 ;  /* 0x000000000000781c */ /* 0x000fe20003f2e808 */
[----:B------:R-:W-:Y:S01]  /*28cb0*/  IMAD R8, R3, UR4, R8 ;  /* 0x0000000403087c24 */ /* 0x000fe2000f8e0208 */
[----:B------:R-:W-:Y:S01]  /*28cc0*/  ULDC UR4, c[0x0][0x610] ;  /* 0x0001840000047ab9 */ /* 0x000fe20000000800 */
[----:B------:R-:W-:Y:S01]  /*28cd0*/  LOP3.LUT R3, R6, UR41, RZ, 0xc0, !PT ;  /* 0x0000002906037c12 */ /* 0x000fe2000f8ec0ff */
[----:B------:R-:W-:Y:S01]  /*28ce0*/  IMAD R0, R7, UR4, R0 ;  /* 0x0000000407007c24 */ /* 0x000fe2000f8e0200 */
[----:B------:R-:W-:-:S03]  /*28cf0*/  ULDC UR4, c[0x0][0x600] ;  /* 0x0001800000047ab9 */ /* 0x000fc60000000800 */
[----:B------:R-:W-:-:S05]  /*28d00*/  IMAD R3, R8, UR4, R3 ;  /* 0x0000000408037c24 */ /* 0x000fca000f8e0203 */
[----:B------:R-:W-:Y:S02]  /*28d10*/  SEL R4, R3, R0, P0 ;  /* 0x0000000003047207 */ /* 0x000fe40000000000 */
[----:B------:R-:W-:Y:S01]  /*28d20*/  SEL R2, R0, R3, P1 ;  /* 0x0000000300027207 */ /* 0x000fe20000800000 */
[----:B------:R-:W-:Y:S02]  /*28d30*/  IMAD.MOV.U32 R0, RZ, RZ, 0x1 ;  /* 0x00000001ff007424 */ /* 0x000fe400078e00ff */
[----:B------:R1:W-:Y:S04]  /*28d40*/  STL [R1+0x4], R4 ;  /* 0x0000040401007387 */ /* 0x0003e80000100800 */
[----:B------:R1:W-:Y:S02]  /*28d50*/  STL [R1+0x8], R2 ;  /* 0x0000080201007387 */ /* 0x0003e40000100800 */
.L_x_583:
[----:B------:R-:W-:Y:S05]  /*28d60*/  BSYNC B0 ;  /* 0x0000000000007941 */ /* 0x000fea0003800000 */
.L_x_582:
[----:B------:R-:W-:-:S13]  /*28d70*/  LOP3.LUT P0, RZ, R0, 0xff, RZ, 0xc0, !PT ;  /* 0x000000ff00ff7812 */ /* 0x000fda000780c0ff */
[----:B------:R-:W-:Y:S05]  /*28d80*/  @P0 BRA `(.L_x_586) ;  /* 0xfffffff000280947 */ /* 0x000fea000383ffff */
[----:B------:R-:W-:Y:S05]  /*28d90*/  BSYNC B7 ;  /* 0x0000000000077941 */ /* 0x000fea0003800000 */
.L_x_572:
[----:B------:R-:W-:-:S03]  /*28da0*/  UMOV UR4, 0xffffffff ;  /* 0xffffffff00047882 */ /* 0x000fc60000000000 */
[----:B------:R-:W-:Y:S05]  /*28db0*/  BRA.DIV UR4, `(.L_x_587) ;  /* 0x0000000604687947 */ /* 0x000fea000b800000 */
[----:B------:R-:W-:-:S13]  /*28dc0*/  ELECT P6, URZ, PT ;  /* 0x00000000003f782f */ /* 0x000fda00038c0000 */
.L_x_608:
[----:B------:R-:W-:Y:S04]  /*28dd0*/  BSSY B0, `(.L_x_588) ;  /* 0x0000025000007945 */ /* 0x000fe80003800000 */
[----:B------:R-:W-:Y:S05]  /*28de0*/  @!P6 BRA `(.L_x_589) ;  /* 0x00000000008ce947 */ /* 0x000fea0003800000 */
[----:B------:R-:W-:-:S04]  /*28df0*/  ULOP3.LUT UR4, UR40, 0x2, URZ, 0xfc, !UPT ;  /* 0x0000000228047892 */ /* 0x000fc8000f8efc3f */
[----:B------:R-:W-:-:S06]  /*28e00*/  UISETP.NE.AND UP0, UPT, UR4, 0x3, UPT ;  /* 0x000000030400788c */ /* 0x000fcc000bf05270 */
[----:B------:R-:W-:-:S13]  /*28e10*/  PLOP3.LUT P0, PT, PT, PT, UP0, 0x80, 0x0 ;  /* 0x000000000000781c */ /* 0x000fda0003f0f008 */
[----:B------:R-:W-:Y:S05]  /*28e20*/  @!P0 BRA `(.L_x_590) ;  /* 0x0000000000048947 */ /* 0x000fea0003800000 */
[----:B------:R-:W-:Y:S01]  /*28e30*/  BPT.TRAP 0x1 ;  /* 0x000000040000795c */ /* 0x000fe20000300000 */
.L_x_590:
[----:B-12---:R-:W2:Y:S01]  /*28e40*/  LDL R4, [R1+0xc] ;  /* 0x00000c0001047983 */ /* 0x006ea20000100800 */
[----:B------:R-:W-:Y:S02]  /*28e50*/  MOV R0, 0x400 ;  /* 0x0000040000007802 */ /* 0x000fe40000000f00 */
[----:B------:R-:W-:Y:S01]  /*28e60*/  SHF.L.U32 R2, R18, 0x1f, RZ ;  /* 0x0000001f12027819 */ /* 0x000fe200000006ff */
[----:B------:R-:W1:Y:S02]  /*28e70*/  S2R R3, SR_CgaCtaId ;  /* 0x0000000000037919 */ /* 0x000e640000008800 */
[----:B-1----:R-:W-:-:S05]  /*28e80*/  LEA R0, R3, R0, 0x18 ;  /* 0x0000000003007211 */ /* 0x002fca00078ec0ff */
[----:B------:R-:W-:-:S04]  /*28e90*/  VIADD R0, R0, 0x18 ;  /* 0x0000001800007836 */ /* 0x000fc80000000000 */
[----:B--2---:R-:W-:-:S04]  /*28ea0*/  IMAD R3, R4, 0x8, R0 ;  /* 0x0000000804037824 */ /* 0x004fc800078e0200 */
[----:B------:R-:W1:Y:S02]  /*28eb0*/  SYNCS.PHASECHK.TRANS64.TRYWAIT P0, [R3+URZ], R2 ;  /* 0x00000002030075a7 */ /* 0x000e64000800017f */
[----:B-1----:R-:W-:Y:S05]  /*28ec0*/  @!P0 BRA `(.L_x_591) ;  /* 0x0000000400448947 */ /* 0x002fea0003800000 */
.L_x_609:
[----:B------:R-:W1:Y:S02]  /*28ed0*/  LDL.LU R4, [R1+0xc] ;  /* 0x00000c0001047983 */ /* 0x000e640000300800 */
[----:B-1----:R-:W-:-:S05]  /*28ee0*/  VIADD R2, R4, 0x1 ;  /* 0x0000000104027836 */ /* 0x002fca0000000000 */
[----:B------:R-:W-:-:S04]  /*28ef0*/  ISETP.NE.AND P0, PT, R2, 0x3, PT ;  /* 0x000000030200780c */ /* 0x000fc80003f05270 */
[----:B------:R-:W-:Y:S02]  /*28f00*/  SEL R3, RZ, 0x1, P0 ;  /* 0x00000001ff037807 */ /* 0x000fe40000000000 */
[----:B------:R-:W-:Y:S02]  /*28f10*/  SEL R5, R2, RZ, P0 ;  /* 0x000000ff02057207 */ /* 0x000fe40000000000 */
[----:B------:R-:W-:-:S03]  /*28f20*/  LOP3.LUT R7, R18, R3, RZ, 0x3c, !PT ;  /* 0x0000000312077212 */ /* 0x000fc600078e3cff */
[----:B------:R-:W-:Y:S01]  /*28f30*/  IMAD R3, R5, 0x8, R0 ;  /* 0x0000000805037824 */ /* 0x000fe200078e0200 */
[----:B------:R-:W-:-:S04]  /*28f40*/  SHF.L.U32 R2, R7, 0x1f, RZ ;  /* 0x0000001f07027819 */ /* 0x000fc800000006ff */
[----:B------:R-:W1:Y:S02]  /*28f50*/  SYNCS.PHASECHK.TRANS64.TRYWAIT P0, [R3+URZ], R2 ;  /* 0x00000002030075a7 */ /* 0x000e64000800017f */
[----:B-1----:R-:W-:Y:S05]  /*28f60*/  @!P0 BRA `(.L_x_592) ;  /* 0x0000000400308947 */ /* 0x002fea0003800000 */
.L_x_610:
[----:B-1----:R-:W-:-:S05]  /*28f70*/  VIADD R2, R5, 0x1 ;  /* 0x0000000105027836 */ /* 0x002fca0000000000 */
[----:B------:R-:W-:-:S04]  /*28f80*/  ISETP.NE.AND P0, PT, R2, 0x3, PT ;  /* 0x000000030200780c */ /* 0x000fc80003f05270 */
[----:B------:R-:W-:Y:S02]  /*28f90*/  SEL R4, RZ, 0x1, P0 ;  /* 0x00000001ff047807 */ /* 0x000fe40000000000 */
[----:B------:R-:W-:Y:S02]  /*28fa0*/  SEL R3, R2, RZ, P0 ;  /* 0x000000ff02037207 */ /* 0x000fe40000000000 */
[----:B------:R-:W-:-:S03]  /*28fb0*/  LOP3.LUT R4, R7, R4, RZ, 0x3c, !PT ;  /* 0x0000000407047212 */ /* 0x000fc600078e3cff */
[----:B------:R-:W-:Y:S01]  /*28fc0*/  IMAD R3, R3, 0x8, R0 ;  /* 0x0000000803037824 */ /* 0x000fe200078e0200 */
[----:B------:R-:W-:-:S07]  /*28fd0*/  SHF.L.U32 R0, R4, 0x1f, RZ ;  /* 0x0000001f04007819 */ /* 0x000fce00000006ff */
.L_x_593:
[----:B-1----:R1:W2:Y:S02]  /*28fe0*/  SYNCS.PHASECHK.TRANS64.TRYWAIT P0, [R3+URZ], R0 ;  /* 0x00000000030075a7 */ /* 0x0022a4000800017f */
[----:B--2---:R-:W-:Y:S05]  /*28ff0*/  @!P0 NANOSLEEP.SYNCS 0x989680 ;  /* 0x009896800000895d */ /* 0x004fea0003900000 */
[----:B------:R-:W2:Y:S02]  /*29000*/  @!P0 SYNCS.PHASECHK.TRANS64 P0, [R3+URZ], R0 ;  /* 0x00000000030085a7 */ /* 0x000ea4000800007f */
[----:B--2---:R-:W-:Y:S05]  /*29010*/  @!P0 BRA `(.L_x_593) ;  /* 0xfffffffc00f08947 */ /* 0x004fea000383ffff */
.L_x_589:
[----:B------:R-:W-:Y:S05]  /*29020*/  BSYNC B0 ;  /* 0x0000000000007941 */ /* 0x000fea0003800000 */
.L_x_588:
[----:B------:R-:W-:Y:S05]  /*29030*/  EXIT ;  /* 0x000000000000794d */ /* 0x000fea0003800000 */
.L_x_16:
[----:B------:R-:W-:Y:S02]  /*29040*/  IMAD.MOV.U32 R12, RZ, RZ, RZ ;  /* 0x000000ffff0c7224 */ /* 0x000fe400078e00ff */
[----:B------:R-:W-:Y:S02]  /*29050*/  IMAD.MOV.U32 R11, RZ, RZ, 0x1f ;  /* 0x0000001fff0b7424 */ /* 0x000fe400078e00ff */
[----:B------:R-:W-:-:S07]  /*29060*/  IMAD.MOV.U32 R15, RZ, RZ, -0x1 ;  /* 0xffffffffff0f7424 */ /* 0x000fce00078e00ff */
[----:B0-2--5:R-:W-:Y:S05]  /*29070*/  WARPSYNC.COLLECTIVE R15, `(.L_x_594) ;  /* 0x000000000f087348 */ /* 0x025fea0003c00000 */
[----:B------:R1:W3:Y:S02]  /*29080*/  SHFL.IDX P6, R14, R13, R12, R11 ;  /* 0x0000000c0d0e7389 */ /* 0x0002e400000c000b */
[----:B0123-5:R-:W-:Y:S01]  /*29090*/  ENDCOLLECTIVE ;  /* 0x000000000000791b */ /* 0x02ffe20003800000 */
.L_x_594:
[----:B------:R-:W-:Y:S05]  /*290a0*/  BRA `(.L_x_595) ;  /* 0xfffffd8400307947 */ /* 0x000fea000383ffff */
.L_x_20:
[----:B---3--:R3:W4:Y:S02]  /*290b0*/  SYNCS.PHASECHK.TRANS64.TRYWAIT P1, [R3+URZ], R0 ;  /* 0x00000000030075a7 */ /* 0x008724000802017f */
[----:B----4-:R-:W-:Y:S05]  /*290c0*/  @!P1 NANOSLEEP.SYNCS 0x989680 ;  /* 0x009896800000995d */ /* 0x010fea0003900000 */
[----:B------:R-:W4:Y:S02]  /*290d0*/  @!P1 SYNCS.PHASECHK.TRANS64 P1, [R3+URZ], R0 ;  /* 0x00000000030095a7 */ /* 0x000f24000802007f */
[----:B----4-:R-:W-:Y:S05]  /*290e0*/  @!P1 BRA `(.L_x_20) ;  /* 0xfffffffc00f09947 */ /* 0x010fea000383ffff */
[----:B------:R-:W-:Y:S05]  /*290f0*/  BRA `(.L_x_19) ;  /* 0xfffffd84004c7947 */ /* 0x000fea000383ffff */
.L_x_24:
[----:B------:R-:W-:Y:S01]  /*29100*/  BSSY B2, `(.L_x_596) ;  /* 0x0000005000027945 */ /* 0x000fe20003800000 */
[----:B0-----:R-:W-:-:S07]  /*29110*/  IMAD.MOV.U32 R15, RZ, RZ, -0x1 ;  /* 0xffffffffff0f7424 */ /* 0x001fce00078e00ff */
[----:B-----5:R-:W-:Y:S05]  /*29120*/  WARPSYNC.COLLECTIVE R15, `(.L_x_597) ;  /* 0x000000000f087348 */ /* 0x020fea0003c00000 */
[----:B------:R-:W-:Y:S01]  /*29130*/  NOP ;  /* 0x0000000000007918 */ /* 0x000fe20000000000 */
[----:B-----5:R-:W-:Y:S01]  /*29140*/  ENDCOLLECTIVE ;  /* 0x000000000000791b */ /* 0x020fe20003800000 */
.L_x_597:
[----:B------:R-:W-:Y:S05]  /*29150*/  BSYNC B2 ;  /* 0x0000000000027941 */ /* 0x000fea0003800000 */
.L_x_596:
[----:B------:R-:W-:Y:S05]  /*29160*/  BRA `(.L_x_598) ;  /* 0xfffffd9000507947 */ /* 0x000fea000383ffff */
.L_x_30:
[----:B0-----:R-:W-:-:S04]  /*29170*/  IMAD.U32 R6, RZ, RZ, UR4 ;  /* 0x00000004ff067e24 */ /* 0x001fc8000f8e00ff */
[----:B------:R0:W1:Y:S03]  /*29180*/  SYNCS.PHASECHK.TRANS64.TRYWAIT P1, [R6+URZ], R3 ;  /* 0x00000003060075a7 */ /* 0x000066000802017f */
[----:B-1----:R-:W-:Y:S05]  /*29190*/  @!P1 NANOSLEEP.SYNCS 0x989680 ;  /* 0x009896800000995d */ /* 0x002fea0003900000 */
[----:B------:R-:W1:Y:S02]  /*291a0*/  @!P1 SYNCS.PHASECHK.TRANS64 P1, [R6+URZ], R3 ;  /* 0x00000003060095a7 */ /* 0x000e64000802007f */
[----:B-1----:R-:W-:Y:S05]  /*291b0*/  @!P1 BRA `(.L_x_30) ;  /* 0xfffffffc00ec9947 */ /* 0x002fea000383ffff */
[----:B------:R-:W-:Y:S05]  /*291c0*/  BRA `(.L_x_29) ;  /* 0xfffffde400607947 */ /* 0x000fea000383ffff */
.L_x_40:
[----:B0-----:R0:W1:Y:S02]  /*291d0*/  SYNCS.PHASECHK.TRANS64.TRYWAIT P1, [R18+URZ], R17 ;  /* 0x00000011120075a7 */ /* 0x001064000802017f */
[----:B-1----:R-:W-:Y:S05]  /*291e0*/  @!P1 NANOSLEEP.SYNCS 0x989680 ;  /* 0x009896800000995d */ /* 0x002fea0003900000 */
[----:B------:R-:W1:Y:S02]  /*291f0*/  @!P1 SYNCS.PHASECHK.TRANS64 P1, [R18+URZ], R17 ;  /* 0x00000011120095a7 */ /* 0x000e64000802007f */
[----:B-1----:R-:W-:Y:S05]  /*29200*/  @!P1 BRA `(.L_x_40) ;  /* 0xfffffffc00f09947 */ /* 0x002fea000383ffff */
[----:B------:R-:W-:Y:S05]  /*29210*/  BRA `(.L_x_39) ;  /* 0xfffffe3800cc7947 */ /* 0x000fea000383ffff */
.L_x_42:
[----:B------:R-:W-:Y:S01]  /*29220*/  BSSY B1, `(.L_x_599) ;  /* 0x0000005000017945 */ /* 0x000fe20003800000 */
[----:B------:R-:W-:-:S07]  /*29230*/  IMAD.MOV.U32 R15, RZ, RZ, -0x1 ;  /* 0xffffffffff0f7424 */ /* 0x000fce00078e00ff */
[----:B0-2---:R-:W-:Y:S05]  /*29240*/  WARPSYNC.COLLECTIVE R15, `(.L_x_600) ;  /* 0x000000000f087348 */ /* 0x005fea0003c00000 */
[----:B------:R-:W-:Y:S01]  /*29250*/  NOP ;  /* 0x0000000000007918 */ /* 0x000fe20000000000 */
[----:B0-2---:R-:W-:Y:S01]  /*29260*/  ENDCOLLECTIVE ;  /* 0x000000000000791b */ /* 0x005fe20003800000 */
.L_x_600:
[----:B------:R-:W-:Y:S05]  /*29270*/  BSYNC B1 ;  /* 0x0000000000017941 */ /* 0x000fea0003800000 */
.L_x_599:
[----:B------:R-:W-:Y:S05]  /*29280*/  BRA `(.L_x_601) ;  /* 0xfffffe44000c7947 */ /* 0x000fea000383ffff */
.L_x_573:
[----:B------:R-:W-:Y:S01]  /*29290*/  BSSY B0, `(.L_x_602) ;  /* 0x0000006000007945 */ /* 0x000fe20003800000 */
[----:B------:R-:W-:-:S07]  /*292a0*/  IMAD.MOV.U32 R15, RZ, RZ, -0x1 ;  /* 0xffffffffff0f7424 */ /* 0x000fce00078e00ff */
[----:B-1----:R-:W-:Y:S05]  /*292b0*/  WARPSYNC.COLLECTIVE R15, `(.L_x_603) ;  /* 0x000000000f0c7348 */ /* 0x002fea0003c00000 */
[----:B------:R-:W-:Y:S02]  /*292c0*/  ELECT P6, UR62, PT ;  /* 0x00000000003e782f */ /* 0x000fe400038c0000 */
[----:B------:R-:W-:Y:S01]  /*292d0*/  MOV R14, UR62 ;  /* 0x0000003e000e7c02 */ /* 0x000fe20008000f00 */
[----:B-1----:R-:W-:Y:S10]  /*292e0*/  ENDCOLLECTIVE ;  /* 0x000000000000791b */ /* 0x002ff40003800000 */
.L_x_603:
[----:B------:R-:W-:Y:S05]  /*292f0*/  BSYNC B0 ;  /* 0x0000000000007941 */ /* 0x000fea0003800000 */
.L_x_602:
[----:B------:R-:W-:Y:S05]  /*29300*/  BRA `(.L_x_604) ;  /* 0xffffffe800d47947 */ /* 0x000fea000383ffff */
.L_x_578:
[----:B-1----:R1:W2:Y:S02]  /*29310*/  SYNCS.PHASECHK.TRANS64.TRYWAIT P0, [R5+URZ+0x18], R10 ;  /* 0x0000180a050075a7 */ /* 0x0022a4000800017f */
[----:B--2---:R-:W-:Y:S05]  /*29320*/  @!P0 NANOSLEEP.SYNCS 0x989680 ;  /* 0x009896800000895d */ /* 0x004fea0003900000 */
[----:B------:R-:W2:Y:S02]  /*29330*/  @!P0 SYNCS.PHASECHK.TRANS64 P0, [R5+URZ+0x18], R10 ;  /* 0x0000180a050085a7 */ /* 0x000ea4000800007f */
[----:B--2---:R-:W-:Y:S05]  /*29340*/  @!P0 BRA `(.L_x_578) ;  /* 0xfffffffc00f08947 */ /* 0x004fea000383ffff */
[----:B------:R-:W-:Y:S05]  /*29350*/  BRA `(.L_x_605) ;  /* 0xffffffec00b07947 */ /* 0x000fea000383ffff */
.L_x_587:
[----:B------:R-:W-:Y:S01]  /*29360*/  BSSY B0, `(.L_x_606) ;  /* 0x0000006000007945 */ /* 0x000fe20003800000 */
[----:B------:R-:W-:-:S07]  /*29370*/  IMAD.MOV.U32 R15, RZ, RZ, -0x1 ;  /* 0xffffffffff0f7424 */ /* 0x000fce00078e00ff */
[----:B012---:R-:W-:Y:S05]  /*29380*/  WARPSYNC.COLLECTIVE R15, `(.L_x_607) ;  /* 0x000000000f0c7348 */ /* 0x007fea0003c00000 */
[----:B------:R-:W-:Y:S02]  /*29390*/  ELECT P6, UR62, PT ;  /* 0x00000000003e782f */ /* 0x000fe400038c0000 */
[----:B------:R-:W-:Y:S01]  /*293a0*/  MOV R14, UR62 ;  /* 0x0000003e000e7c02 */ /* 0x000fe20008000f00 */
[----:B012---:R-:W-:Y:S10]  /*293b0*/  ENDCOLLECTIVE ;  /* 0x000000000000791b */ /* 0x007ff40003800000 */
.L_x_607:
[----:B------:R-:W-:Y:S05]  /*293c0*/  BSYNC B0 ;  /* 0x0000000000007941 */ /* 0x000fea0003800000 */
.L_x_606:
[----:B------:R-:W-:Y:S05]  /*293d0*/  BRA `(.L_x_608) ;  /* 0xfffffff8007c7947 */ /* 0x000fea000383ffff */
.L_x_591:
[----:B-1----:R1:W2:Y:S02]  /*293e0*/  SYNCS.PHASECHK.TRANS64.TRYWAIT P0, [R3+URZ], R2 ;  /* 0x00000002030075a7 */ /* 0x0022a4000800017f */
[----:B--2---:R-:W-:Y:S05]  /*293f0*/  @!P0 NANOSLEEP.SYNCS 0x989680 ;  /* 0x009896800000895d */ /* 0x004fea0003900000 */
[----:B------:R-:W2:Y:S02]  /*29400*/  @!P0 SYNCS.PHASECHK.TRANS64 P0, [R3+URZ], R2 ;  /* 0x00000002030085a7 */ /* 0x000ea4000800007f */
[----:B--2---:R-:W-:Y:S05]  /*29410*/  @!P0 BRA `(.L_x_591) ;  /* 0xfffffffc00f08947 */ /* 0x004fea000383ffff */
[----:B------:R-:W-:Y:S05]  /*29420*/  BRA `(.L_x_609) ;  /* 0xfffffff800a87947 */ /* 0x000fea000383ffff */
.L_x_592:
[----:B-1----:R1:W2:Y:S02]  /*29430*/  SYNCS.PHASECHK.TRANS64.TRYWAIT P0, [R3+URZ], R2 ;  /* 0x00000002030075a7 */ /* 0x0022a4000800017f */
[----:B--2---:R-:W-:Y:S05]  /*29440*/  @!P0 NANOSLEEP.SYNCS 0x989680 ;  /* 0x009896800000895d */ /* 0x004fea0003900000 */
[----:B------:R-:W2:Y:S02]  /*29450*/  @!P0 SYNCS.PHASECHK.TRANS64 P0, [R3+URZ], R2 ;  /* 0x00000002030085a7 */ /* 0x000ea4000800007f */
[----:B--2---:R-:W-:Y:S05]  /*29460*/  @!P0 BRA `(.L_x_592) ;  /* 0xfffffffc00f08947 */ /* 0x004fea000383ffff */
[----:B------:R-:W-:Y:S05]  /*29470*/  BRA `(.L_x_610) ;  /* 0xfffffff800bc7947 */ /* 0x000fea000383ffff */
.L_x_611:
[----:B------:R-:W-:-:S00]  /*29480*/  BRA `(.L_x_611) ;  /* 0xfffffffc00fc7947 */ /* 0x000fc0000383ffff */
[----:B------:R-:W-:-:S00]  /*29490*/  NOP ;  /* 0x0000000000007918 */ /* 0x000fc00000000000 */
        /* <DEDUP_REMOVED lines=14> */
.L_x_612:


//--------------------- .nv.global.init           --------------------------
	.section	.nv.global.init,"aw",@progbits
.nv.global.init:
	.type		$str$24,@object
	.size		$str$24,($str$25 - $str$24)
$str$24:
        /*0000*/ 	.byte	0x28, 0x61, 0x64, 0x64, 0x72, 0x65, 0x73, 0x73, 0x20, 0x26, 0x20, 0x6d, 0x61, 0x73, 0x6b, 0x29
        /*0010*/ 	.byte	0x20, 0x3d, 0x3d, 0x20, 0x30, 0x00
	.type		$str$25,@object
	.size		$str$25,(__unnamed_3 - $str$25)
$str$25:
        /*0016*/ 	.byte	0x2f, 0x74, 0x6d, 0x70, 0x2f, 0x63, 0x75, 0x74, 0x6c, 0x61, 0x73, 0x73, 0x5f, 0x73, 0x77, 0x65
        /*0026*/ 	.byte	0x65, 0x70, 0x5f, 0x73, 0x72, 0x63, 0x2f, 0x69, 0x6e, 0x63, 0x6c, 0x75, 0x64, 0x65, 0x2f, 0x63
        /*0036*/ 	.byte	0x75, 0x74, 0x65, 0x2f, 0x70, 0x6f, 0x69, 0x6e, 0x74, 0x65, 0x72, 0x5f, 0x66, 0x6c, 0x61, 0x67
        /*0046*/ 	.byte	0x67, 0x65, 0x64, 0x2e, 0x68, 0x70, 0x70, 0x00
	.type		__unnamed_3,@object
	.size		__unnamed_3,(__unnamed_1 - __unnamed_3)
__unnamed_3:
        /* <DEDUP_REMOVED lines=29> */
        /*021e*/ 	.byte	0x20, 0x26, 0x5d, 0x00
	.type		__unnamed_1,@object
	.size		__unnamed_1,(__unnamed_2 - __unnamed_1)
__unnamed_1:
        /* <DEDUP_REMOVED lines=29> */
        /*03f2*/ 	.byte	0x3e, 0x3e, 0x3e, 0x3e, 0x20, 0x26, 0x5d, 0x00
	.type		__unnamed_2,@object
	.size		__unnamed_2,(.L_1 - __unnamed_2)
__unnamed_2:
        /* <DEDUP_REMOVED lines=30> */
.L_1:


//--------------------- .nv.shared._ZN7cutlass13device_kernelINS_4gemm6kernel13GemmUniversalIN4cute5tupleIJiiiiEEENS1_10collective13CollectiveMmaINS1_39MainloopSm90TmaGmmaRmemAWarpSpecializedILi3ENS5_IJNS4_1CILi1EEESB_SB_EEENS1_35KernelTmaWarpSpecializedCooperativeEEENS5_IJNSA_ILi256EEESF_NSA_ILi128EEEEEENS_12float_e5m2_tENS5_IJSB_llEEENS_12float_e4m3_tESJ_NS4_8TiledMMAINS4_8MMA_AtomIJNS4_4SM904GMMA31MMA_64x256x32_F32E5M2E4M3_RS_TNILNSO_7ScaleInE1ELSQ_1EEEEEENS4_6LayoutINS5_IJNSA_ILi2EEESB_SB_EEENS5_IJSB_NSA_ILi0EEESW_EEEEENS5_IJNS4_10UnderscoreESZ_SZ_EEEEENS4_13SM90_TMA_LOADENS4_14ComposedLayoutINS4_7SwizzleILi3ELi4ELi3EEENS4_18smem_ptr_flag_bitsILi8EEENST_INS5_IJSG_NSA_ILi8EEEEEENS5_IJSB_SG_EEEEEEENS4_9Copy_AtomIJNS4_39AutoVectorizingCopyWithAssumedAlignmentILi128EEESI_EEENS4_8identityES12_S1C_vS1H_EENS_8epilogue10collective6detail29Sm90TmaWarpSpecializedAdapterINS1K_15DefaultEpilogueISI_NS5_IJlSB_lEEES1O_NS1J_6thread17LinearCombinationISI_Li1EffLNS1P_9ScaleType4KindE0ELNS_15FloatRoundStyleE2ESI_EENS1_15EpilogueDefaultEEEEEvvEEEEvNT_6ParamsE --------------------------
	.section	.nv.shared._ZN7cutlass13device_kernelINS_4gemm6kernel13GemmUniversalIN4cute5tupleIJiiiiEEENS1_10collective13CollectiveMmaINS1_39MainloopSm90TmaGmmaRmemAWarpSpecializedILi3ENS5_IJNS4_1CILi1EEESB_SB_EEENS1_35KernelTmaWarpSpecializedCooperativeEEENS5_IJNSA_ILi256EEESF_NSA_ILi128EEEEEENS_12float_e5m2_tENS5_IJSB_llEEENS_12float_e4m3_tESJ_NS4_8TiledMMAINS4_8MMA_AtomIJNS4_4SM904GMMA31MMA_64x256x32_F32E5M2E4M3_RS_TNILNSO_7ScaleInE1ELSQ_1EEEEEENS4_6LayoutINS5_IJNSA_ILi2EEESB_SB_EEENS5_IJSB_NSA_ILi0EEESW_EEEEENS5_IJNS4_10UnderscoreESZ_SZ_EEEEENS4_13SM90_TMA_LOADENS4_14ComposedLayoutINS4_7SwizzleILi3ELi4ELi3EEENS4_18smem_ptr_flag_bitsILi8EEENST_INS5_IJSG_NSA_ILi8EEEEEENS5_IJSB_SG_EEEEEEENS4_9Copy_AtomIJNS4_39AutoVectorizingCopyWithAssumedAlignmentILi128EEESI_EEENS4_8identityES12_S1C_vS1H_EENS_8epilogue10collective6detail29Sm90TmaWarpSpecializedAdapterINS1K_15DefaultEpilogueISI_NS5_IJlSB_lEEES1O_NS1J_6thread17LinearCombinationISI_Li1EffLNS1P_9ScaleType4KindE0ELNS_15FloatRoundStyleE2ESI_EENS1_15EpilogueDefaultEEEEEvvEEEEvNT_6ParamsE,"aw",@nobits
	.sectionflags	@""
	.align	16
	.zero		1024


//--------------------- .nv.shared.reserved.0     --------------------------
	.section	.nv.shared.reserved.0,"aw",@nobits
	.weak		__nv_reservedSMEM_offset_0_alias
	.size		__nv_reservedSMEM_offset_0_alias, 0, 0
	.other		__nv_reservedSMEM_offset_0_alias,@"STO_CUDA_RESERVED_SHARED STV_DEFAULT"
__nv_reservedSMEM_offset_0_alias:
	.zero		0


//--------------------- .nv.global                --------------------------
	.section	.nv.global,"aw",@nobits
.nv.global:
	.type		_ZN40_INTERNAL_5b004e73_4_k_cu_c98f03eb_342474cute1_E,@object
	.size		_ZN40_INTERNAL_5b004e73_4_k_cu_c98f03eb_342474cute1_E,(_ZN40_INTERNAL_5b004e73_4_k_cu_c98f03eb_342474cuda3std3__45__cpo6cbeginE - _ZN40_INTERNAL_5b004e73_4_k_cu_c98f03eb_342474cute1_E)
_ZN40_INTERNAL_5b004e73_4_k_cu_c98f03eb_342474cute1_E:
	.zero		1
	.type		_ZN40_INTERNAL_5b004e73_4_k_cu_c98f03eb_342474cuda3std3__45__cpo6cbeginE,@object
	.size		_ZN40_INTERNAL_5b004e73_4_k_cu_c98f03eb_342474cuda3std3__45__cpo6cbeginE,(_ZN40_INTERNAL_5b004e73_4_k_cu_c98f03eb_342474cuda3std3__48in_placeE - _ZN40_INTERNAL_5b004e73_4_k_cu_c98f03eb_342474cuda3std3__45__cpo6cbeginE)
_ZN40_INTERNAL_5b004e73_4_k_cu_c98f03eb_342474cuda3std3__45__cpo6cbeginE:
	.zero		1
	.type		_ZN40_INTERNAL_5b004e73_4_k_cu_c98f03eb_342474cuda3std3__48in_placeE,@object
	.size		_ZN40_INTERNAL_5b004e73_4_k_cu_c98f03eb_342474cuda3std3__48in_placeE,(_ZN40_INTERNAL_5b004e73_4_k_cu_c98f03eb_342474cuda3std6ranges3__45__cpo9iter_moveE - _ZN40_INTERNAL_5b004e73_4_k_cu_c98f03eb_342474cuda3std3__48in_placeE)
_ZN40_INTERNAL_5b004e73_4_k_cu_c98f03eb_342474cuda3std3__48in_placeE:
	.zero		1
	.type		_ZN40_INTERNAL_5b004e73_4_k_cu_c98f03eb_342474cuda3std6ranges3__45__cpo9iter_moveE,@object
	.size		_ZN40_INTERNAL_5b004e73_4_k_cu_c98f03eb_342474cuda3std6ranges3__45__cpo9iter_moveE,(_ZN40_INTERNAL_5b004e73_4_k_cu_c98f03eb_342474cuda3std3__45__cpo5beginE - _ZN40_INTERNAL_5b004e73_4_k_cu_c98f03eb_342474cuda3std6ranges3__45__cpo9iter_moveE)
_ZN40_INTERNAL_5b004e73_4_k_cu_c98f03eb_342474cuda3std6ranges3__45__cpo9iter_moveE:
	.zero		1
	.type		_ZN40_INTERNAL_5b004e73_4_k_cu_c98f03eb_342474cuda3std3__45__cpo5beginE,@object
	.size		_ZN40_INTERNAL_5b004e73_4_k_cu_c98f03eb_342474cuda3std3__45__cpo5beginE,(_ZN40_INTERNAL_5b004e73_4_k_cu_c98f03eb_342474cuda3std3__442_GLOBAL__N__5b004e73_4_k_cu_c98f03eb_342476ignoreE - _ZN40_INTERNAL_5b004e73_4_k_cu_c98f03eb_342474cuda3std3__45__cpo5beginE)
_ZN40_INTERNAL_5b004e73_4_k_cu_c98f03eb_342474cuda3std3__45__cpo5beginE:
	.zero		1
	.type		_ZN40_INTERNAL_5b004e73_4_k_cu_c98f03eb_342474cuda3std3__442_GLOBAL__N__5b004e73_4_k_cu_c98f03eb_342476ignoreE,@object
	.size		_ZN40_INTERNAL_5b004e73_4_k_cu_c98f03eb_342474cuda3std3__442_GLOBAL__N__5b004e73_4_k_cu_c98f03eb_342476ignoreE,(_ZN40_INTERNAL_5b004e73_4_k_cu_c98f03eb_342474cute7productE - _ZN40_INTERNAL_5b004e73_4_k_cu_c98f03eb_342474cuda3std3__442_GLOBAL__N__5b004e73_4_k_cu_c98f03eb_342476ignoreE)
_ZN40_INTERNAL_5b004e73_4_k_cu_c98f03eb_342474cuda3std3__442_GLOBAL__N__5b004e73_4_k_cu_c98f03eb_342476ignoreE:
	.zero		1
	.type		_ZN40_INTERNAL_5b004e73_4_k_cu_c98f03eb_342474cute7productE,@object
	.size		_ZN40_INTERNAL_5b004e73_4_k_cu_c98f03eb_342474cute7productE,(_ZN40_INTERNAL_5b004e73_4_k_cu_c98f03eb_342474cuda3std3__45__cpo3endE - _ZN40_INTERNAL_5b004e73_4_k_cu_c98f03eb_342474cute7productE)
_ZN40_INTERNAL_5b004e73_4_k_cu_c98f03eb_342474cute7productE:
	.zero		1
	.type		_ZN40_INTERNAL_5b004e73_4_k_cu_c98f03eb_342474cuda3std3__45__cpo3endE,@object
	.size		_ZN40_INTERNAL_5b004e73_4_k_cu_c98f03eb_342474cuda3std3__45__cpo3endE,(_ZN40_INTERNAL_5b004e73_4_k_cu_c98f03eb_342474cuda3std3__419piecewise_constructE - _ZN40_INTERNAL_5b004e73_4_k_cu_c98f03eb_342474cuda3std3__45__cpo3endE)
_ZN40_INTERNAL_5b004e73_4_k_cu_c98f03eb_342474cuda3std3__45__cpo3endE:
	.zero		1
	.type		_ZN40_INTERNAL_5b004e73_4_k_cu_c98f03eb_342474cuda3std3__419piecewise_constructE,@object
	.size		_ZN40_INTERNAL_5b004e73_4_k_cu_c98f03eb_342474cuda3std3__419piecewise_constructE,(_ZN40_INTERNAL_5b004e73_4_k_cu_c98f03eb_342474cuda3std3__45__cpo4cendE - _ZN40_INTERNAL_5b004e73_4_k_cu_c98f03eb_342474cuda3std3__419piecewise_constructE)
_ZN40_INTERNAL_5b004e73_4_k_cu_c98f03eb_342474cuda3std3__419piecewise_constructE:
	.zero		1
	.type		_ZN40_INTERNAL_5b004e73_4_k_cu_c98f03eb_342474cuda3std3__45__cpo4cendE,@object
	.size		_ZN40_INTERNAL_5b004e73_4_k_cu_c98f03eb_342474cuda3std3__45__cpo4cendE,(_ZN40_INTERNAL_5b004e73_4_k_cu_c98f03eb_342474cuda3std6ranges3__45__cpo4swapE - _ZN40_INTERNAL_5b004e73_4_k_cu_c98f03eb_342474cuda3std3__45__cpo4cendE)
_ZN40_INTERNAL_5b004e73_4_k_cu_c98f03eb_342474cuda3std3__45__cpo4cendE:
	.zero		1
	.type		_ZN40_INTERNAL_5b004e73_4_k_cu_c98f03eb_342474cuda3std6ranges3__45__cpo4swapE,@object
	.size		_ZN40_INTERNAL_5b004e73_4_k_cu_c98f03eb_342474cuda3std6ranges3__45__cpo4swapE,(.L_10 - _ZN40_INTERNAL_5b004e73_4_k_cu_c98f03eb_342474cuda3std6ranges3__45__cpo4swapE)
_ZN40_INTERNAL_5b004e73_4_k_cu_c98f03eb_342474cuda3std6ranges3__45__cpo4swapE:
	.zero		1
.L_10:


//--------------------- .nv.constant0._ZN7cutlass13device_kernelINS_4gemm6kernel13GemmUniversalIN4cute5tupleIJiiiiEEENS1_10collective13CollectiveMmaINS1_39MainloopSm90TmaGmmaRmemAWarpSpecializedILi3ENS5_IJNS4_1CILi1EEESB_SB_EEENS1_35KernelTmaWarpSpecializedCooperativeEEENS5_IJNSA_ILi256EEESF_NSA_ILi128EEEEEENS_12float_e5m2_tENS5_IJSB_llEEENS_12float_e4m3_tESJ_NS4_8TiledMMAINS4_8MMA_AtomIJNS4_4SM904GMMA31MMA_64x256x32_F32E5M2E4M3_RS_TNILNSO_7ScaleInE1ELSQ_1EEEEEENS4_6LayoutINS5_IJNSA_ILi2EEESB_SB_EEENS5_IJSB_NSA_ILi0EEESW_EEEEENS5_IJNS4_10UnderscoreESZ_SZ_EEEEENS4_13SM90_TMA_LOADENS4_14ComposedLayoutINS4_7SwizzleILi3ELi4ELi3EEENS4_18smem_ptr_flag_bitsILi8EEENST_INS5_IJSG_NSA_ILi8EEEEEENS5_IJSB_SG_EEEEEEENS4_9Copy_AtomIJNS4_39AutoVectorizingCopyWithAssumedAlignmentILi128EEESI_EEENS4_8identityES12_S1C_vS1H_EENS_8epilogue10collective6detail29Sm90TmaWarpSpecializedAdapterINS1K_15DefaultEpilogueISI_NS5_IJlSB_lEEES1O_NS1J_6thread17LinearCombinationISI_Li1EffLNS1P_9ScaleType4KindE0ELNS_15FloatRoundStyleE2ESI_EENS1_15EpilogueDefaultEEEEEvvEEEEvNT_6ParamsE --------------------------
	.section	.nv.constant0._ZN7cutlass13device_kernelINS_4gemm6kernel13GemmUniversalIN4cute5tupleIJiiiiEEENS1_10collective13CollectiveMmaINS1_39MainloopSm90TmaGmmaRmemAWarpSpecializedILi3ENS5_IJNS4_1CILi1EEESB_SB_EEENS1_35KernelTmaWarpSpecializedCooperativeEEENS5_IJNSA_ILi256EEESF_NSA_ILi128EEEEEENS_12float_e5m2_tENS5_IJSB_llEEENS_12float_e4m3_tESJ_NS4_8TiledMMAINS4_8MMA_AtomIJNS4_4SM904GMMA31MMA_64x256x32_F32E5M2E4M3_RS_TNILNSO_7ScaleInE1ELSQ_1EEEEEENS4_6LayoutINS5_IJNSA_ILi2EEESB_SB_EEENS5_IJSB_NSA_ILi0EEESW_EEEEENS5_IJNS4_10UnderscoreESZ_SZ_EEEEENS4_13SM90_TMA_LOADENS4_14ComposedLayoutINS4_7SwizzleILi3ELi4ELi3EEENS4_18smem_ptr_flag_bitsILi8EEENST_INS5_IJSG_NSA_ILi8EEEEEENS5_IJSB_SG_EEEEEEENS4_9Copy_AtomIJNS4_39AutoVectorizingCopyWithAssumedAlignmentILi128EEESI_EEENS4_8identityES12_S1C_vS1H_EENS_8epilogue10collective6detail29Sm90TmaWarpSpecializedAdapterINS1K_15DefaultEpilogueISI_NS5_IJlSB_lEEES1O_NS1J_6thread17LinearCombinationISI_Li1EffLNS1P_9ScaleType4KindE0ELNS_15FloatRoundStyleE2ESI_EENS1_15EpilogueDefaultEEEEEvvEEEEvNT_6ParamsE,"a",@progbits
	.sectionflags	@""
	.align	4
.nv.constant0._ZN7cutlass13device_kernelINS_4gemm6kernel13GemmUniversalIN4cute5tupleIJiiiiEEENS1_10collective13CollectiveMmaINS1_39MainloopSm90TmaGmmaRmemAWarpSpecializedILi3ENS5_IJNS4_1CILi1EEESB_SB_EEENS1_35KernelTmaWarpSpecializedCooperativeEEENS5_IJNSA_ILi256EEESF_NSA_ILi128EEEEEENS_12float_e5m2_tENS5_IJSB_llEEENS_12float_e4m3_tESJ_NS4_8TiledMMAINS4_8MMA_AtomIJNS4_4SM904GMMA31MMA_64x256x32_F32E5M2E4M3_RS_TNILNSO_7ScaleInE1ELSQ_1EEEEEENS4_6LayoutINS5_IJNSA_ILi2EEESB_SB_EEENS5_IJSB_NSA_ILi0EEESW_EEEEENS5_IJNS4_10UnderscoreESZ_SZ_EEEEENS4_13SM90_TMA_LOADENS4_14ComposedLayoutINS4_7SwizzleILi3ELi4ELi3EEENS4_18smem_ptr_flag_bitsILi8EEENST_INS5_IJSG_NSA_ILi8EEEEEENS5_IJSB_SG_EEEEEEENS4_9Copy_AtomIJNS4_39AutoVectorizingCopyWithAssumedAlignmentILi128EEESI_EEENS4_8identityES12_S1C_vS1H_EENS_8epilogue10collective6detail29Sm90TmaWarpSpecializedAdapterINS1K_15DefaultEpilogueISI_NS5_IJlSB_lEEES1O_NS1J_6thread17LinearCombinationISI_Li1EffLNS1P_9ScaleType4KindE0ELNS_15FloatRoundStyleE2ESI_EENS1_15EpilogueDefaultEEEEEvvEEEEvNT_6ParamsE:
	.zero		1664


//--------------------- SYMBOLS --------------------------

	.type		.nv.reservedSmem.offset0,@object
	.size		.nv.reservedSmem.offset0,0x4
	.type		__assertfail,@function
